// auto-generated by cutlass_sweep.epilogue — config: {"arch": "sm_90", "cluster_m": 1, "cluster_n": 1, "dtype": "fp16", "fusion": "gelu", "tile_k": 64, "tile_m": 256, "tile_n": 256}
#include "cutlass/cutlass.h"
#include "cutlass/gemm/collective/collective_builder.hpp"
#include "cutlass/gemm/device/gemm_universal_adapter.h"
#include "cutlass/gemm/kernel/gemm_universal.hpp"
#include "cutlass/epilogue/collective/collective_builder.hpp"
#include "cutlass/epilogue/fusion/operations.hpp"
#include "cutlass/epilogue/thread/activation.h"

using Elem = cutlass::half_t;
using Acc  = float;
using TileShape    = cute::Shape<cute::_256, cute::_256, cute::_64>;
using ClusterShape = cute::Shape<cute::_1, cute::_1, cute::_1>;
using FusionOp     = cutlass::epilogue::fusion::LinCombEltAct<cutlass::epilogue::thread::GELU, Elem, Acc>;

using CollectiveEpilogue = typename cutlass::epilogue::collective::CollectiveBuilder<
    cutlass::arch::Sm90, cutlass::arch::OpClassTensorOp,
    TileShape, ClusterShape,
    cutlass::epilogue::collective::EpilogueTileAuto,
    Acc, Acc,
    Elem, cutlass::layout::RowMajor, 128 / cutlass::sizeof_bits<Elem>::value,
    Elem, cutlass::layout::RowMajor, 128 / cutlass::sizeof_bits<Elem>::value,
    cutlass::epilogue::TmaWarpSpecializedCooperative,
    FusionOp
  >::CollectiveOp;

using CollectiveMainloop = typename cutlass::gemm::collective::CollectiveBuilder<
    cutlass::arch::Sm90, cutlass::arch::OpClassTensorOp,
    Elem, cutlass::layout::RowMajor, 128 / cutlass::sizeof_bits<Elem>::value,
    Elem, cutlass::layout::ColumnMajor, 128 / cutlass::sizeof_bits<Elem>::value,
    Acc,
    TileShape, ClusterShape,
    cutlass::gemm::collective::StageCountAutoCarveout<
        static_cast<int>(sizeof(typename CollectiveEpilogue::SharedStorage))>,
    cutlass::gemm::KernelTmaWarpSpecializedCooperative
  >::CollectiveOp;

using GemmKernel = cutlass::gemm::kernel::GemmUniversal<
    cute::Shape<int,int,int,int>, CollectiveMainloop, CollectiveEpilogue>;
using Gemm = cutlass::gemm::device::GemmUniversalAdapter<GemmKernel>;

auto* _anchor = &cutlass::device_kernel<GemmKernel>;


// ===== COMPILED SASS (sm_90a) =====

	.target	sm_90a

	.elftype	@"ET_EXEC"


//--------------------- .note.nv.tkinfo           --------------------------
	.section	.note.nv.tkinfo,"",@"SHT_NOTE"
	.sectionflags	@"SHF_NOTE_NV_TKINFO"
	.tkinfo
        /*0018*/ 	.word	0x00000002
        /*0030*/ 	.string	""
        /*0030*/ 	.string	"ptxas"
        /*0030*/ 	.string	"Cuda compilation tools, release 13.0, V13.0.88"
        /*0030*/ 	.string	"Build cuda_13.0.r13.0/compiler.36424714_0"
        /*0030*/ 	.string	"-arch sm_90a -m 64 "



//--------------------- .note.nv.cuinfo           --------------------------
	.section	.note.nv.cuinfo,"",@"SHT_NOTE"
	.sectionflags	@"SHF_NOTE_NV_CUINFO"
        /*0018*/ 	.short	0x0002
        /*001a*/ 	.short	0x005a
        /*001c*/ 	.short	0x0082
	.zero		2


//--------------------- .nv.info                  --------------------------
	.section	.nv.info,"",@"SHT_CUDA_INFO"
	.align	4


	//----- nvinfo : EIATTR_REGCOUNT
	.align		4
        /*0000*/ 	.byte	0x04, 0x2f
        /*0002*/ 	.short	(.L_18 - .L_17)
	.align		4
.L_17:
        /*0004*/ 	.word	index@(_ZN7cutlass13device_kernelINS_4gemm6kernel13GemmUniversalIN4cute5tupleIJiiiiEEENS1_10collective13CollectiveMmaINS1_34MainloopSm90TmaGmmaWarpSpecializedILi3ENS5_IJNS4_1CILi1EEESB_SB_EEENS1_35KernelTmaWarpSpecializedCooperativeEEENS5_IJNSA_ILi256EEESF_NSA_ILi64EEEEEENS_6half_tENS5_IJlSB_lEEESI_SJ_NS4_8TiledMMAINS4_8MMA_AtomIJNS4_4SM904GMMA26MMA_64x256x16_F32F16F16_SSILNSN_5MajorE0ELSP_0ELNSN_7ScaleInE1ELSQ_1EEEEEENS4_6LayoutINS5_IJNSA_ILi2EEESB_SB_EEENS5_IJSB_NSA_ILi0EEESW_EEEEENS5_IJNS4_10UnderscoreESZ_SZ_EEEEENS4_13SM90_TMA_LOADENS4_14ComposedLayoutINS4_7SwizzleILi3ELi4ELi3EEENS4_18smem_ptr_flag_bitsILi16EEENST_INS5_IJNSA_ILi8EEESG_EEENS5_IJSG_SB_EEEEEEEvNS4_8identityES12_S1C_vS1D_EENS_8epilogue10collective18CollectiveEpilogueINS1F_22Sm90TmaWarpSpecializedILi4ELi2ELi16ELb1ELb0EEEJSH_NS5_IJNSA_ILi128EEENSA_ILi32EEEEEESI_SJ_SI_SJ_NS1F_6fusion15FusionCallbacksIS1J_NS1N_13LinCombEltActINS1F_6thread4GELUESI_fSI_fLNS_15FloatRoundStyleE2EEESH_S1M_JEEES12_NS13_INS14_ILi2ELi4ELi3EEES17_NST_INS5_IJS18_S1L_EEENS5_IJS1L_SB_EEEEEEENS4_17SM75_U32x4_LDSM_NENS4_14SM90_TMA_STOREES1Z_NS4_17SM90_U32x4_STSM_NENS4_9Copy_AtomIJS22_SI_EEEvEEEvvEEEEvNT_6ParamsE)
        /*0008*/ 	.word	0x000000a8


	//----- nvinfo : EIATTR_FRAME_SIZE
	.align		4
.L_18:
        /*000c*/ 	.byte	0x04, 0x11
        /*000e*/ 	.short	(.L_20 - .L_19)
	.align		4
.L_19:
        /*0010*/ 	.word	index@(_ZN7cutlass13device_kernelINS_4gemm6kernel13GemmUniversalIN4cute5tupleIJiiiiEEENS1_10collective13CollectiveMmaINS1_34MainloopSm90TmaGmmaWarpSpecializedILi3ENS5_IJNS4_1CILi1EEESB_SB_EEENS1_35KernelTmaWarpSpecializedCooperativeEEENS5_IJNSA_ILi256EEESF_NSA_ILi64EEEEEENS_6half_tENS5_IJlSB_lEEESI_SJ_NS4_8TiledMMAINS4_8MMA_AtomIJNS4_4SM904GMMA26MMA_64x256x16_F32F16F16_SSILNSN_5MajorE0ELSP_0ELNSN_7ScaleInE1ELSQ_1EEEEEENS4_6LayoutINS5_IJNSA_ILi2EEESB_SB_EEENS5_IJSB_NSA_ILi0EEESW_EEEEENS5_IJNS4_10UnderscoreESZ_SZ_EEEEENS4_13SM90_TMA_LOADENS4_14ComposedLayoutINS4_7SwizzleILi3ELi4ELi3EEENS4_18smem_ptr_flag_bitsILi16EEENST_INS5_IJNSA_ILi8EEESG_EEENS5_IJSG_SB_EEEEEEEvNS4_8identityES12_S1C_vS1D_EENS_8epilogue10collective18CollectiveEpilogueINS1F_22Sm90TmaWarpSpecializedILi4ELi2ELi16ELb1ELb0EEEJSH_NS5_IJNSA_ILi128EEENSA_ILi32EEEEEESI_SJ_SI_SJ_NS1F_6fusion15FusionCallbacksIS1J_NS1N_13LinCombEltActINS1F_6thread4GELUESI_fSI_fLNS_15FloatRoundStyleE2EEESH_S1M_JEEES12_NS13_INS14_ILi2ELi4ELi3EEES17_NST_INS5_IJS18_S1L_EEENS5_IJS1L_SB_EEEEEEENS4_17SM75_U32x4_LDSM_NENS4_14SM90_TMA_STOREES1Z_NS4_17SM90_U32x4_STSM_NENS4_9Copy_AtomIJS22_SI_EEEvEEEvvEEEEvNT_6ParamsE)
        /*0014*/ 	.word	0x00000798


	//----- nvinfo : EIATTR_MIN_STACK_SIZE
	.align		4
.L_20:
        /*0018*/ 	.byte	0x04, 0x12
        /*001a*/ 	.short	(.L_22 - .L_21)
	.align		4
.L_21:
        /*001c*/ 	.word	index@(_ZN7cutlass13device_kernelINS_4gemm6kernel13GemmUniversalIN4cute5tupleIJiiiiEEENS1_10collective13CollectiveMmaINS1_34MainloopSm90TmaGmmaWarpSpecializedILi3ENS5_IJNS4_1CILi1EEESB_SB_EEENS1_35KernelTmaWarpSpecializedCooperativeEEENS5_IJNSA_ILi256EEESF_NSA_ILi64EEEEEENS_6half_tENS5_IJlSB_lEEESI_SJ_NS4_8TiledMMAINS4_8MMA_AtomIJNS4_4SM904GMMA26MMA_64x256x16_F32F16F16_SSILNSN_5MajorE0ELSP_0ELNSN_7ScaleInE1ELSQ_1EEEEEENS4_6LayoutINS5_IJNSA_ILi2EEESB_SB_EEENS5_IJSB_NSA_ILi0EEESW_EEEEENS5_IJNS4_10UnderscoreESZ_SZ_EEEEENS4_13SM90_TMA_LOADENS4_14ComposedLayoutINS4_7SwizzleILi3ELi4ELi3EEENS4_18smem_ptr_flag_bitsILi16EEENST_INS5_IJNSA_ILi8EEESG_EEENS5_IJSG_SB_EEEEEEEvNS4_8identityES12_S1C_vS1D_EENS_8epilogue10collective18CollectiveEpilogueINS1F_22Sm90TmaWarpSpecializedILi4ELi2ELi16ELb1ELb0EEEJSH_NS5_IJNSA_ILi128EEENSA_ILi32EEEEEESI_SJ_SI_SJ_NS1F_6fusion15FusionCallbacksIS1J_NS1N_13LinCombEltActINS1F_6thread4GELUESI_fSI_fLNS_15FloatRoundStyleE2EEESH_S1M_JEEES12_NS13_INS14_ILi2ELi4ELi3EEES17_NST_INS5_IJS18_S1L_EEENS5_IJS1L_SB_EEEEEEENS4_17SM75_U32x4_LDSM_NENS4_14SM90_TMA_STOREES1Z_NS4_17SM90_U32x4_STSM_NENS4_9Copy_AtomIJS22_SI_EEEvEEEvvEEEEvNT_6ParamsE)
        /*0020*/ 	.word	0x00000798
.L_22:


//--------------------- .nv.compat                --------------------------
	.section	.nv.compat,"",@"SHT_CUDA_COMPAT_INFO"
	.align	4
        /*0000*/ 	.byte	0x02, 0x09, 0x01, 0x00, 0x02, 0x02, 0x04, 0x00, 0x02, 0x05, 0x05, 0x00, 0x03, 0x07, 0x01, 0x01
        /*0010*/ 	.byte	0x02, 0x03, 0x01, 0x00, 0x02, 0x06, 0x01, 0x00, 0x04, 0x0b, 0x08, 0x00, 0x00, 0x00, 0x00, 0x00
        /*0020*/ 	.byte	0x00, 0x00, 0x00, 0x00


//--------------------- .nv.info._ZN7cutlass13device_kernelINS_4gemm6kernel13GemmUniversalIN4cute5tupleIJiiiiEEENS1_10collective13CollectiveMmaINS1_34MainloopSm90TmaGmmaWarpSpecializedILi3ENS5_IJNS4_1CILi1EEESB_SB_EEENS1_35KernelTmaWarpSpecializedCooperativeEEENS5_IJNSA_ILi256EEESF_NSA_ILi64EEEEEENS_6half_tENS5_IJlSB_lEEESI_SJ_NS4_8TiledMMAINS4_8MMA_AtomIJNS4_4SM904GMMA26MMA_64x256x16_F32F16F16_SSILNSN_5MajorE0ELSP_0ELNSN_7ScaleInE1ELSQ_1EEEEEENS4_6LayoutINS5_IJNSA_ILi2EEESB_SB_EEENS5_IJSB_NSA_ILi0EEESW_EEEEENS5_IJNS4_10UnderscoreESZ_SZ_EEEEENS4_13SM90_TMA_LOADENS4_14ComposedLayoutINS4_7SwizzleILi3ELi4ELi3EEENS4_18smem_ptr_flag_bitsILi16EEENST_INS5_IJNSA_ILi8EEESG_EEENS5_IJSG_SB_EEEEEEEvNS4_8identityES12_S1C_vS1D_EENS_8epilogue10collective18CollectiveEpilogueINS1F_22Sm90TmaWarpSpecializedILi4ELi2ELi16ELb1ELb0EEEJSH_NS5_IJNSA_ILi128EEENSA_ILi32EEEEEESI_SJ_SI_SJ_NS1F_6fusion15FusionCallbacksIS1J_NS1N_13LinCombEltActINS1F_6thread4GELUESI_fSI_fLNS_15FloatRoundStyleE2EEESH_S1M_JEEES12_NS13_INS14_ILi2ELi4ELi3EEES17_NST_INS5_IJS18_S1L_EEENS5_IJS1L_SB_EEEEEEENS4_17SM75_U32x4_LDSM_NENS4_14SM90_TMA_STOREES1Z_NS4_17SM90_U32x4_STSM_NENS4_9Copy_AtomIJS22_SI_EEEvEEEvvEEEEvNT_6ParamsE --------------------------
	.section	.nv.info._ZN7cutlass13device_kernelINS_4gemm6kernel13GemmUniversalIN4cute5tupleIJiiiiEEENS1_10collective13CollectiveMmaINS1_34MainloopSm90TmaGmmaWarpSpecializedILi3ENS5_IJNS4_1CILi1EEESB_SB_EEENS1_35KernelTmaWarpSpecializedCooperativeEEENS5_IJNSA_ILi256EEESF_NSA_ILi64EEEEEENS_6half_tENS5_IJlSB_lEEESI_SJ_NS4_8TiledMMAINS4_8MMA_AtomIJNS4_4SM904GMMA26MMA_64x256x16_F32F16F16_SSILNSN_5MajorE0ELSP_0ELNSN_7ScaleInE1ELSQ_1EEEEEENS4_6LayoutINS5_IJNSA_ILi2EEESB_SB_EEENS5_IJSB_NSA_ILi0EEESW_EEEEENS5_IJNS4_10UnderscoreESZ_SZ_EEEEENS4_13SM90_TMA_LOADENS4_14ComposedLayoutINS4_7SwizzleILi3ELi4ELi3EEENS4_18smem_ptr_flag_bitsILi16EEENST_INS5_IJNSA_ILi8EEESG_EEENS5_IJSG_SB_EEEEEEEvNS4_8identityES12_S1C_vS1D_EENS_8epilogue10collective18CollectiveEpilogueINS1F_22Sm90TmaWarpSpecializedILi4ELi2ELi16ELb1ELb0EEEJSH_NS5_IJNSA_ILi128EEENSA_ILi32EEEEEESI_SJ_SI_SJ_NS1F_6fusion15FusionCallbacksIS1J_NS1N_13LinCombEltActINS1F_6thread4GELUESI_fSI_fLNS_15FloatRoundStyleE2EEESH_S1M_JEEES12_NS13_INS14_ILi2ELi4ELi3EEES17_NST_INS5_IJS18_S1L_EEENS5_IJS1L_SB_EEEEEEENS4_17SM75_U32x4_LDSM_NENS4_14SM90_TMA_STOREES1Z_NS4_17SM90_U32x4_STSM_NENS4_9Copy_AtomIJS22_SI_EEEvEEEvvEEEEvNT_6ParamsE,"",@"SHT_CUDA_INFO"
	.sectionflags	@""
	.align	4


	//----- nvinfo : EIATTR_CUDA_API_VERSION
	.align		4
        /*0000*/ 	.byte	0x04, 0x37
        /*0002*/ 	.short	(.L_24 - .L_23)
.L_23:
        /*0004*/ 	.word	0x00000082


	//----- nvinfo : EIATTR_KPARAM_INFO
	.align		4
.L_24:
        /*0008*/ 	.byte	0x04, 0x17
        /*000a*/ 	.short	(.L_26 - .L_25)
.L_25:
        /*000c*/ 	.word	0x00000000
        /*0010*/ 	.short	0x0000
        /*0012*/ 	.short	0x0070
        /*0014*/ 	.byte	0x00, 0xf0, 0x01, 0x1c


	//----- nvinfo : EIATTR_SPARSE_MMA_MASK
	.align		4
.L_26:
        /*0018*/ 	.byte	0x03, 0x50
        /*001a*/ 	.short	0x0000


	//----- nvinfo : EIATTR_MAXREG_COUNT
	.align		4
        /*001c*/ 	.byte	0x03, 0x1b
        /*001e*/ 	.short	0x00a8


	//----- nvinfo : EIATTR_NUM_BARRIERS
	.align		4
        /*0020*/ 	.byte	0x02, 0x4c
        /*0022*/ 	.byte	0x02
	.zero		1


	//----- nvinfo : EIATTR_EXTERNS
	.align		4
        /*0024*/ 	.byte	0x04, 0x0f
        /*0026*/ 	.short	(.L_28 - .L_27)


	//   ....[0]....
	.align		4
.L_27:
        /*0028*/ 	.word	index@(__assertfail)


	//----- nvinfo : EIATTR_ANNOTATIONS
	.align		4
.L_28:
        /*002c*/ 	.byte	0x04, 0x55
        /*002e*/ 	.short	(.L_30 - .L_29)


	//   ....[0]....
.L_29:
        /*0030*/ 	.word	0x00000001
        /*0034*/ 	.byte	0xd0, 0x0a, 0x00, 0x00, 0x01, 0x00, 0x00, 0x00, 0x00, 0x0b, 0x00, 0x00, 0x01, 0x00, 0x00, 0x00
        /* <DEDUP_REMOVED lines=661> */
        /*2994*/ 	.byte	0x50, 0xe3, 0x02, 0x00, 0x01, 0x00, 0x00, 0x00, 0x70, 0xe3, 0x02, 0x00


	//----- nvinfo : EIATTR_MERCURY_ISA_VERSION
	.align		4
.L_30:
        /*29a0*/ 	.byte	0x03, 0x5f
        /*29a2*/ 	.short	0x0101


	//----- nvinfo : EIATTR_INT_WARP_WIDE_INSTR_OFFSETS
	.align		4
        /*29a4*/ 	.byte	0x04, 0x31
        /*29a6*/ 	.short	(.L_32 - .L_31)


	//   ....[0]....
.L_31:
        /*29a8*/ 	.word	0x000009a0


	//   ....[1]....
        /*29ac*/ 	.word	0x000009c0


	//   ....[2]....
        /*29b0*/ 	.word	0x000009d0


	//----- nvinfo : EIATTR_COOP_GROUP_MASK_REGIDS
	.align		4
.L_32:
        /*29b4*/ 	.byte	0x04, 0x29
        /*29b6*/ 	.short	(.L_34 - .L_33)


	//   ....[0]....
.L_33:
        /*29b8*/ 	.word	0xffffffff


	//   ....[1]....
        /*29bc*/ 	.word	0xffffffff


	//   ....[2]....
        /*29c0*/ 	.word	0xffffffff


	//   ....[3]....
        /*29c4*/ 	.word	0xffffffff


	//   ....[4]....
        /*29c8*/ 	.word	0xffffffff


	//   ....[5]....
        /*29cc*/ 	.word	0xffffffff


	//----- nvinfo : EIATTR_COOP_GROUP_INSTR_OFFSETS
	.align		4
.L_34:
        /*29d0*/ 	.byte	0x04, 0x28
        /*29d2*/ 	.short	(.L_36 - .L_35)


	//   ....[0]....
.L_35:
        /*29d4*/ 	.word	0x00000060


	//   ....[1]....
        /*29d8*/ 	.word	0x00000090


	//   ....[2]....
        /*29dc*/ 	.word	0x000004e0


	//   ....[3]....
        /*29e0*/ 	.word	0x000006b0


	//   ....[4]....
        /*29e4*/ 	.word	0x000008a0


	//   ....[5]....
        /*29e8*/ 	.word	0x00001610


	//----- nvinfo : EIATTR_REG_RECONFIG
	.align		4
.L_36:
        /*29ec*/ 	.byte	0x01, 0x54
	.zero		2


	//----- nvinfo : EIATTR_SYSCALL_OFFSETS
	.align		4
        /*29f0*/ 	.byte	0x04, 0x46
        /*29f2*/ 	.short	(.L_38 - .L_37)


	//   ....[0]....
.L_37:
        /*29f4*/ 	.word	0x000017d0


	//   ....[1]....
        /*29f8*/ 	.word	0x000093e0


	//   ....[2]....
        /*29fc*/ 	.word	0x000094d0


	//----- nvinfo : EIATTR_MBARRIER_INSTR_OFFSETS
	.align		4
.L_38:
        /*2a00*/ 	.byte	0x04, 0x39
        /*2a02*/ 	.short	(.L_40 - .L_39)


	//   ....[0]....
.L_39:
        /*2a04*/ 	.word	0x00000640
        /*2a08*/ 	.word	0x000000ff
        /*2a0c*/ 	.word	0x00000000
        /*2a10*/ 	.short	0x0100
        /*2a12*/ 	.byte	0x08
	.zero		1


	//   ....[1]....
        /*2a14*/ 	.word	0x00000650
        /*2a18*/ 	.word	0x000000ff
        /*2a1c*/ 	.word	0x00000018
        /*2a20*/ 	.short	0x0100
        /*2a22*/ 	.byte	0x08
	.zero		1


	//   ....[2]....
        /*2a24*/ 	.word	0x00000660
        /*2a28*/ 	.word	0x000000ff
        /*2a2c*/ 	.word	0x00000008
        /*2a30*/ 	.short	0x0100
        /*2a32*/ 	.byte	0x08
	.zero		1


	//   ....[3]....
        /*2a34*/ 	.word	0x00000670
        /*2a38*/ 	.word	0x000000ff
        /*2a3c*/ 	.word	0x00000020
        /*2a40*/ 	.short	0x0100
        /*2a42*/ 	.byte	0x08
	.zero		1


	//   ....[4]....
        /*2a44*/ 	.word	0x00000680
        /*2a48*/ 	.word	0x000000ff
        /*2a4c*/ 	.word	0x00000010
        /*2a50*/ 	.short	0x0100
        /*2a52*/ 	.byte	0x08
	.zero		1


	//   ....[5]....
        /*2a54*/ 	.word	0x00000690
        /*2a58*/ 	.word	0x000000ff
        /*2a5c*/ 	.word	0x00000028
        /*2a60*/ 	.short	0x0100
        /*2a62*/ 	.byte	0x08
	.zero		1


	//   ....[6]....
        /*2a64*/ 	.word	0x000007d0
        /*2a68*/ 	.word	0x000000ff
        /*2a6c*/ 	.word	0x00000030
        /*2a70*/ 	.short	0x0100
        /*2a72*/ 	.byte	0x08
	.zero		1


	//   ....[7]....
        /*2a74*/ 	.word	0x000007e0
        /*2a78*/ 	.word	0x000000ff
        /*2a7c*/ 	.word	0x00000050
        /*2a80*/ 	.short	0x0100
        /*2a82*/ 	.byte	0x08
	.zero		1


	//   ....[8]....
        /*2a84*/ 	.word	0x000007f0
        /*2a88*/ 	.word	0x000000ff
        /*2a8c*/ 	.word	0x00000038
        /*2a90*/ 	.short	0x0100
        /*2a92*/ 	.byte	0x08
	.zero		1


	//   ....[9]....
        /*2a94*/ 	.word	0x00000800
        /*2a98*/ 	.word	0x000000ff
        /*2a9c*/ 	.word	0x00000058
        /*2aa0*/ 	.short	0x0100
        /*2aa2*/ 	.byte	0x08
	.zero		1


	//   ....[10]....
        /*2aa4*/ 	.word	0x00000810
        /*2aa8*/ 	.word	0x000000ff
        /*2aac*/ 	.word	0x00000040
        /*2ab0*/ 	.short	0x0100
        /*2ab2*/ 	.byte	0x08
	.zero		1


	//   ....[11]....
        /*2ab4*/ 	.word	0x00000820
        /*2ab8*/ 	.word	0x000000ff
        /*2abc*/ 	.word	0x00000060
        /*2ac0*/ 	.short	0x0100
        /*2ac2*/ 	.byte	0x08
	.zero		1


	//   ....[12]....
        /*2ac4*/ 	.word	0x00000830
        /*2ac8*/ 	.word	0x000000ff
        /*2acc*/ 	.word	0x00000048
        /*2ad0*/ 	.short	0x0100
        /*2ad2*/ 	.byte	0x08
	.zero		1


	//   ....[13]....
        /*2ad4*/ 	.word	0x00000840
        /*2ad8*/ 	.word	0x000000ff
        /*2adc*/ 	.word	0x00000068
        /*2ae0*/ 	.short	0x0100
        /*2ae2*/ 	.byte	0x08
	.zero		1


	//   ....[14]....
        /*2ae4*/ 	.word	0x00000b20
        /*2ae8*/ 	.word	0x000000ff
        /*2aec*/ 	.word	0x00000070
        /*2af0*/ 	.short	0x0100
        /*2af2*/ 	.byte	0x08
	.zero		1


	//   ....[15]....
        /*2af4*/ 	.word	0x00000b30
        /*2af8*/ 	.word	0x000000ff
        /*2afc*/ 	.word	0x00000078
        /*2b00*/ 	.short	0x0100
        /*2b02*/ 	.byte	0x08
	.zero		1


	//   ....[16]....
        /*2b04*/ 	.word	0x00001870
        /*2b08*/ 	.word	0x00000003
        /*2b0c*/ 	.word	0x00000000
        /*2b10*/ 	.short	0x010a
        /*2b12*/ 	.byte	0x3f
	.zero		1


	//   ....[17]....
        /*2b14*/ 	.word	0x000018b0
        /*2b18*/ 	.word	0x00000003
        /*2b1c*/ 	.word	0x00000000
        /*2b20*/ 	.short	0x010a
        /*2b22*/ 	.byte	0x3f
	.zero		1


	//   ....[18]....
        /*2b24*/ 	.word	0x00004e90
        /*2b28*/ 	.word	0x000000ff
        /*2b2c*/ 	.word	0x00000000
        /*2b30*/ 	.short	0x010a
        /*2b32*/ 	.byte	0x07
	.zero		1


	//   ....[19]....
        /*2b34*/ 	.word	0x00004ed0
        /*2b38*/ 	.word	0x000000ff
        /*2b3c*/ 	.word	0x00000000
        /*2b40*/ 	.short	0x010a
        /*2b42*/ 	.byte	0x07
	.zero		1


	//   ....[20]....
        /*2b44*/ 	.word	0x00008fd0
        /*2b48*/ 	.word	0x000000ff
        /*2b4c*/ 	.word	0x00000000
        /*2b50*/ 	.short	0x0101
        /*2b52*/ 	.byte	0x07
	.zero		1


	//   ....[21]....
        /*2b54*/ 	.word	0x000091b0
        /*2b58*/ 	.word	0x000000ff
        /*2b5c*/ 	.word	0x00000000
        /*2b60*/ 	.short	0x0101
        /*2b62*/ 	.byte	0x06
	.zero		1


	//   ....[22]....
        /*2b64*/ 	.word	0x000099c0
        /*2b68*/ 	.word	0x000000ff
        /*2b6c*/ 	.word	0x00000030
        /*2b70*/ 	.short	0x010a
        /*2b72*/ 	.byte	0x2e
	.zero		1


	//   ....[23]....
        /*2b74*/ 	.word	0x0000bc50
        /*2b78*/ 	.word	0x000000ff
        /*2b7c*/ 	.word	0x00000000
        /*2b80*/ 	.short	0x0101
        /*2b82*/ 	.byte	0x04
	.zero		1


	//   ....[24]....
        /*2b84*/ 	.word	0x0000bd30
        /*2b88*/ 	.word	0x00000002
        /*2b8c*/ 	.word	0x00000030
        /*2b90*/ 	.short	0x010a
        /*2b92*/ 	.byte	0x3f
	.zero		1


	//   ....[25]....
        /*2b94*/ 	.word	0x0000dc70
        /*2b98*/ 	.word	0x000000ff
        /*2b9c*/ 	.word	0x00000000
        /*2ba0*/ 	.short	0x0101
        /*2ba2*/ 	.byte	0x04
	.zero		1


	//   ....[26]....
        /*2ba4*/ 	.word	0x0000dd60
        /*2ba8*/ 	.word	0x00000002
        /*2bac*/ 	.word	0x00000030
        /*2bb0*/ 	.short	0x010a
        /*2bb2*/ 	.byte	0x3f
	.zero		1


	//   ....[27]....
        /*2bb4*/ 	.word	0x0000fdd0
        /*2bb8*/ 	.word	0x000000ff
        /*2bbc*/ 	.word	0x00000000
        /*2bc0*/ 	.short	0x0101
        /*2bc2*/ 	.byte	0x04
	.zero		1


	//   ....[28]....
        /*2bc4*/ 	.word	0x0000feb0
        /*2bc8*/ 	.word	0x0000000c
        /*2bcc*/ 	.word	0x00000030
        /*2bd0*/ 	.short	0x010a
        /*2bd2*/ 	.byte	0x3f
	.zero		1


	//   ....[29]....
        /*2bd4*/ 	.word	0x00011e30
        /*2bd8*/ 	.word	0x000000ff
        /*2bdc*/ 	.word	0x00000000
        /*2be0*/ 	.short	0x0101
        /*2be2*/ 	.byte	0x04
	.zero		1


	//   ....[30]....
        /*2be4*/ 	.word	0x00011f10
        /*2be8*/ 	.word	0x0000000c
        /*2bec*/ 	.word	0x00000030
        /*2bf0*/ 	.short	0x010a
        /*2bf2*/ 	.byte	0x3f
	.zero		1


	//   ....[31]....
        /*2bf4*/ 	.word	0x00013f70
        /*2bf8*/ 	.word	0x000000ff
        /*2bfc*/ 	.word	0x00000000
        /*2c00*/ 	.short	0x0101
        /*2c02*/ 	.byte	0x04
	.zero		1


	//   ....[32]....
        /*2c04*/ 	.word	0x00014060
        /*2c08*/ 	.word	0x0000000c
        /*2c0c*/ 	.word	0x00000030
        /*2c10*/ 	.short	0x010a
        /*2c12*/ 	.byte	0x3f
	.zero		1


	//   ....[33]....
        /*2c14*/ 	.word	0x00015fb0
        /*2c18*/ 	.word	0x000000ff
        /*2c1c*/ 	.word	0x00000000
        /*2c20*/ 	.short	0x0101
        /*2c22*/ 	.byte	0x04
	.zero		1


	//   ....[34]....
        /*2c24*/ 	.word	0x000160a0
        /*2c28*/ 	.word	0x0000000c
        /*2c2c*/ 	.word	0x00000030
        /*2c30*/ 	.short	0x010a
        /*2c32*/ 	.byte	0x3f
	.zero		1


	//   ....[35]....
        /*2c34*/ 	.word	0x000180f0
        /*2c38*/ 	.word	0x000000ff
        /*2c3c*/ 	.word	0x00000000
        /*2c40*/ 	.short	0x0101
        /*2c42*/ 	.byte	0x04
	.zero		1


	//   ....[36]....
        /*2c44*/ 	.word	0x000181e0
        /*2c48*/ 	.word	0x0000000c
        /*2c4c*/ 	.word	0x00000030
        /*2c50*/ 	.short	0x010a
        /*2c52*/ 	.byte	0x3f
	.zero		1


	//   ....[37]....
        /*2c54*/ 	.word	0x0001a130
        /*2c58*/ 	.word	0x000000ff
        /*2c5c*/ 	.word	0x00000000
        /*2c60*/ 	.short	0x0101
        /*2c62*/ 	.byte	0x04
	.zero		1


	//   ....[38]....
        /*2c64*/ 	.word	0x0001a220
        /*2c68*/ 	.word	0x0000000c
        /*2c6c*/ 	.word	0x00000030
        /*2c70*/ 	.short	0x010a
        /*2c72*/ 	.byte	0x3f
	.zero		1


	//   ....[39]....
        /*2c74*/ 	.word	0x0001c270
        /*2c78*/ 	.word	0x000000ff
        /*2c7c*/ 	.word	0x00000000
        /*2c80*/ 	.short	0x0101
        /*2c82*/ 	.byte	0x04
	.zero		1


	//   ....[40]....
        /*2c84*/ 	.word	0x0001c360
        /*2c88*/ 	.word	0x0000000c
        /*2c8c*/ 	.word	0x00000030
        /*2c90*/ 	.short	0x010a
        /*2c92*/ 	.byte	0x3f
	.zero		1


	//   ....[41]....
        /*2c94*/ 	.word	0x0001e2b0
        /*2c98*/ 	.word	0x000000ff
        /*2c9c*/ 	.word	0x00000000
        /*2ca0*/ 	.short	0x0101
        /*2ca2*/ 	.byte	0x04
	.zero		1


	//   ....[42]....
        /*2ca4*/ 	.word	0x0001e3a0
        /*2ca8*/ 	.word	0x0000000c
        /*2cac*/ 	.word	0x00000030
        /*2cb0*/ 	.short	0x010a
        /*2cb2*/ 	.byte	0x3f
	.zero		1


	//   ....[43]....
        /*2cb4*/ 	.word	0x000203f0
        /*2cb8*/ 	.word	0x000000ff
        /*2cbc*/ 	.word	0x00000000
        /*2cc0*/ 	.short	0x0101
        /*2cc2*/ 	.byte	0x04
	.zero		1


	//   ....[44]....
        /*2cc4*/ 	.word	0x000204e0
        /*2cc8*/ 	.word	0x0000000c
        /*2ccc*/ 	.word	0x00000030
        /*2cd0*/ 	.short	0x010a
        /*2cd2*/ 	.byte	0x3f
	.zero		1


	//   ....[45]....
        /*2cd4*/ 	.word	0x00022430
        /*2cd8*/ 	.word	0x000000ff
        /*2cdc*/ 	.word	0x00000000
        /*2ce0*/ 	.short	0x0101
        /*2ce2*/ 	.byte	0x04
	.zero		1


	//   ....[46]....
        /*2ce4*/ 	.word	0x00022520
        /*2ce8*/ 	.word	0x0000000c
        /*2cec*/ 	.word	0x00000030
        /*2cf0*/ 	.short	0x010a
        /*2cf2*/ 	.byte	0x3f
	.zero		1


	//   ....[47]....
        /*2cf4*/ 	.word	0x00024570
        /*2cf8*/ 	.word	0x000000ff
        /*2cfc*/ 	.word	0x00000000
        /*2d00*/ 	.short	0x0101
        /*2d02*/ 	.byte	0x04
	.zero		1


	//   ....[48]....
        /*2d04*/ 	.word	0x00024660
        /*2d08*/ 	.word	0x0000000c
        /*2d0c*/ 	.word	0x00000030
        /*2d10*/ 	.short	0x010a
        /*2d12*/ 	.byte	0x3f
	.zero		1


	//   ....[49]....
        /*2d14*/ 	.word	0x000265b0
        /*2d18*/ 	.word	0x000000ff
        /*2d1c*/ 	.word	0x00000000
        /*2d20*/ 	.short	0x0101
        /*2d22*/ 	.byte	0x04
	.zero		1


	//   ....[50]....
        /*2d24*/ 	.word	0x000266a0
        /*2d28*/ 	.word	0x0000000c
        /*2d2c*/ 	.word	0x00000030
        /*2d30*/ 	.short	0x010a
        /*2d32*/ 	.byte	0x3f
	.zero		1


	//   ....[51]....
        /*2d34*/ 	.word	0x000286f0
        /*2d38*/ 	.word	0x000000ff
        /*2d3c*/ 	.word	0x00000000
        /*2d40*/ 	.short	0x0101
        /*2d42*/ 	.byte	0x04
	.zero		1


	//   ....[52]....
        /*2d44*/ 	.word	0x000287e0
        /*2d48*/ 	.word	0x0000000d
        /*2d4c*/ 	.word	0x00000030
        /*2d50*/ 	.short	0x010a
        /*2d52*/ 	.byte	0x3f
	.zero		1


	//   ....[53]....
        /*2d54*/ 	.word	0x0002a6e0
        /*2d58*/ 	.word	0x000000ff
        /*2d5c*/ 	.word	0x00000000
        /*2d60*/ 	.short	0x0101
        /*2d62*/ 	.byte	0x04
	.zero		1


	//   ....[54]....
        /*2d64*/ 	.word	0x0002b0a0
        /*2d68*/ 	.word	0x000000ff
        /*2d6c*/ 	.word	0x00000000
        /*2d70*/ 	.short	0x0101
        /*2d72*/ 	.byte	0x04
	.zero		1


	//   ....[55]....
        /*2d74*/ 	.word	0x0002b810
        /*2d78*/ 	.word	0x000000ff
        /*2d7c*/ 	.word	0x00000078
        /*2d80*/ 	.short	0x010a
        /*2d82*/ 	.byte	0x04
	.zero		1


	//   ....[56]....
        /*2d84*/ 	.word	0x0002bc50
        /*2d88*/ 	.word	0x000000ff
        /*2d8c*/ 	.word	0x00000050
        /*2d90*/ 	.short	0x010a
        /*2d92*/ 	.byte	0x04
	.zero		1


	//   ....[57]....
        /*2d94*/ 	.word	0x0002bd40
        /*2d98*/ 	.word	0x000000ff
        /*2d9c*/ 	.word	0x00000030
        /*2da0*/ 	.short	0x010b
        /*2da2*/ 	.byte	0x04
	.zero		1


	//   ....[58]....
        /*2da4*/ 	.word	0x0002bda0
        /*2da8*/ 	.word	0x000000ff
        /*2dac*/ 	.word	0x00000000
        /*2db0*/ 	.short	0x0101
        /*2db2*/ 	.byte	0x0e
	.zero		1


	//   ....[59]....
        /*2db4*/ 	.word	0x0002bdd0
        /*2db8*/ 	.word	0x000000ff
        /*2dbc*/ 	.word	0x00000058
        /*2dc0*/ 	.short	0x010a
        /*2dc2*/ 	.byte	0x04
	.zero		1


	//   ....[60]....
        /*2dc4*/ 	.word	0x0002bee0
        /*2dc8*/ 	.word	0x000000ff
        /*2dcc*/ 	.word	0x00000038
        /*2dd0*/ 	.short	0x010b
        /*2dd2*/ 	.byte	0x04
	.zero		1


	//   ....[61]....
        /*2dd4*/ 	.word	0x0002bf50
        /*2dd8*/ 	.word	0x000000ff
        /*2ddc*/ 	.word	0x00000000
        /*2de0*/ 	.short	0x0101
        /*2de2*/ 	.byte	0x0d
	.zero		1


	//   ....[62]....
        /*2de4*/ 	.word	0x0002bf80
        /*2de8*/ 	.word	0x000000ff
        /*2dec*/ 	.word	0x00000060
        /*2df0*/ 	.short	0x010a
        /*2df2*/ 	.byte	0x04
	.zero		1


	//   ....[63]....
        /*2df4*/ 	.word	0x0002c080
        /*2df8*/ 	.word	0x000000ff
        /*2dfc*/ 	.word	0x00000040
        /*2e00*/ 	.short	0x010b
        /*2e02*/ 	.byte	0x04
	.zero		1


	//   ....[64]....
        /*2e04*/ 	.word	0x0002c0e0
        /*2e08*/ 	.word	0x000000ff
        /*2e0c*/ 	.word	0x00000000
        /*2e10*/ 	.short	0x0101
        /*2e12*/ 	.byte	0x0f
	.zero		1


	//   ....[65]....
        /*2e14*/ 	.word	0x0002c110
        /*2e18*/ 	.word	0x000000ff
        /*2e1c*/ 	.word	0x00000068
        /*2e20*/ 	.short	0x010a
        /*2e22*/ 	.byte	0x04
	.zero		1


	//   ....[66]....
        /*2e24*/ 	.word	0x0002c210
        /*2e28*/ 	.word	0x000000ff
        /*2e2c*/ 	.word	0x00000048
        /*2e30*/ 	.short	0x010b
        /*2e32*/ 	.byte	0x04
	.zero		1


	//   ....[67]....
        /*2e34*/ 	.word	0x0002c280
        /*2e38*/ 	.word	0x000000ff
        /*2e3c*/ 	.word	0x00000000
        /*2e40*/ 	.short	0x0101
        /*2e42*/ 	.byte	0x05
	.zero		1


	//   ....[68]....
        /*2e44*/ 	.word	0x0002c2c0
        /*2e48*/ 	.word	0x000000ff
        /*2e4c*/ 	.word	0x00000050
        /*2e50*/ 	.short	0x010a
        /*2e52*/ 	.byte	0x04
	.zero		1


	//   ....[69]....
        /*2e54*/ 	.word	0x0002c3b0
        /*2e58*/ 	.word	0x000000ff
        /*2e5c*/ 	.word	0x00000030
        /*2e60*/ 	.short	0x010b
        /*2e62*/ 	.byte	0x04
	.zero		1


	//   ....[70]....
        /*2e64*/ 	.word	0x0002c3f0
        /*2e68*/ 	.word	0x000000ff
        /*2e6c*/ 	.word	0x00000000
        /*2e70*/ 	.short	0x0101
        /*2e72*/ 	.byte	0x0e
	.zero		1


	//   ....[71]....
        /*2e74*/ 	.word	0x0002c420
        /*2e78*/ 	.word	0x000000ff
        /*2e7c*/ 	.word	0x00000058
        /*2e80*/ 	.short	0x010a
        /*2e82*/ 	.byte	0x04
	.zero		1


	//   ....[72]....
        /*2e84*/ 	.word	0x0002c520
        /*2e88*/ 	.word	0x000000ff
        /*2e8c*/ 	.word	0x00000038
        /*2e90*/ 	.short	0x010b
        /*2e92*/ 	.byte	0x04
	.zero		1


	//   ....[73]....
        /*2e94*/ 	.word	0x0002c560
        /*2e98*/ 	.word	0x000000ff
        /*2e9c*/ 	.word	0x00000000
        /*2ea0*/ 	.short	0x0101
        /*2ea2*/ 	.byte	0x0d
	.zero		1


	//   ....[74]....
        /*2ea4*/ 	.word	0x0002c5a0
        /*2ea8*/ 	.word	0x000000ff
        /*2eac*/ 	.word	0x00000060
        /*2eb0*/ 	.short	0x010a
        /*2eb2*/ 	.byte	0x04
	.zero		1


	//   ....[75]....
        /*2eb4*/ 	.word	0x0002c690
        /*2eb8*/ 	.word	0x000000ff
        /*2ebc*/ 	.word	0x00000040
        /*2ec0*/ 	.short	0x010b
        /*2ec2*/ 	.byte	0x04
	.zero		1


	//   ....[76]....
        /*2ec4*/ 	.word	0x0002c6d0
        /*2ec8*/ 	.word	0x000000ff
        /*2ecc*/ 	.word	0x00000000
        /*2ed0*/ 	.short	0x0101
        /*2ed2*/ 	.byte	0x0f
	.zero		1


	//   ....[77]....
        /*2ed4*/ 	.word	0x0002c700
        /*2ed8*/ 	.word	0x000000ff
        /*2edc*/ 	.word	0x00000068
        /*2ee0*/ 	.short	0x010a
        /*2ee2*/ 	.byte	0x04
	.zero		1


	//   ....[78]....
        /*2ee4*/ 	.word	0x0002c800
        /*2ee8*/ 	.word	0x000000ff
        /*2eec*/ 	.word	0x00000048
        /*2ef0*/ 	.short	0x010b
        /*2ef2*/ 	.byte	0x04
	.zero		1


	//   ....[79]....
        /*2ef4*/ 	.word	0x0002c840
        /*2ef8*/ 	.word	0x000000ff
        /*2efc*/ 	.word	0x00000000
        /*2f00*/ 	.short	0x0101
        /*2f02*/ 	.byte	0x05
	.zero		1


	//   ....[80]....
        /*2f04*/ 	.word	0x0002c880
        /*2f08*/ 	.word	0x000000ff
        /*2f0c*/ 	.word	0x00000050
        /*2f10*/ 	.short	0x010a
        /*2f12*/ 	.byte	0x04
	.zero		1


	//   ....[81]....
        /*2f14*/ 	.word	0x0002c980
        /*2f18*/ 	.word	0x000000ff
        /*2f1c*/ 	.word	0x00000030
        /*2f20*/ 	.short	0x010b
        /*2f22*/ 	.byte	0x04
	.zero		1


	//   ....[82]....
        /*2f24*/ 	.word	0x0002c9c0
        /*2f28*/ 	.word	0x000000ff
        /*2f2c*/ 	.word	0x00000000
        /*2f30*/ 	.short	0x0101
        /*2f32*/ 	.byte	0x0e
	.zero		1


	//   ....[83]....
        /*2f34*/ 	.word	0x0002c9f0
        /*2f38*/ 	.word	0x000000ff
        /*2f3c*/ 	.word	0x00000058
        /*2f40*/ 	.short	0x010a
        /*2f42*/ 	.byte	0x04
	.zero		1


	//   ....[84]....
        /*2f44*/ 	.word	0x0002caf0
        /*2f48*/ 	.word	0x000000ff
        /*2f4c*/ 	.word	0x00000038
        /*2f50*/ 	.short	0x010b
        /*2f52*/ 	.byte	0x04
	.zero		1


	//   ....[85]....
        /*2f54*/ 	.word	0x0002cb30
        /*2f58*/ 	.word	0x000000ff
        /*2f5c*/ 	.word	0x00000000
        /*2f60*/ 	.short	0x0101
        /*2f62*/ 	.byte	0x0d
	.zero		1


	//   ....[86]....
        /*2f64*/ 	.word	0x0002cb70
        /*2f68*/ 	.word	0x000000ff
        /*2f6c*/ 	.word	0x00000060
        /*2f70*/ 	.short	0x010a
        /*2f72*/ 	.byte	0x04
	.zero		1


	//   ....[87]....
        /*2f74*/ 	.word	0x0002cc70
        /*2f78*/ 	.word	0x000000ff
        /*2f7c*/ 	.word	0x00000040
        /*2f80*/ 	.short	0x010b
        /*2f82*/ 	.byte	0x04
	.zero		1


	//   ....[88]....
        /*2f84*/ 	.word	0x0002ccb0
        /*2f88*/ 	.word	0x000000ff
        /*2f8c*/ 	.word	0x00000000
        /*2f90*/ 	.short	0x0101
        /*2f92*/ 	.byte	0x0f
	.zero		1


	//   ....[89]....
        /*2f94*/ 	.word	0x0002cce0
        /*2f98*/ 	.word	0x000000ff
        /*2f9c*/ 	.word	0x00000068
        /*2fa0*/ 	.short	0x010a
        /*2fa2*/ 	.byte	0x04
	.zero		1


	//   ....[90]....
        /*2fa4*/ 	.word	0x0002cde0
        /*2fa8*/ 	.word	0x000000ff
        /*2fac*/ 	.word	0x00000048
        /*2fb0*/ 	.short	0x010b
        /*2fb2*/ 	.byte	0x04
	.zero		1


	//   ....[91]....
        /*2fb4*/ 	.word	0x0002ce20
        /*2fb8*/ 	.word	0x000000ff
        /*2fbc*/ 	.word	0x00000000
        /*2fc0*/ 	.short	0x0101
        /*2fc2*/ 	.byte	0x05
	.zero		1


	//   ....[92]....
        /*2fc4*/ 	.word	0x0002ce60
        /*2fc8*/ 	.word	0x000000ff
        /*2fcc*/ 	.word	0x00000050
        /*2fd0*/ 	.short	0x010a
        /*2fd2*/ 	.byte	0x04
	.zero		1


	//   ....[93]....
        /*2fd4*/ 	.word	0x0002cf60
        /*2fd8*/ 	.word	0x000000ff
        /*2fdc*/ 	.word	0x00000030
        /*2fe0*/ 	.short	0x010b
        /*2fe2*/ 	.byte	0x04
	.zero		1


	//   ....[94]....
        /*2fe4*/ 	.word	0x0002cfa0
        /*2fe8*/ 	.word	0x000000ff
        /*2fec*/ 	.word	0x00000000
        /*2ff0*/ 	.short	0x0101
        /*2ff2*/ 	.byte	0x0e
	.zero		1


	//   ....[95]....
        /*2ff4*/ 	.word	0x0002cfd0
        /*2ff8*/ 	.word	0x000000ff
        /*2ffc*/ 	.word	0x00000058
        /*3000*/ 	.short	0x010a
        /*3002*/ 	.byte	0x04
	.zero		1


	//   ....[96]....
        /*3004*/ 	.word	0x0002d0d0
        /*3008*/ 	.word	0x000000ff
        /*300c*/ 	.word	0x00000038
        /*3010*/ 	.short	0x010b
        /*3012*/ 	.byte	0x04
	.zero		1


	//   ....[97]....
        /*3014*/ 	.word	0x0002d110
        /*3018*/ 	.word	0x000000ff
        /*301c*/ 	.word	0x00000000
        /*3020*/ 	.short	0x0101
        /*3022*/ 	.byte	0x0d
	.zero		1


	//   ....[98]....
        /*3024*/ 	.word	0x0002d150
        /*3028*/ 	.word	0x000000ff
        /*302c*/ 	.word	0x00000060
        /*3030*/ 	.short	0x010a
        /*3032*/ 	.byte	0x04
	.zero		1


	//   ....[99]....
        /*3034*/ 	.word	0x0002d250
        /*3038*/ 	.word	0x000000ff
        /*303c*/ 	.word	0x00000040
        /*3040*/ 	.short	0x010b
        /*3042*/ 	.byte	0x04
	.zero		1


	//   ....[100]....
        /*3044*/ 	.word	0x0002d290
        /*3048*/ 	.word	0x000000ff
        /*304c*/ 	.word	0x00000000
        /*3050*/ 	.short	0x0101
        /*3052*/ 	.byte	0x0f
	.zero		1


	//   ....[101]....
        /*3054*/ 	.word	0x0002d2c0
        /*3058*/ 	.word	0x000000ff
        /*305c*/ 	.word	0x00000068
        /*3060*/ 	.short	0x010a
        /*3062*/ 	.byte	0x04
	.zero		1


	//   ....[102]....
        /*3064*/ 	.word	0x0002d3c0
        /*3068*/ 	.word	0x000000ff
        /*306c*/ 	.word	0x00000048
        /*3070*/ 	.short	0x010b
        /*3072*/ 	.byte	0x04
	.zero		1


	//   ....[103]....
        /*3074*/ 	.word	0x0002d410
        /*3078*/ 	.word	0x000000ff
        /*307c*/ 	.word	0x00000000
        /*3080*/ 	.short	0x0101
        /*3082*/ 	.byte	0x05
	.zero		1


	//   ....[104]....
        /*3084*/ 	.word	0x0002db20
        /*3088*/ 	.word	0x00000000
        /*308c*/ 	.word	0x00000050
        /*3090*/ 	.short	0x010a
        /*3092*/ 	.byte	0x3f
	.zero		1


	//   ....[105]....
        /*3094*/ 	.word	0x0002db60
        /*3098*/ 	.word	0x00000000
        /*309c*/ 	.word	0x00000058
        /*30a0*/ 	.short	0x010a
        /*30a2*/ 	.byte	0x3f
	.zero		1


	//   ....[106]....
        /*30a4*/ 	.word	0x0002dba0
        /*30a8*/ 	.word	0x00000000
        /*30ac*/ 	.word	0x00000060
        /*30b0*/ 	.short	0x010a
        /*30b2*/ 	.byte	0x3f
	.zero		1


	//   ....[107]....
        /*30b4*/ 	.word	0x0002dc00
        /*30b8*/ 	.word	0x00000000
        /*30bc*/ 	.word	0x00000068
        /*30c0*/ 	.short	0x010a
        /*30c2*/ 	.byte	0x3f
	.zero		1


	//   ....[108]....
        /*30c4*/ 	.word	0x0002df40
        /*30c8*/ 	.word	0x0000000e
        /*30cc*/ 	.word	0x00000018
        /*30d0*/ 	.short	0x010a
        /*30d2*/ 	.byte	0x3f
	.zero		1


	//   ....[109]....
        /*30d4*/ 	.word	0x0002e270
        /*30d8*/ 	.word	0x00000002
        /*30dc*/ 	.word	0x00000078
        /*30e0*/ 	.short	0x0101
        /*30e2*/ 	.byte	0x3f
	.zero		1


	//   ....[110]....
        /*30e4*/ 	.word	0x0002ea30
        /*30e8*/ 	.word	0x00000004
        /*30ec*/ 	.word	0x00000000
        /*30f0*/ 	.short	0x010a
        /*30f2*/ 	.byte	0x3f
	.zero		1


	//   ....[111]....
        /*30f4*/ 	.word	0x0002eac0
        /*30f8*/ 	.word	0x00000003
        /*30fc*/ 	.word	0x00000000
        /*3100*/ 	.short	0x010a
        /*3102*/ 	.byte	0x3f
	.zero		1


	//   ....[112]....
        /*3104*/ 	.word	0x0002eb50
        /*3108*/ 	.word	0x00000003
        /*310c*/ 	.word	0x00000000
        /*3110*/ 	.short	0x010a
        /*3112*/ 	.byte	0x3f
	.zero		1


	//   ....[113]....
        /*3114*/ 	.word	0x0002ebb0
        /*3118*/ 	.word	0x00000003
        /*311c*/ 	.word	0x00000000
        /*3120*/ 	.short	0x010a
        /*3122*/ 	.byte	0x3f
	.zero		1


	//   ....[114]....
        /*3124*/ 	.word	0x0002ec10
        /*3128*/ 	.word	0x00000004
        /*312c*/ 	.word	0x00000000
        /*3130*/ 	.short	0x010a
        /*3132*/ 	.byte	0x3f
	.zero		1


	//   ....[115]....
        /*3134*/ 	.word	0x0002ec70
        /*3138*/ 	.word	0x00000003
        /*313c*/ 	.word	0x00000030
        /*3140*/ 	.short	0x010a
        /*3142*/ 	.byte	0x3f
	.zero		1


	//   ....[116]....
        /*3144*/ 	.word	0x0002ecc0
        /*3148*/ 	.word	0x00000002
        /*314c*/ 	.word	0x00000030
        /*3150*/ 	.short	0x010a
        /*3152*/ 	.byte	0x3f
	.zero		1


	//   ....[117]....
        /*3154*/ 	.word	0x0002ed10
        /*3158*/ 	.word	0x00000002
        /*315c*/ 	.word	0x00000030
        /*3160*/ 	.short	0x010a
        /*3162*/ 	.byte	0x3f
	.zero		1


	//   ....[118]....
        /*3164*/ 	.word	0x0002ed60
        /*3168*/ 	.word	0x0000000c
        /*316c*/ 	.word	0x00000030
        /*3170*/ 	.short	0x010a
        /*3172*/ 	.byte	0x3f
	.zero		1


	//   ....[119]....
        /*3174*/ 	.word	0x0002edb0
        /*3178*/ 	.word	0x0000000c
        /*317c*/ 	.word	0x00000030
        /*3180*/ 	.short	0x010a
        /*3182*/ 	.byte	0x3f
	.zero		1


	//   ....[120]....
        /*3184*/ 	.word	0x0002ee00
        /*3188*/ 	.word	0x0000000c
        /*318c*/ 	.word	0x00000030
        /*3190*/ 	.short	0x010a
        /*3192*/ 	.byte	0x3f
	.zero		1


	//   ....[121]....
        /*3194*/ 	.word	0x0002ee50
        /*3198*/ 	.word	0x0000000c
        /*319c*/ 	.word	0x00000030
        /*31a0*/ 	.short	0x010a
        /*31a2*/ 	.byte	0x3f
	.zero		1


	//   ....[122]....
        /*31a4*/ 	.word	0x0002eea0
        /*31a8*/ 	.word	0x0000000c
        /*31ac*/ 	.word	0x00000030
        /*31b0*/ 	.short	0x010a
        /*31b2*/ 	.byte	0x3f
	.zero		1


	//   ....[123]....
        /*31b4*/ 	.word	0x0002eef0
        /*31b8*/ 	.word	0x0000000c
        /*31bc*/ 	.word	0x00000030
        /*31c0*/ 	.short	0x010a
        /*31c2*/ 	.byte	0x3f
	.zero		1


	//   ....[124]....
        /*31c4*/ 	.word	0x0002ef40
        /*31c8*/ 	.word	0x0000000c
        /*31cc*/ 	.word	0x00000030
        /*31d0*/ 	.short	0x010a
        /*31d2*/ 	.byte	0x3f
	.zero		1


	//   ....[125]....
        /*31d4*/ 	.word	0x0002ef90
        /*31d8*/ 	.word	0x0000000c
        /*31dc*/ 	.word	0x00000030
        /*31e0*/ 	.short	0x010a
        /*31e2*/ 	.byte	0x3f
	.zero		1


	//   ....[126]....
        /*31e4*/ 	.word	0x0002efe0
        /*31e8*/ 	.word	0x0000000c
        /*31ec*/ 	.word	0x00000030
        /*31f0*/ 	.short	0x010a
        /*31f2*/ 	.byte	0x3f
	.zero		1


	//   ....[127]....
        /*31f4*/ 	.word	0x0002f030
        /*31f8*/ 	.word	0x0000000c
        /*31fc*/ 	.word	0x00000030
        /*3200*/ 	.short	0x010a
        /*3202*/ 	.byte	0x3f
	.zero		1


	//   ....[128]....
        /*3204*/ 	.word	0x0002f080
        /*3208*/ 	.word	0x0000000c
        /*320c*/ 	.word	0x00000030
        /*3210*/ 	.short	0x010a
        /*3212*/ 	.byte	0x3f
	.zero		1


	//   ....[129]....
        /*3214*/ 	.word	0x0002f0d0
        /*3218*/ 	.word	0x0000000c
        /*321c*/ 	.word	0x00000030
        /*3220*/ 	.short	0x010a
        /*3222*/ 	.byte	0x3f
	.zero		1


	//   ....[130]....
        /*3224*/ 	.word	0x0002f120
        /*3228*/ 	.word	0x0000000d
        /*322c*/ 	.word	0x00000030
        /*3230*/ 	.short	0x010a
        /*3232*/ 	.byte	0x3f
	.zero		1


	//   ....[131]....
        /*3234*/ 	.word	0x0002f180
        /*3238*/ 	.word	0x00000005
        /*323c*/ 	.word	0x00000078
        /*3240*/ 	.short	0x010a
        /*3242*/ 	.byte	0x3f
	.zero		1


	//   ....[132]....
        /*3244*/ 	.word	0x0002f1e0
        /*3248*/ 	.word	0x00000003
        /*324c*/ 	.word	0x00000050
        /*3250*/ 	.short	0x010a
        /*3252*/ 	.byte	0x3f
	.zero		1


	//   ....[133]....
        /*3254*/ 	.word	0x0002f240
        /*3258*/ 	.word	0x00000003
        /*325c*/ 	.word	0x00000058
        /*3260*/ 	.short	0x010a
        /*3262*/ 	.byte	0x3f
	.zero		1


	//   ....[134]....
        /*3264*/ 	.word	0x0002f2a0
        /*3268*/ 	.word	0x00000003
        /*326c*/ 	.word	0x00000060
        /*3270*/ 	.short	0x010a
        /*3272*/ 	.byte	0x3f
	.zero		1


	//   ....[135]....
        /*3274*/ 	.word	0x0002f300
        /*3278*/ 	.word	0x00000003
        /*327c*/ 	.word	0x00000068
        /*3280*/ 	.short	0x010a
        /*3282*/ 	.byte	0x3f
	.zero		1


	//   ....[136]....
        /*3284*/ 	.word	0x0002f360
        /*3288*/ 	.word	0x00000004
        /*328c*/ 	.word	0x00000050
        /*3290*/ 	.short	0x010a
        /*3292*/ 	.byte	0x3f
	.zero		1


	//   ....[137]....
        /*3294*/ 	.word	0x0002f3c0
        /*3298*/ 	.word	0x00000004
        /*329c*/ 	.word	0x00000058
        /*32a0*/ 	.short	0x010a
        /*32a2*/ 	.byte	0x3f
	.zero		1


	//   ....[138]....
        /*32a4*/ 	.word	0x0002f420
        /*32a8*/ 	.word	0x00000004
        /*32ac*/ 	.word	0x00000060
        /*32b0*/ 	.short	0x010a
        /*32b2*/ 	.byte	0x3f
	.zero		1


	//   ....[139]....
        /*32b4*/ 	.word	0x0002f480
        /*32b8*/ 	.word	0x00000004
        /*32bc*/ 	.word	0x00000068
        /*32c0*/ 	.short	0x010a
        /*32c2*/ 	.byte	0x3f
	.zero		1


	//   ....[140]....
        /*32c4*/ 	.word	0x0002f4e0
        /*32c8*/ 	.word	0x00000005
        /*32cc*/ 	.word	0x00000050
        /*32d0*/ 	.short	0x010a
        /*32d2*/ 	.byte	0x3f
	.zero		1


	//   ....[141]....
        /*32d4*/ 	.word	0x0002f540
        /*32d8*/ 	.word	0x00000005
        /*32dc*/ 	.word	0x00000058
        /*32e0*/ 	.short	0x010a
        /*32e2*/ 	.byte	0x3f
	.zero		1


	//   ....[142]....
        /*32e4*/ 	.word	0x0002f5a0
        /*32e8*/ 	.word	0x00000005
        /*32ec*/ 	.word	0x00000060
        /*32f0*/ 	.short	0x010a
        /*32f2*/ 	.byte	0x3f
	.zero		1


	//   ....[143]....
        /*32f4*/ 	.word	0x0002f600
        /*32f8*/ 	.word	0x00000005
        /*32fc*/ 	.word	0x00000068
        /*3300*/ 	.short	0x010a
        /*3302*/ 	.byte	0x3f
	.zero		1


	//   ....[144]....
        /*3304*/ 	.word	0x0002f660
        /*3308*/ 	.word	0x00000002
        /*330c*/ 	.word	0x00000050
        /*3310*/ 	.short	0x010a
        /*3312*/ 	.byte	0x3f
	.zero		1


	//   ....[145]....
        /*3314*/ 	.word	0x0002f6c0
        /*3318*/ 	.word	0x00000002
        /*331c*/ 	.word	0x00000058
        /*3320*/ 	.short	0x010a
        /*3322*/ 	.byte	0x3f
	.zero		1


	//   ....[146]....
        /*3324*/ 	.word	0x0002f720
        /*3328*/ 	.word	0x00000002
        /*332c*/ 	.word	0x00000060
        /*3330*/ 	.short	0x010a
        /*3332*/ 	.byte	0x3f
	.zero		1


	//   ....[147]....
        /*3334*/ 	.word	0x0002f780
        /*3338*/ 	.word	0x00000002
        /*333c*/ 	.word	0x00000068
        /*3340*/ 	.short	0x010a
        /*3342*/ 	.byte	0x3f
	.zero		1


	//   ....[148]....
        /*3344*/ 	.word	0x0002f7d0
        /*3348*/ 	.word	0x00000000
        /*334c*/ 	.word	0x00000050
        /*3350*/ 	.short	0x010a
        /*3352*/ 	.byte	0x3f
	.zero		1


	//   ....[149]....
        /*3354*/ 	.word	0x0002f820
        /*3358*/ 	.word	0x00000000
        /*335c*/ 	.word	0x00000058
        /*3360*/ 	.short	0x010a
        /*3362*/ 	.byte	0x3f
	.zero		1


	//   ....[150]....
        /*3364*/ 	.word	0x0002f870
        /*3368*/ 	.word	0x00000000
        /*336c*/ 	.word	0x00000060
        /*3370*/ 	.short	0x010a
        /*3372*/ 	.byte	0x3f
	.zero		1


	//   ....[151]....
        /*3374*/ 	.word	0x0002f940
        /*3378*/ 	.word	0x0000000e
        /*337c*/ 	.word	0x00000018
        /*3380*/ 	.short	0x010a
        /*3382*/ 	.byte	0x3f
	.zero		1


	//   ....[152]....
        /*3384*/ 	.word	0x0002fa10
        /*3388*/ 	.word	0x00000004
        /*338c*/ 	.word	0x00000000
        /*3390*/ 	.short	0x010a
        /*3392*/ 	.byte	0x3f
	.zero		1


	//   ....[153]....
        /*3394*/ 	.word	0x0002fa60
        /*3398*/ 	.word	0x00000003
        /*339c*/ 	.word	0x00000000
        /*33a0*/ 	.short	0x010a
        /*33a2*/ 	.byte	0x3f
	.zero		1


	//----- nvinfo : EIATTR_NUM_MBARRIERS
	.align		4
.L_40:
        /*33a4*/ 	.byte	0x03, 0x38
        /*33a6*/ 	.short	0x0010


	//----- nvinfo : EIATTR_EXIT_INSTR_OFFSETS
	.align		4
        /*33a8*/ 	.byte	0x04, 0x1c
        /*33aa*/ 	.short	(.L_42 - .L_41)


	//   ....[0]....
.L_41:
        /*33ac*/ 	.word	0x0002eba0


	//----- nvinfo : EIATTR_MAX_THREADS
	.align		4
.L_42:
        /*33b0*/ 	.byte	0x04, 0x05
        /*33b2*/ 	.short	(.L_44 - .L_43)
.L_43:
        /*33b4*/ 	.word	0x00000180
        /*33b8*/ 	.word	0x00000001
        /*33bc*/ 	.word	0x00000001


	//----- nvinfo : EIATTR_CRS_STACK_SIZE
	.align		4
.L_44:
        /*33c0*/ 	.byte	0x04, 0x1e
        /*33c2*/ 	.short	(.L_46 - .L_45)
.L_45:
        /*33c4*/ 	.word	0x00000000


	//----- nvinfo : EIATTR_CBANK_PARAM_SIZE
	.align		4
.L_46:
        /*33c8*/ 	.byte	0x03, 0x19
        /*33ca*/ 	.short	0x0770


	//----- nvinfo : EIATTR_PARAM_CBANK
	.align		4
        /*33cc*/ 	.byte	0x04, 0x0a
        /*33ce*/ 	.short	(.L_48 - .L_47)
	.align		4
.L_47:
        /*33d0*/ 	.word	index@(.nv.constant0._ZN7cutlass13device_kernelINS_4gemm6kernel13GemmUniversalIN4cute5tupleIJiiiiEEENS1_10collective13CollectiveMmaINS1_34MainloopSm90TmaGmmaWarpSpecializedILi3ENS5_IJNS4_1CILi1EEESB_SB_EEENS1_35KernelTmaWarpSpecializedCooperativeEEENS5_IJNSA_ILi256EEESF_NSA_ILi64EEEEEENS_6half_tENS5_IJlSB_lEEESI_SJ_NS4_8TiledMMAINS4_8MMA_AtomIJNS4_4SM904GMMA26MMA_64x256x16_F32F16F16_SSILNSN_5MajorE0ELSP_0ELNSN_7ScaleInE1ELSQ_1EEEEEENS4_6LayoutINS5_IJNSA_ILi2EEESB_SB_EEENS5_IJSB_NSA_ILi0EEESW_EEEEENS5_IJNS4_10UnderscoreESZ_SZ_EEEEENS4_13SM90_TMA_LOADENS4_14ComposedLayoutINS4_7SwizzleILi3ELi4ELi3EEENS4_18smem_ptr_flag_bitsILi16EEENST_INS5_IJNSA_ILi8EEESG_EEENS5_IJSG_SB_EEEEEEEvNS4_8identityES12_S1C_vS1D_EENS_8epilogue10collective18CollectiveEpilogueINS1F_22Sm90TmaWarpSpecializedILi4ELi2ELi16ELb1ELb0EEEJSH_NS5_IJNSA_ILi128EEENSA_ILi32EEEEEESI_SJ_SI_SJ_NS1F_6fusion15FusionCallbacksIS1J_NS1N_13LinCombEltActINS1F_6thread4GELUESI_fSI_fLNS_15FloatRoundStyleE2EEESH_S1M_JEEES12_NS13_INS14_ILi2ELi4ELi3EEES17_NST_INS5_IJS18_S1L_EEENS5_IJS1L_SB_EEEEEEENS4_17SM75_U32x4_LDSM_NENS4_14SM90_TMA_STOREES1Z_NS4_17SM90_U32x4_STSM_NENS4_9Copy_AtomIJS22_SI_EEEvEEEvvEEEEvNT_6ParamsE)
        /*33d4*/ 	.short	0x0210
        /*33d6*/ 	.short	0x0770


	//----- nvinfo : EIATTR_SW_WAR
	.align		4
.L_48:
        /*33d8*/ 	.byte	0x04, 0x36
        /*33da*/ 	.short	(.L_50 - .L_49)
.L_49:
        /*33dc*/ 	.word	0x00000008
.L_50:


//--------------------- .nv.callgraph             --------------------------
	.section	.nv.callgraph,"",@"SHT_CUDA_CALLGRAPH"
	.align	4
	.sectionentsize	8
	.align		4
        /*0000*/ 	.word	0x00000000
	.align		4
        /*0004*/ 	.word	0xffffffff
	.align		4
        /*0008*/ 	.word	index@(_ZN7cutlass13device_kernelINS_4gemm6kernel13GemmUniversalIN4cute5tupleIJiiiiEEENS1_10collective13CollectiveMmaINS1_34MainloopSm90TmaGmmaWarpSpecializedILi3ENS5_IJNS4_1CILi1EEESB_SB_EEENS1_35KernelTmaWarpSpecializedCooperativeEEENS5_IJNSA_ILi256EEESF_NSA_ILi64EEEEEENS_6half_tENS5_IJlSB_lEEESI_SJ_NS4_8TiledMMAINS4_8MMA_AtomIJNS4_4SM904GMMA26MMA_64x256x16_F32F16F16_SSILNSN_5MajorE0ELSP_0ELNSN_7ScaleInE1ELSQ_1EEEEEENS4_6LayoutINS5_IJNSA_ILi2EEESB_SB_EEENS5_IJSB_NSA_ILi0EEESW_EEEEENS5_IJNS4_10UnderscoreESZ_SZ_EEEEENS4_13SM90_TMA_LOADENS4_14ComposedLayoutINS4_7SwizzleILi3ELi4ELi3EEENS4_18smem_ptr_flag_bitsILi16EEENST_INS5_IJNSA_ILi8EEESG_EEENS5_IJSG_SB_EEEEEEEvNS4_8identityES12_S1C_vS1D_EENS_8epilogue10collective18CollectiveEpilogueINS1F_22Sm90TmaWarpSpecializedILi4ELi2ELi16ELb1ELb0EEEJSH_NS5_IJNSA_ILi128EEENSA_ILi32EEEEEESI_SJ_SI_SJ_NS1F_6fusion15FusionCallbacksIS1J_NS1N_13LinCombEltActINS1F_6thread4GELUESI_fSI_fLNS_15FloatRoundStyleE2EEESH_S1M_JEEES12_NS13_INS14_ILi2ELi4ELi3EEES17_NST_INS5_IJS18_S1L_EEENS5_IJS1L_SB_EEEEEEENS4_17SM75_U32x4_LDSM_NENS4_14SM90_TMA_STOREES1Z_NS4_17SM90_U32x4_STSM_NENS4_9Copy_AtomIJS22_SI_EEEvEEEvvEEEEvNT_6ParamsE)
	.align		4
        /*000c*/ 	.word	index@(__assertfail)
	.align		4
        /*0010*/ 	.word	0x00000000
	.align		4
        /*0014*/ 	.word	0xfffffffe
	.align		4
        /*0018*/ 	.word	0x00000000
	.align		4
        /*001c*/ 	.word	0xfffffffd
	.align		4
        /*0020*/ 	.word	0x00000000
	.align		4
        /*0024*/ 	.word	0xfffffffc


//--------------------- .nv.constant4             --------------------------
	.section	.nv.constant4,"a",@progbits
	.align	8
	.align		8
.nv.constant4:
        /*0000*/ 	.dword	__assertfail
	.align		8
        /*0008*/ 	.dword	__unnamed_1
	.align		8
        /*0010*/ 	.dword	__unnamed_2
	.align		8
        /*0018*/ 	.dword	_ZN39_INTERNAL_c3b17333_4_k_cu_c9a0add3_28154cuda3std3__45__cpo5beginE
	.align		8
        /*0020*/ 	.dword	_ZN39_INTERNAL_c3b17333_4_k_cu_c9a0add3_28154cuda3std3__45__cpo3endE
	.align		8
        /*0028*/ 	.dword	_ZN39_INTERNAL_c3b17333_4_k_cu_c9a0add3_28154cuda3std3__45__cpo6cbeginE
	.align		8
        /*0030*/ 	.dword	_ZN39_INTERNAL_c3b17333_4_k_cu_c9a0add3_28154cuda3std3__45__cpo4cendE
	.align		8
        /*0038*/ 	.dword	_ZN39_INTERNAL_c3b17333_4_k_cu_c9a0add3_28154cuda3std3__441_GLOBAL__N__c3b17333_4_k_cu_c9a0add3_28156ignoreE
	.align		8
        /*0040*/ 	.dword	_ZN39_INTERNAL_c3b17333_4_k_cu_c9a0add3_28154cuda3std3__419piecewise_constructE
	.align		8
        /*0048*/ 	.dword	_ZN39_INTERNAL_c3b17333_4_k_cu_c9a0add3_28154cuda3std3__48in_placeE
	.align		8
        /*0050*/ 	.dword	_ZN39_INTERNAL_c3b17333_4_k_cu_c9a0add3_28154cuda3std6ranges3__45__cpo4swapE
	.align		8
        /*0058*/ 	.dword	_ZN39_INTERNAL_c3b17333_4_k_cu_c9a0add3_28154cuda3std6ranges3__45__cpo9iter_moveE
	.align		8
        /*0060*/ 	.dword	_ZN39_INTERNAL_c3b17333_4_k_cu_c9a0add3_28154cute7productE
	.align		8
        /*0068*/ 	.dword	_ZN39_INTERNAL_c3b17333_4_k_cu_c9a0add3_28154cute1_E
	.align		8
        /*0070*/ 	.dword	$str$22
	.align		8
        /*0078*/ 	.dword	$str$23
	.align		8
        /*0080*/ 	.dword	$str$26
	.align		8
        /*0088*/ 	.dword	$str$27


//--------------------- .text._ZN7cutlass13device_kernelINS_4gemm6kernel13GemmUniversalIN4cute5tupleIJiiiiEEENS1_10collective13CollectiveMmaINS1_34MainloopSm90TmaGmmaWarpSpecializedILi3ENS5_IJNS4_1CILi1EEESB_SB_EEENS1_35KernelTmaWarpSpecializedCooperativeEEENS5_IJNSA_ILi256EEESF_NSA_ILi64EEEEEENS_6half_tENS5_IJlSB_lEEESI_SJ_NS4_8TiledMMAINS4_8MMA_AtomIJNS4_4SM904GMMA26MMA_64x256x16_F32F16F16_SSILNSN_5MajorE0ELSP_0ELNSN_7ScaleInE1ELSQ_1EEEEEENS4_6LayoutINS5_IJNSA_ILi2EEESB_SB_EEENS5_IJSB_NSA_ILi0EEESW_EEEEENS5_IJNS4_10UnderscoreESZ_SZ_EEEEENS4_13SM90_TMA_LOADENS4_14ComposedLayoutINS4_7SwizzleILi3ELi4ELi3EEENS4_18smem_ptr_flag_bitsILi16EEENST_INS5_IJNSA_ILi8EEESG_EEENS5_IJSG_SB_EEEEEEEvNS4_8identityES12_S1C_vS1D_EENS_8epilogue10collective18CollectiveEpilogueINS1F_22Sm90TmaWarpSpecializedILi4ELi2ELi16ELb1ELb0EEEJSH_NS5_IJNSA_ILi128EEENSA_ILi32EEEEEESI_SJ_SI_SJ_NS1F_6fusion15FusionCallbacksIS1J_NS1N_13LinCombEltActINS1F_6thread4GELUESI_fSI_fLNS_15FloatRoundStyleE2EEESH_S1M_JEEES12_NS13_INS14_ILi2ELi4ELi3EEES17_NST_INS5_IJS18_S1L_EEENS5_IJS1L_SB_EEEEEEENS4_17SM75_U32x4_LDSM_NENS4_14SM90_TMA_STOREES1Z_NS4_17SM90_U32x4_STSM_NENS4_9Copy_AtomIJS22_SI_EEEvEEEvvEEEEvNT_6ParamsE --------------------------
	.section	.text._ZN7cutlass13device_kernelINS_4gemm6kernel13GemmUniversalIN4cute5tupleIJiiiiEEENS1_10collective13CollectiveMmaINS1_34MainloopSm90TmaGmmaWarpSpecializedILi3ENS5_IJNS4_1CILi1EEESB_SB_EEENS1_35KernelTmaWarpSpecializedCooperativeEEENS5_IJNSA_ILi256EEESF_NSA_ILi64EEEEEENS_6half_tENS5_IJlSB_lEEESI_SJ_NS4_8TiledMMAINS4_8MMA_AtomIJNS4_4SM904GMMA26MMA_64x256x16_F32F16F16_SSILNSN_5MajorE0ELSP_0ELNSN_7ScaleInE1ELSQ_1EEEEEENS4_6LayoutINS5_IJNSA_ILi2EEESB_SB_EEENS5_IJSB_NSA_ILi0EEESW_EEEEENS5_IJNS4_10UnderscoreESZ_SZ_EEEEENS4_13SM90_TMA_LOADENS4_14ComposedLayoutINS4_7SwizzleILi3ELi4ELi3EEENS4_18smem_ptr_flag_bitsILi16EEENST_INS5_IJNSA_ILi8EEESG_EEENS5_IJSG_SB_EEEEEEEvNS4_8identityES12_S1C_vS1D_EENS_8epilogue10collective18CollectiveEpilogueINS1F_22Sm90TmaWarpSpecializedILi4ELi2ELi16ELb1ELb0EEEJSH_NS5_IJNSA_ILi128EEENSA_ILi32EEEEEESI_SJ_SI_SJ_NS1F_6fusion15FusionCallbacksIS1J_NS1N_13LinCombEltActINS1F_6thread4GELUESI_fSI_fLNS_15FloatRoundStyleE2EEESH_S1M_JEEES12_NS13_INS14_ILi2ELi4ELi3EEES17_NST_INS5_IJS18_S1L_EEENS5_IJS1L_SB_EEEEEEENS4_17SM75_U32x4_LDSM_NENS4_14SM90_TMA_STOREES1Z_NS4_17SM90_U32x4_STSM_NENS4_9Copy_AtomIJS22_SI_EEEvEEEvvEEEEvNT_6ParamsE,"ax",@progbits
	.align	128
.text._ZN7cutlass13device_kernelINS_4gemm6kernel13GemmUniversalIN4cute5tupleIJiiiiEEENS1_10collective13CollectiveMmaINS1_34MainloopSm90TmaGmmaWarpSpecializedILi3ENS5_IJNS4_1CILi1EEESB_SB_EEENS1_35KernelTmaWarpSpecializedCooperativeEEENS5_IJNSA_ILi256EEESF_NSA_ILi64EEEEEENS_6half_tENS5_IJlSB_lEEESI_SJ_NS4_8TiledMMAINS4_8MMA_AtomIJNS4_4SM904GMMA26MMA_64x256x16_F32F16F16_SSILNSN_5MajorE0ELSP_0ELNSN_7ScaleInE1ELSQ_1EEEEEENS4_6LayoutINS5_IJNSA_ILi2EEESB_SB_EEENS5_IJSB_NSA_ILi0EEESW_EEEEENS5_IJNS4_10UnderscoreESZ_SZ_EEEEENS4_13SM90_TMA_LOADENS4_14ComposedLayoutINS4_7SwizzleILi3ELi4ELi3EEENS4_18smem_ptr_flag_bitsILi16EEENST_INS5_IJNSA_ILi8EEESG_EEENS5_IJSG_SB_EEEEEEEvNS4_8identityES12_S1C_vS1D_EENS_8epilogue10collective18CollectiveEpilogueINS1F_22Sm90TmaWarpSpecializedILi4ELi2ELi16ELb1ELb0EEEJSH_NS5_IJNSA_ILi128EEENSA_ILi32EEEEEESI_SJ_SI_SJ_NS1F_6fusion15FusionCallbacksIS1J_NS1N_13LinCombEltActINS1F_6thread4GELUESI_fSI_fLNS_15FloatRoundStyleE2EEESH_S1M_JEEES12_NS13_INS14_ILi2ELi4ELi3EEES17_NST_INS5_IJS18_S1L_EEENS5_IJS1L_SB_EEEEEEENS4_17SM75_U32x4_LDSM_NENS4_14SM90_TMA_STOREES1Z_NS4_17SM90_U32x4_STSM_NENS4_9Copy_AtomIJS22_SI_EEEvEEEvvEEEEvNT_6ParamsE:
        .type           _ZN7cutlass13device_kernelINS_4gemm6kernel13GemmUniversalIN4cute5tupleIJiiiiEEENS1_10collective13CollectiveMmaINS1_34MainloopSm90TmaGmmaWarpSpecializedILi3ENS5_IJNS4_1CILi1EEESB_SB_EEENS1_35KernelTmaWarpSpecializedCooperativeEEENS5_IJNSA_ILi256EEESF_NSA_ILi64EEEEEENS_6half_tENS5_IJlSB_lEEESI_SJ_NS4_8TiledMMAINS4_8MMA_AtomIJNS4_4SM904GMMA26MMA_64x256x16_F32F16F16_SSILNSN_5MajorE0ELSP_0ELNSN_7ScaleInE1ELSQ_1EEEEEENS4_6LayoutINS5_IJNSA_ILi2EEESB_SB_EEENS5_IJSB_NSA_ILi0EEESW_EEEEENS5_IJNS4_10UnderscoreESZ_SZ_EEEEENS4_13SM90_TMA_LOADENS4_14ComposedLayoutINS4_7SwizzleILi3ELi4ELi3EEENS4_18smem_ptr_flag_bitsILi16EEENST_INS5_IJNSA_ILi8EEESG_EEENS5_IJSG_SB_EEEEEEEvNS4_8identityES12_S1C_vS1D_EENS_8epilogue10collective18CollectiveEpilogueINS1F_22Sm90TmaWarpSpecializedILi4ELi2ELi16ELb1ELb0EEEJSH_NS5_IJNSA_ILi128EEENSA_ILi32EEEEEESI_SJ_SI_SJ_NS1F_6fusion15FusionCallbacksIS1J_NS1N_13LinCombEltActINS1F_6thread4GELUESI_fSI_fLNS_15FloatRoundStyleE2EEESH_S1M_JEEES12_NS13_INS14_ILi2ELi4ELi3EEES17_NST_INS5_IJS18_S1L_EEENS5_IJS1L_SB_EEEEEEENS4_17SM75_U32x4_LDSM_NENS4_14SM90_TMA_STOREES1Z_NS4_17SM90_U32x4_STSM_NENS4_9Copy_AtomIJS22_SI_EEEvEEEvvEEEEvNT_6ParamsE,@function
        .size           _ZN7cutlass13device_kernelINS_4gemm6kernel13GemmUniversalIN4cute5tupleIJiiiiEEENS1_10collective13CollectiveMmaINS1_34MainloopSm90TmaGmmaWarpSpecializedILi3ENS5_IJNS4_1CILi1EEESB_SB_EEENS1_35KernelTmaWarpSpecializedCooperativeEEENS5_IJNSA_ILi256EEESF_NSA_ILi64EEEEEENS_6half_tENS5_IJlSB_lEEESI_SJ_NS4_8TiledMMAINS4_8MMA_AtomIJNS4_4SM904GMMA26MMA_64x256x16_F32F16F16_SSILNSN_5MajorE0ELSP_0ELNSN_7ScaleInE1ELSQ_1EEEEEENS4_6LayoutINS5_IJNSA_ILi2EEESB_SB_EEENS5_IJSB_NSA_ILi0EEESW_EEEEENS5_IJNS4_10UnderscoreESZ_SZ_EEEEENS4_13SM90_TMA_LOADENS4_14ComposedLayoutINS4_7SwizzleILi3ELi4ELi3EEENS4_18smem_ptr_flag_bitsILi16EEENST_INS5_IJNSA_ILi8EEESG_EEENS5_IJSG_SB_EEEEEEEvNS4_8identityES12_S1C_vS1D_EENS_8epilogue10collective18CollectiveEpilogueINS1F_22Sm90TmaWarpSpecializedILi4ELi2ELi16ELb1ELb0EEEJSH_NS5_IJNSA_ILi128EEENSA_ILi32EEEEEESI_SJ_SI_SJ_NS1F_6fusion15FusionCallbacksIS1J_NS1N_13LinCombEltActINS1F_6thread4GELUESI_fSI_fLNS_15FloatRoundStyleE2EEESH_S1M_JEEES12_NS13_INS14_ILi2ELi4ELi3EEES17_NST_INS5_IJS18_S1L_EEENS5_IJS1L_SB_EEEEEEENS4_17SM75_U32x4_LDSM_NENS4_14SM90_TMA_STOREES1Z_NS4_17SM90_U32x4_STSM_NENS4_9Copy_AtomIJS22_SI_EEEvEEEvvEEEEvNT_6ParamsE,(.L_x_399 - _ZN7cutlass13device_kernelINS_4gemm6kernel13GemmUniversalIN4cute5tupleIJiiiiEEENS1_10collective13CollectiveMmaINS1_34MainloopSm90TmaGmmaWarpSpecializedILi3ENS5_IJNS4_1CILi1EEESB_SB_EEENS1_35KernelTmaWarpSpecializedCooperativeEEENS5_IJNSA_ILi256EEESF_NSA_ILi64EEEEEENS_6half_tENS5_IJlSB_lEEESI_SJ_NS4_8TiledMMAINS4_8MMA_AtomIJNS4_4SM904GMMA26MMA_64x256x16_F32F16F16_SSILNSN_5MajorE0ELSP_0ELNSN_7ScaleInE1ELSQ_1EEEEEENS4_6LayoutINS5_IJNSA_ILi2EEESB_SB_EEENS5_IJSB_NSA_ILi0EEESW_EEEEENS5_IJNS4_10UnderscoreESZ_SZ_EEEEENS4_13SM90_TMA_LOADENS4_14ComposedLayoutINS4_7SwizzleILi3ELi4ELi3EEENS4_18smem_ptr_flag_bitsILi16EEENST_INS5_IJNSA_ILi8EEESG_EEENS5_IJSG_SB_EEEEEEEvNS4_8identityES12_S1C_vS1D_EENS_8epilogue10collective18CollectiveEpilogueINS1F_22Sm90TmaWarpSpecializedILi4ELi2ELi16ELb1ELb0EEEJSH_NS5_IJNSA_ILi128EEENSA_ILi32EEEEEESI_SJ_SI_SJ_NS1F_6fusion15FusionCallbacksIS1J_NS1N_13LinCombEltActINS1F_6thread4GELUESI_fSI_fLNS_15FloatRoundStyleE2EEESH_S1M_JEEES12_NS13_INS14_ILi2ELi4ELi3EEES17_NST_INS5_IJS18_S1L_EEENS5_IJS1L_SB_EEEEEEENS4_17SM75_U32x4_LDSM_NENS4_14SM90_TMA_STOREES1Z_NS4_17SM90_U32x4_STSM_NENS4_9Copy_AtomIJS22_SI_EEEvEEEvvEEEEvNT_6ParamsE)
        .other          _ZN7cutlass13device_kernelINS_4gemm6kernel13GemmUniversalIN4cute5tupleIJiiiiEEENS1_10collective13CollectiveMmaINS1_34MainloopSm90TmaGmmaWarpSpecializedILi3ENS5_IJNS4_1CILi1EEESB_SB_EEENS1_35KernelTmaWarpSpecializedCooperativeEEENS5_IJNSA_ILi256EEESF_NSA_ILi64EEEEEENS_6half_tENS5_IJlSB_lEEESI_SJ_NS4_8TiledMMAINS4_8MMA_AtomIJNS4_4SM904GMMA26MMA_64x256x16_F32F16F16_SSILNSN_5MajorE0ELSP_0ELNSN_7ScaleInE1ELSQ_1EEEEEENS4_6LayoutINS5_IJNSA_ILi2EEESB_SB_EEENS5_IJSB_NSA_ILi0EEESW_EEEEENS5_IJNS4_10UnderscoreESZ_SZ_EEEEENS4_13SM90_TMA_LOADENS4_14ComposedLayoutINS4_7SwizzleILi3ELi4ELi3EEENS4_18smem_ptr_flag_bitsILi16EEENST_INS5_IJNSA_ILi8EEESG_EEENS5_IJSG_SB_EEEEEEEvNS4_8identityES12_S1C_vS1D_EENS_8epilogue10collective18CollectiveEpilogueINS1F_22Sm90TmaWarpSpecializedILi4ELi2ELi16ELb1ELb0EEEJSH_NS5_IJNSA_ILi128EEENSA_ILi32EEEEEESI_SJ_SI_SJ_NS1F_6fusion15FusionCallbacksIS1J_NS1N_13LinCombEltActINS1F_6thread4GELUESI_fSI_fLNS_15FloatRoundStyleE2EEESH_S1M_JEEES12_NS13_INS14_ILi2ELi4ELi3EEES17_NST_INS5_IJS18_S1L_EEENS5_IJS1L_SB_EEEEEEENS4_17SM75_U32x4_LDSM_NENS4_14SM90_TMA_STOREES1Z_NS4_17SM90_U32x4_STSM_NENS4_9Copy_AtomIJS22_SI_EEEvEEEvvEEEEvNT_6ParamsE,@"STO_CUDA_ENTRY STV_DEFAULT"
_ZN7cutlass13device_kernelINS_4gemm6kernel13GemmUniversalIN4cute5tupleIJiiiiEEENS1_10collective13CollectiveMmaINS1_34MainloopSm90TmaGmmaWarpSpecializedILi3ENS5_IJNS4_1CILi1EEESB_SB_EEENS1_35KernelTmaWarpSpecializedCooperativeEEENS5_IJNSA_ILi256EEESF_NSA_ILi64EEEEEENS_6half_tENS5_IJlSB_lEEESI_SJ_NS4_8TiledMMAINS4_8MMA_AtomIJNS4_4SM904GMMA26MMA_64x256x16_F32F16F16_SSILNSN_5MajorE0ELSP_0ELNSN_7ScaleInE1ELSQ_1EEEEEENS4_6LayoutINS5_IJNSA_ILi2EEESB_SB_EEENS5_IJSB_NSA_ILi0EEESW_EEEEENS5_IJNS4_10UnderscoreESZ_SZ_EEEEENS4_13SM90_TMA_LOADENS4_14ComposedLayoutINS4_7SwizzleILi3ELi4ELi3EEENS4_18smem_ptr_flag_bitsILi16EEENST_INS5_IJNSA_ILi8EEESG_EEENS5_IJSG_SB_EEEEEEEvNS4_8identityES12_S1C_vS1D_EENS_8epilogue10collective18CollectiveEpilogueINS1F_22Sm90TmaWarpSpecializedILi4ELi2ELi16ELb1ELb0EEEJSH_NS5_IJNSA_ILi128EEENSA_ILi32EEEEEESI_SJ_SI_SJ_NS1F_6fusion15FusionCallbacksIS1J_NS1N_13LinCombEltActINS1F_6thread4GELUESI_fSI_fLNS_15FloatRoundStyleE2EEESH_S1M_JEEES12_NS13_INS14_ILi2ELi4ELi3EEES17_NST_INS5_IJS18_S1L_EEENS5_IJS1L_SB_EEEEEEENS4_17SM75_U32x4_LDSM_NENS4_14SM90_TMA_STOREES1Z_NS4_17SM90_U32x4_STSM_NENS4_9Copy_AtomIJS22_SI_EEEvEEEvvEEEEvNT_6ParamsE:
[----:B------:R-:W1:Y:S02]  /*0000*/  LDC R1, c[0x0][0x28] ;  /* 0x00000a00ff017b82 */ /* 0x000e640000000800 */
[----:B-1----:R-:W-:Y:S01]  /*0010*/  IADD3 R1, R1, -0x798, RZ ;  /* 0xfffff86801017810 */ /* 0x002fe20007ffe0ff */
[----:B------:R-:W1:Y:S01]  /*0020*/  S2R R3, SR_TID.X ;  /* 0x0000000000037919 */ /* 0x000e620000002100 */
[----:B------:R-:W-:Y:S01]  /*0030*/  ELECT P0, URZ, PT ;  /* 0x00000000003f782f */ /* 0x000fe20003800000 */
[----:B------:R-:W-:Y:S01]  /*0040*/  BSSY B0, `(.L_x_0) ;  /* 0x000001a000007945 */ /* 0x000fe20003800000 */
[----:B-1----:R-:W-:-:S05]  /*0050*/  SHF.R.U32.HI R0, RZ, 0x5, R3 ;  /* 0x00000005ff007819 */ /* 0x002fca0000011603 */
[----:B------:R-:W1:Y:S02]  /*0060*/  SHFL.IDX PT, R2, R0, RZ, 0x1f ;  /* 0x00001fff00027589 */ /* 0x000e6400000e0000 */
[----:B-1----:R-:W-:Y:S02]  /*0070*/  R2UR UR58, R2 ;  /* 0x00000000023a72ca */ /* 0x002fe400000e0000 */
[----:B------:R-:W-:-:S06]  /*0080*/  SHF.R.U32.HI R2, RZ, 0x7, R3 ;  /* 0x00000007ff027819 */ /* 0x000fcc0000011603 */
[----:B------:R-:W1:Y:S05]  /*0090*/  SHFL.IDX PT, R2, R2, RZ, 0x1f ;  /* 0x00001fff02027589 */ /* 0x000e6a00000e0000 */
[----:B------:R-:W-:Y:S02]  /*00a0*/  USHF.R.S32.HI UR4, URZ, 0x1f, UR58 ;  /* 0x0000001f3f047899 */ /* 0x000fe4000801143a */
[----:B------:R-:W-:Y:S02]  /*00b0*/  ISETP.NE.OR P0, PT, RZ, UR58, !P0 ;  /* 0x0000003aff007c0c */ /* 0x000fe4000c705670 */
[----:B------:R-:W-:-:S04]  /*00c0*/  ULEA.HI UR4, UR4, UR58, URZ, 0x2 ;  /* 0x0000003a04047291 */ /* 0x000fc8000f8f103f */
[----:B------:R-:W-:-:S04]  /*00d0*/  ULOP3.LUT UR4, UR4, 0xfffffffc, URZ, 0xc0, !UPT ;  /* 0xfffffffc04047892 */ /* 0x000fc8000f8ec03f */
[----:B------:R-:W-:-:S03]  /*00e0*/  UIADD3 UR58, UR58, -UR4, URZ ;  /* 0x800000043a3a7290 */ /* 0x000fc6000fffe03f */
[----:B------:R-:W-:Y:S09]  /*00f0*/  @P0 BRA `(.L_x_1) ;  /* 0x0000000000380947 */ /* 0x000ff20003800000 */
[----:B------:R-:W-:Y:S02]  /*0100*/  ULDC.64 UR4, c[0x0][0x198] ;  /* 0x0000660000047ab9 */ /* 0x000fe40000000a00 */
[----:B------:R-:W-:Y:S02]  /*0110*/  UIADD3 UR6, UP0, UR4, 0xf0, URZ ;  /* 0x000000f004067890 */ /* 0x000fe4000ff1e03f */
[----:B------:R-:W-:Y:S02]  /*0120*/  UIADD3 UR8, UP1, UR4, 0x1f0, URZ ;  /* 0x000001f004087890 */ /* 0x000fe4000ff3e03f */
[----:B------:R-:W-:Y:S02]  /*0130*/  UIADD3 UR10, UP2, UR4, 0x3f0, URZ ;  /* 0x000003f0040a7890 */ /* 0x000fe4000ff5e03f */
[----:B------:R-:W-:Y:S02]  /*0140*/  UIADD3 UR4, UP3, UR4, 0x4f0, URZ ;  /* 0x000004f004047890 */ /* 0x000fe4000ff7e03f */
[----:B------:R-:W-:-:S02]  /*0150*/  UIADD3.X UR7, URZ, UR5, URZ, UP0, !UPT ;  /* 0x000000053f077290 */ /* 0x000fc400087fe43f */
[----:B------:R-:W-:Y:S02]  /*0160*/  UIADD3.X UR9, URZ, UR5, URZ, UP1, !UPT ;  /* 0x000000053f097290 */ /* 0x000fe40008ffe43f */
[----:B------:R-:W-:Y:S02]  /*0170*/  UIADD3.X UR11, URZ, UR5, URZ, UP2, !UPT ;  /* 0x000000053f0b7290 */ /* 0x000fe400097fe43f */
[----:B------:R-:W-:-:S03]  /*0180*/  UIADD3.X UR5, URZ, UR5, URZ, UP3, !UPT ;  /* 0x000000053f057290 */ /* 0x000fc60009ffe43f */
[----:B------:R2:W-:Y:S02]  /*0190*/  UTMACCTL.PF [UR6] ;  /* 0x00000000060079b9 */ /* 0x0005e40008040000 */
[----:B------:R2:W-:Y:S02]  /*01a0*/  UTMACCTL.PF [UR8] ;  /* 0x00000000080079b9 */ /* 0x0005e40008040000 */
[----:B------:R2:W-:Y:S02]  /*01b0*/  UTMACCTL.PF [UR10] ;  /* 0x000000000a0079b9 */ /* 0x0005e40008040000 */
[----:B------:R2:W-:Y:S02]  /*01c0*/  UTMACCTL.PF [UR4] ;  /* 0x00000000040079b9 */ /* 0x0005e40008040000 */
[----:B--2---:R-:W-:Y:S01]  /*01d0*/  NOP ;  /* 0x0000000000007918 */ /* 0x004fe20000000000 */
.L_x_1:
[----:B------:R-:W-:Y:S05]  /*01e0*/  BSYNC B0 ;  /* 0x0000000000007941 */ /* 0x000fea0003800000 */
.L_x_0:
[----:B------:R-:W-:Y:S01]  /*01f0*/  ULDC.64 UR8, c[0x0][0x590] ;  /* 0x0001640000087ab9 */ /* 0x000fe20000000a00 */
[----:B-1----:R-:W-:Y:S01]  /*0200*/  R2UR UR6, R2 ;  /* 0x00000000020672ca */ /* 0x002fe200000e0000 */
[----:B------:R-:W-:Y:S01]  /*0210*/  ULDC.64 UR4, c[0x0][0x588] ;  /* 0x0001620000047ab9 */ /* 0x000fe20000000a00 */
[----:B------:R-:W-:Y:S01]  /*0220*/  ISETP.NE.U32.AND P2, PT, RZ, UR8, PT ;  /* 0x00000008ff007c0c */ /* 0x000fe2000bf45070 */
[----:B------:R-:W-:Y:S01]  /*0230*/  ULDC.64 UR56, c[0x0][0x208] ;  /* 0x0000820000387ab9 */ /* 0x000fe20000000a00 */
[----:B------:R-:W-:Y:S02]  /*0240*/  PRMT R4, RZ, 0x7610, R4 ;  /* 0x00007610ff047816 */ /* 0x000fe40000000004 */
[----:B------:R-:W-:-:S13]  /*0250*/  ISETP.NE.AND.EX P1, PT, RZ, UR9, PT, P2 ;  /* 0x00000009ff007c0c */ /* 0x000fda000bf25320 */
[----:B------:R-:W-:Y:S05]  /*0260*/  @P1 BRA `(.L_x_2) ;  /* 0x0000000000441947 */ /* 0x000fea0003800000 */
[----:B------:R-:W-:Y:S02]  /*0270*/  ULDC.64 UR10, c[0x0][0x588] ;  /* 0x00016200000a7ab9 */ /* 0x000fe40000000a00 */
[----:B------:R-:W-:-:S04]  /*0280*/  ISETP.NE.U32.AND P0, PT, RZ, UR10, PT ;  /* 0x0000000aff007c0c */ /* 0x000fc8000bf05070 */
[----:B------:R-:W-:-:S13]  /*0290*/  ISETP.NE.AND.EX P0, PT, RZ, UR11, PT, P0 ;  /* 0x0000000bff007c0c */ /* 0x000fda000bf05300 */
[----:B------:R-:W-:Y:S05]  /*02a0*/  @!P0 BRA `(.L_x_3) ;  /* 0x00000000001c8947 */ /* 0x000fea0003800000 */
[----:B------:R-:W-:Y:S02]  /*02b0*/  MOV R2, UR4 ;  /* 0x0000000400027c02 */ /* 0x000fe40008000f00 */
[----:B------:R-:W-:-:S05]  /*02c0*/  MOV R3, UR5 ;  /* 0x0000000500037c02 */ /* 0x000fca0008000f00 */
[----:B------:R-:W2:Y:S01]  /*02d0*/  LDG.E R2, desc[UR56][R2.64] ;  /* 0x0000003802027981 */ /* 0x000ea2000c1e1900 */
[----:B------:R-:W-:Y:S02]  /*02e0*/  MOV R4, 0x1 ;  /* 0x0000000100047802 */ /* 0x000fe40000000f00 */
[----:B--2---:R-:W-:-:S13]  /*02f0*/  FSETP.NEU.AND P0, PT, R2, RZ, PT ;  /* 0x000000ff0200720b */ /* 0x004fda0003f0d000 */
[----:B------:R-:W-:Y:S01]  /*0300*/  VOTEU.ANY UP0, P0 ;  /* 0x00000000003f7886 */ /* 0x000fe20000000100 */
[----:B------:R-:W-:Y:S05]  /*0310*/  BRA `(.L_x_2) ;  /* 0x0000000000187947 */ /* 0x000fea0003800000 */
.L_x_3:
[----:B------:R-:W-:Y:S01]  /*0320*/  ULDC UR4, c[0x0][0x580] ;  /* 0x0001600000047ab9 */ /* 0x000fe20000000800 */
[----:B------:R-:W-:Y:S01]  /*0330*/  MOV R4, 0x1 ;  /* 0x0000000100047802 */ /* 0x000fe20000000f00 */
[----:B------:R-:W-:Y:S01]  /*0340*/  UMOV UR5, URZ ;  /* 0x0000003f00057c82 */ /* 0x000fe20008000000 */
[----:B------:R-:W-:Y:S01]  /*0350*/  FSETP.NEU.AND P0, PT, RZ, UR4, PT ;  /* 0x00000004ff007c0b */ /* 0x000fe2000bf0d000 */
[----:B------:R-:W-:-:S12]  /*0360*/  UMOV UR4, URZ ;  /* 0x0000003f00047c82 */ /* 0x000fd80008000000 */
[----:B------:R-:W-:-:S05]  /*0370*/  VOTEU.ANY UP0, P0 ;  /* 0x00000000003f7886 */ /* 0x000fca0000000100 */
.L_x_2:
[----:B------:R-:W-:Y:S01]  /*0380*/  ISETP.NE.U32.AND P0, PT, RZ, UR4, PT ;  /* 0x00000004ff007c0c */ /* 0x000fe2000bf05070 */
[----:B------:R-:W-:Y:S01]  /*0390*/  UPLOP3.LUT UP1, UPT, UPT, UPT, UPT, 0x40, 0x0 ;  /* 0x000000000000789c */ /* 0x000fe20003f2e870 */
[----:B------:R-:W-:Y:S02]  /*03a0*/  ISETP.NE.AND.EX P2, PT, RZ, UR9, PT, P2 ;  /* 0x00000009ff007c0c */ /* 0x000fe4000bf45320 */
[----:B------:R-:W-:Y:S01]  /*03b0*/  ISETP.NE.AND.EX P0, PT, RZ, UR5, PT, P0 ;  /* 0x00000005ff007c0c */ /* 0x000fe2000bf05300 */
[----:B------:R-:W-:-:S12]  /*03c0*/  UP2UR UR60, UPR, URZ, 0x2 ;  /* 0x000000023f3c7883 */ /* 0x000fd80008000000 */
[----:B------:R-:W-:Y:S05]  /*03d0*/  @P0 BRA P2, `(.L_x_4) ;  /* 0x0000000000400947 */ /* 0x000fea0001000000 */
[----:B------:R-:W-:-:S04]  /*03e0*/  ISETP.NE.U32.AND P0, PT, RZ, UR8, PT ;  /* 0x00000008ff007c0c */ /* 0x000fc8000bf05070 */
[----:B------:R-:W-:-:S13]  /*03f0*/  ISETP.NE.AND.EX P0, PT, RZ, UR9, PT, P0 ;  /* 0x00000009ff007c0c */ /* 0x000fda000bf05300 */
[----:B------:R-:W-:Y:S05]  /*0400*/  @!P0 BRA `(.L_x_5) ;  /* 0x00000000002c8947 */ /* 0x000fea0003800000 */
[----:B------:R-:W-:Y:S01]  /*0410*/  PRMT R2, R4, 0x9910, RZ ;  /* 0x0000991004027816 */ /* 0x000fe200000000ff */
[----:B------:R-:W-:Y:S02]  /*0420*/  UISETP.NE.U32.AND UP1, UPT, UR4, URZ, UPT ;  /* 0x0000003f0400728c */ /* 0x000fe4000bf25070 */
[----:B------:R-:W-:Y:S01]  /*0430*/  USEL UR4, URZ, 0xffffffff, UP0 ;  /* 0xffffffff3f047887 */ /* 0x000fe20008000000 */
[----:B------:R-:W-:Y:S01]  /*0440*/  R2UR UR7, R2 ;  /* 0x00000000020772ca */ /* 0x000fe200000e0000 */
[----:B------:R-:W-:-:S12]  /*0450*/  UISETP.NE.AND.EX UP0, UPT, UR5, URZ, UPT, UP1 ;  /* 0x0000003f0500728c */ /* 0x000fd8000bf05310 */
[----:B------:R-:W-:-:S11]  /*0460*/  UISETP.NE.AND UP2, UPT, UR7, URZ, UPT ;  /* 0x0000003f0700728c */ /* 0x000fd6000bf45270 */
[----:B------:R-:W-:-:S04]  /*0470*/  @!UP2 USEL UR4, URZ, 0xffffffff, UP0 ;  /* 0xffffffff3f04a887 */ /* 0x000fc80008000000 */
[----:B------:R-:W-:-:S04]  /*0480*/  ULOP3.LUT UR4, UR4, 0x1, URZ, 0xc0, !UPT ;  /* 0x0000000104047892 */ /* 0x000fc8000f8ec03f */
[----:B------:R-:W-:-:S04]  /*0490*/  UISETP.EQ.U32.AND UP0, UPT, UR4, 0x1, UPT ;  /* 0x000000010400788c */ /* 0x000fc8000bf02070 */
[----:B------:R-:W-:Y:S01]  /*04a0*/  UP2UR UR60, UPR, URZ, 0x1 ;  /* 0x000000013f3c7883 */ /* 0x000fe20008000000 */
[----:B------:R-:W-:Y:S11]  /*04b0*/  BRA `(.L_x_4) ;  /* 0x0000000000087947 */ /* 0x000ff60003800000 */
.L_x_5:
[----:B------:R-:W-:-:S04]  /*04c0*/  UPLOP3.LUT UP0, UPT, UPT, UPT, UP0, 0x40, 0x0 ;  /* 0x000000000000789c */ /* 0x000fc80003f0e800 */
[----:B------:R-:W-:-:S12]  /*04d0*/  UP2UR UR60, UPR, URZ, 0x1 ;  /* 0x000000013f3c7883 */ /* 0x000fd80008000000 */
.L_x_4:
[----:B------:R-:W1:Y:S01]  /*04e0*/  SHFL.IDX PT, R2, R0, RZ, 0x1f ;  /* 0x00001fff00027589 */ /* 0x000e6200000e0000 */
[----:B------:R-:W-:Y:S02]  /*04f0*/  UISETP.NE.AND UP0, UPT, UR58, URZ, UPT ;  /* 0x0000003f3a00728c */ /* 0x000fe4000bf05270 */
[----:B------:R-:W-:Y:S02]  /*0500*/  UISETP.NE.AND UP1, UPT, UR6, URZ, UPT ;  /* 0x0000003f0600728c */ /* 0x000fe4000bf25270 */
[----:B------:R-:W-:Y:S02]  /*0510*/  UP2UR UR61, UPR, URZ, 0x1 ;  /* 0x000000013f3d7883 */ /* 0x000fe40008000000 */
[----:B------:R-:W-:Y:S02]  /*0520*/  UISETP.EQ.OR UP0, UPT, UR58, 0x3, !UP0 ;  /* 0x000000033a00788c */ /* 0x000fe4000c702670 */
[----:B------:R-:W-:Y:S02]  /*0530*/  UIADD3 UR9, UR6, -0x1, URZ ;  /* 0xffffffff06097890 */ /* 0x000fe4000fffe03f */
[----:B------:R-:W-:Y:S01]  /*0540*/  UISETP.EQ.AND UP0, UPT, UR6, URZ, UP0 ;  /* 0x0000003f0600728c */ /* 0x000fe20008702270 */
[----:B-1----:R-:W-:-:S13]  /*0550*/  ISETP.NE.AND P0, PT, R2, RZ, PT ;  /* 0x000000ff0200720c */ /* 0x002fda0003f05270 */
[----:B------:R-:W-:Y:S05]  /*0560*/  @P0 BRA `(.L_x_6) ;  /* 0x0000000000500947 */ /* 0x000fea0003800000 */
[----:B------:R-:W1:Y:S01]  /*0570*/  S2UR UR8, SR_CgaCtaId ;  /* 0x00000000000879c3 */ /* 0x000e620000008800 */
[----:B------:R-:W-:Y:S01]  /*0580*/  UMOV UR4, 0x400 ;  /* 0x0000040000047882 */ /* 0x000fe20000000000 */
[----:B------:R-:W-:Y:S01]  /*0590*/  UMOV UR5, 0x1 ;  /* 0x0000000100057882 */ /* 0x000fe20000000000 */
[----:B------:R-:W-:Y:S01]  /*05a0*/  UMOV UR6, 0x100 ;  /* 0x0000010000067882 */ /* 0x000fe20000000000 */
[----:B------:R-:W-:Y:S01]  /*05b0*/  ELECT P0, URZ, PT ;  /* 0x00000000003f782f */ /* 0x000fe20003800000 */
[----:B------:R-:W-:-:S04]  /*05c0*/  UIADD3 UR6, -UR6, 0x100000, URZ ;  /* 0x0010000006067890 */ /* 0x000fc8000fffe13f */
[----:B------:R-:W-:Y:S02]  /*05d0*/  USHF.L.U32 UR7, UR6, 0xb, URZ ;  /* 0x0000000b06077899 */ /* 0x000fe4000800063f */
[----:B------:R-:W-:Y:S02]  /*05e0*/  USHF.L.U32 UR6, UR6, 0x1, URZ ;  /* 0x0000000106067899 */ /* 0x000fe4000800063f */
[----:B-1----:R-:W-:Y:S02]  /*05f0*/  ULEA UR8, UR8, UR4, 0x18 ;  /* 0x0000000408087291 */ /* 0x002fe4000f8ec03f */
[----:B------:R-:W-:-:S04]  /*0600*/  UIADD3 UR4, -UR5, 0x100000, URZ ;  /* 0x0010000005047890 */ /* 0x000fc8000fffe13f */
[----:B------:R-:W-:Y:S02]  /*0610*/  USHF.L.U32 UR5, UR4, 0xb, URZ ;  /* 0x0000000b04057899 */ /* 0x000fe4000800063f */
[----:B------:R-:W-:Y:S01]  /*0620*/  USHF.L.U32 UR4, UR4, 0x1, URZ ;  /* 0x0000000104047899 */ /* 0x000fe2000800063f */
[----:B------:R-:W1:Y:S11]  /*0630*/  FENCE.VIEW.ASYNC.S ;  /* 0x00000000000073c6 */ /* 0x000e760000000000 */
[----:B-1----:R1:W2:Y:S01]  /*0640*/  SYNCS.EXCH.64 URZ, [UR8], UR4 ;  /* 0x00000004083f75b2 */ /* 0x0022a20008000100 */
[----:B------:R1:W3:Y:S01]  /*0650*/  SYNCS.EXCH.64 URZ, [UR8+0x18], UR6 ;  /* 0x00001806083f75b2 */ /* 0x0002e20008000100 */
[----:B------:R1:W4:Y:S01]  /*0660*/  SYNCS.EXCH.64 URZ, [UR8+0x8], UR4 ;  /* 0x00000804083f75b2 */ /* 0x0003220008000100 */
[----:B------:R1:W1:Y:S01]  /*0670*/  SYNCS.EXCH.64 URZ, [UR8+0x20], UR6 ;  /* 0x00002006083f75b2 */ /* 0x0002620008000100 */
[----:B------:R1:W1:Y:S01]  /*0680*/  SYNCS.EXCH.64 URZ, [UR8+0x10], UR4 ;  /* 0x00001004083f75b2 */ /* 0x0002620008000100 */
[----:B------:R1:W1:Y:S01]  /*0690*/  SYNCS.EXCH.64 URZ, [UR8+0x28], UR6 ;  /* 0x00002806083f75b2 */ /* 0x0002620008000100 */
[----:B------:R-:W-:Y:S01]  /*06a0*/  NOP ;  /* 0x0000000000007918 */ /* 0x000fe20000000000 */
.L_x_6:
[----:B------:R-:W5:Y:S01]  /*06b0*/  SHFL.IDX PT, R2, R0, RZ, 0x1f ;  /* 0x00001fff00027589 */ /* 0x000f6200000e0000 */
[----:B------:R-:W1:Y:S01]  /*06c0*/  LDC R3, c[0x0][0x904] ;  /* 0x00024100ff037b82 */ /* 0x000e620000000800 */
[----:B------:R-:W-:Y:S01]  /*06d0*/  NOP ;  /* 0x0000000000007918 */ /* 0x000fe20000000000 */
[----:B-----5:R-:W-:-:S13]  /*06e0*/  ISETP.NE.AND P0, PT, R2, RZ, PT ;  /* 0x000000ff0200720c */ /* 0x020fda0003f05270 */
[----:B------:R-:W-:Y:S05]  /*06f0*/  @P0 BRA `(.L_x_7) ;  /* 0x0000000000580947 */ /* 0x000fea0003800000 */
[----:B-1----:R-:W1:Y:S01]  /*0700*/  S2UR UR5, SR_CgaCtaId ;  /* 0x00000000000579c3 */ /* 0x002e620000008800 */
[----:B------:R-:W-:Y:S01]  /*0710*/  UMOV UR4, 0x400 ;  /* 0x0000040000047882 */ /* 0x000fe20000000000 */
[----:B------:R-:W-:Y:S01]  /*0720*/  UMOV UR6, 0x20 ;  /* 0x0000002000067882 */ /* 0x000fe20000000000 */
[----:B------:R-:W-:Y:S01]  /*0730*/  UMOV UR7, 0x100 ;  /* 0x0000010000077882 */ /* 0x000fe20000000000 */
[----:B------:R-:W-:Y:S01]  /*0740*/  ELECT P0, URZ, PT ;  /* 0x00000000003f782f */ /* 0x000fe20003800000 */
[----:B-1----:R-:W-:Y:S02]  /*0750*/  ULEA UR8, UR5, UR4, 0x18 ;  /* 0x0000000405087291 */ /* 0x002fe4000f8ec03f */
[----:B------:R-:W-:-:S04]  /*0760*/  UIADD3 UR4, -UR6, 0x100000, URZ ;  /* 0x0010000006047890 */ /* 0x000fc8000fffe13f */
[----:B------:R-:W-:Y:S02]  /*0770*/  USHF.L.U32 UR5, UR4, 0xb, URZ ;  /* 0x0000000b04057899 */ /* 0x000fe4000800063f */
[----:B------:R-:W-:Y:S02]  /*0780*/  USHF.L.U32 UR4, UR4, 0x1, URZ ;  /* 0x0000000104047899 */ /* 0x000fe4000800063f */
[----:B------:R-:W-:-:S04]  /*0790*/  UIADD3 UR6, -UR7, 0x100000, URZ ;  /* 0x0010000007067890 */ /* 0x000fc8000fffe13f */
[----:B------:R-:W-:Y:S02]  /*07a0*/  USHF.L.U32 UR7, UR6, 0xb, URZ ;  /* 0x0000000b06077899 */ /* 0x000fe4000800063f */
[----:B------:R-:W-:Y:S01]  /*07b0*/  USHF.L.U32 UR6, UR6, 0x1, URZ ;  /* 0x0000000106067899 */ /* 0x000fe2000800063f */
[----:B------:R-:W1:Y:S03]  /*07c0*/  FENCE.VIEW.ASYNC.S ;  /* 0x00000000000073c6 */ /* 0x000e660000000000 */
[----:B-1----:R1:W1:Y:S08]  /*07d0*/  SYNCS.EXCH.64 URZ, [UR8+0x30], UR4 ;  /* 0x00003004083f75b2 */ /* 0x0022700008000100 */
[----:B------:R1:W1:Y:S01]  /*07e0*/  SYNCS.EXCH.64 URZ, [UR8+0x50], UR6 ;  /* 0x00005006083f75b2 */ /* 0x0002620008000100 */
[----:B------:R1:W1:Y:S01]  /*07f0*/  SYNCS.EXCH.64 URZ, [UR8+0x38], UR4 ;  /* 0x00003804083f75b2 */ /* 0x0002620008000100 */
[----:B------:R1:W1:Y:S01]  /*0800*/  SYNCS.EXCH.64 URZ, [UR8+0x58], UR6 ;  /* 0x00005806083f75b2 */ /* 0x0002620008000100 */
[----:B------:R1:W1:Y:S01]  /*0810*/  SYNCS.EXCH.64 URZ, [UR8+0x40], UR4 ;  /* 0x00004004083f75b2 */ /* 0x0002620008000100 */
[----:B------:R1:W1:Y:S01]  /*0820*/  SYNCS.EXCH.64 URZ, [UR8+0x60], UR6 ;  /* 0x00006006083f75b2 */ /* 0x0002620008000100 */
[----:B------:R1:W1:Y:S01]  /*0830*/  SYNCS.EXCH.64 URZ, [UR8+0x48], UR4 ;  /* 0x00004804083f75b2 */ /* 0x0002620008000100 */
[----:B------:R1:W1:Y:S01]  /*0840*/  SYNCS.EXCH.64 URZ, [UR8+0x68], UR6 ;  /* 0x00006806083f75b2 */ /* 0x0002620008000100 */
[----:B------:R-:W-:Y:S01]  /*0850*/  NOP ;  /* 0x0000000000007918 */ /* 0x000fe20000000000 */
.L_x_7:
[----:B------:R-:W5:Y:S01]  /*0860*/  S2R R5, SR_CTAID.Y ;  /* 0x0000000000057919 */ /* 0x000f620000002600 */
[----:B-1----:R-:W-:Y:S01]  /*0870*/  ISETP.NE.AND P2, PT, R3, 0x1, PT ;  /* 0x000000010300780c */ /* 0x002fe20003f45270 */
[----:B------:R-:W1:Y:S01]  /*0880*/  S2UR UR45, SR_CgaCtaId ;  /* 0x00000000002d79c3 */ /* 0x000e620000008800 */
[----:B------:R-:W-:Y:S01]  /*0890*/  ELECT P0, URZ, PT ;  /* 0x00000000003f782f */ /* 0x000fe20003800000 */
[----:B------:R-:W2:Y:S01]  /*08a0*/  SHFL.IDX PT, R0, R0, RZ, 0x1f ;  /* 0x00001fff00007589 */ /* 0x000ea200000e0000 */
[----:B------:R-:W-:Y:S01]  /*08b0*/  UMOV UR4, 0x20 ;  /* 0x0000002000047882 */ /* 0x000fe20000000000 */
[----:B------:R-:W-:Y:S01]  /*08c0*/  UISETP.EQ.AND UP2, UPT, UR58, 0x2, !UP1 ;  /* 0x000000023a00788c */ /* 0x000fe2000cf42270 */
[----:B------:R-:W-:Y:S01]  /*08d0*/  NOP ;  /* 0x0000000000007918 */ /* 0x000fe20000000000 */
[----:B------:R-:W3:Y:S01]  /*08e0*/  S2R R4, SR_CTAID.X ;  /* 0x0000000000047919 */ /* 0x000ee20000002500 */
[----:B------:R-:W-:Y:S01]  /*08f0*/  USEL UR37, URZ, 0x1, !UP0 ;  /* 0x000000013f257887 */ /* 0x000fe2000c000000 */
[----:B------:R-:W-:Y:S01]  /*0900*/  BSSY B6, `(.L_x_8) ;  /* 0x0002e29000067945 */ /* 0x000fe20003800000 */
[----:B------:R-:W-:-:S03]  /*0910*/  USEL UR59, URZ, 0x1, !UP2 ;  /* 0x000000013f3b7887 */ /* 0x000fc6000d000000 */
[----:B------:R-:W3:Y:S01]  /*0920*/  @P2 LDC R7, c[0x0][0x10] ;  /* 0x00000400ff072b82 */ /* 0x000ee20000000800 */
[----:B------:R-:W-:-:S07]  /*0930*/  @P2 MOV R3, RZ ;  /* 0x000000ff00032202 */ /* 0x000fce0000000f00 */
[----:B------:R-:W4:Y:S01]  /*0940*/  @!P2 LDC R9, c[0x0][0xc] ;  /* 0x00000300ff09ab82 */ /* 0x000f220000000800 */
[----:B--2---:R-:W-:Y:S02]  /*0950*/  ISETP.NE.OR P0, PT, R0, RZ, !P0 ;  /* 0x000000ff0000720c */ /* 0x004fe40004705670 */
[----:B-----5:R-:W-:-:S04]  /*0960*/  @P2 MOV R0, R5 ;  /* 0x0000000500002202 */ /* 0x020fc80000000f00 */
[----:B------:R-:W-:Y:S02]  /*0970*/  @P2 MOV R2, R0 ;  /* 0x0000000000022202 */ /* 0x000fe40000000f00 */
[----:B------:R-:W-:Y:S02]  /*0980*/  @!P2 MOV R0, R5 ;  /* 0x000000050000a202 */ /* 0x000fe40000000f00 */
[----:B------:R-:W-:-:S03]  /*0990*/  MOV R5, RZ ;  /* 0x000000ff00057202 */ /* 0x000fc60000000f00 */
[----:B------:R-:W-:Y:S01]  /*09a0*/  VOTEU.ALL UP3, P0 ;  /* 0x00000000003f7886 */ /* 0x000fe20000060000 */
[----:B---3--:R-:W-:Y:S01]  /*09b0*/  @P2 IMAD.WIDE.U32 R6, R4, R7, R2 ;  /* 0x0000000704062225 */ /* 0x008fe200078e0002 */
[----:B------:R-:W-:Y:S01]  /*09c0*/  VOTEU.ALL UP0, P0 ;  /* 0x00000000003f7886 */ /* 0x000fe20000000000 */
[----:B------:R-:W-:Y:S01]  /*09d0*/  VOTEU.ALL UP2, P0 ;  /* 0x00000000003f7886 */ /* 0x000fe20000040000 */
[----:B------:R-:W-:Y:S01]  /*09e0*/  PLOP3.LUT P0, PT, PT, PT, UP1, 0x80, 0x0 ;  /* 0x000000000000781c */ /* 0x000fe20003f0f018 */
[----:B----4-:R-:W-:Y:S01]  /*09f0*/  @!P2 IMAD.WIDE.U32 R2, R9, R0, R4 ;  /* 0x000000000902a225 */ /* 0x010fe200078e0004 */
[----:B------:R-:W-:Y:S01]  /*0a00*/  @P2 MOV R9, RZ ;  /* 0x000000ff00092202 */ /* 0x000fe20000000f00 */
[----:B------:R-:W-:Y:S01]  /*0a10*/  @!UP3 UMOV UR6, 0x400 ;  /* 0x000004000006b882 */ /* 0x000fe20000000000 */
[----:B------:R-:W-:-:S04]  /*0a20*/  @!UP3 UIADD3 UR4, -UR4, 0x100000, URZ ;  /* 0x001000000404b890 */ /* 0x000fc8000fffe13f */
[----:B------:R-:W-:Y:S02]  /*0a30*/  @!UP3 USHF.L.U32 UR5, UR4, 0xb, URZ ;  /* 0x0000000b0405b899 */ /* 0x000fe4000800063f */
[----:B------:R-:W-:Y:S01]  /*0a40*/  @!UP3 USHF.L.U32 UR4, UR4, 0x1, URZ ;  /* 0x000000010404b899 */ /* 0x000fe2000800063f */
[----:B------:R-:W-:Y:S01]  /*0a50*/  @P2 IMAD.MOV.U32 R16, RZ, RZ, R6 ;  /* 0x000000ffff102224 */ /* 0x000fe200078e0006 */
[----:B------:R-:W-:Y:S01]  /*0a60*/  @P2 IADD3 R17, R7, R9, RZ ;  /* 0x0000000907112210 */ /* 0x000fe20007ffe0ff */
[----:B-1----:R-:W-:Y:S01]  /*0a70*/  @!UP3 ULEA UR8, UR45, UR6, 0x18 ;  /* 0x000000062d08b291 */ /* 0x002fe2000f8ec03f */
[----:B------:R-:W-:Y:S01]  /*0a80*/  @!P2 MOV R16, R2 ;  /* 0x000000020010a202 */ /* 0x000fe20000000f00 */
[----:B------:R-:W-:Y:S01]  /*0a90*/  UISETP.GE.U32.AND UP3, UPT, UR9, 0x2, UPT ;  /* 0x000000020900788c */ /* 0x000fe2000bf66070 */
[----:B------:R-:W-:Y:S01]  /*0aa0*/  @!P2 MOV R17, R3 ;  /* 0x000000030011a202 */ /* 0x000fe20000000f00 */
[----:B------:R-:W-:Y:S01]  /*0ab0*/  ULDC UR6, c[0x0][0xc] ;  /* 0x0000030000067ab9 */ /* 0x000fe20000000800 */
[----:B------:R-:W-:Y:S01]  /*0ac0*/  ULDC UR7, c[0x0][0x10] ;  /* 0x0000040000077ab9 */ /* 0x000fe20000000800 */
[----:B------:R1:W-:Y:S01]  /*0ad0*/  STL [R1+0x200], R16 ;  /* 0x0002001001007387 */ /* 0x0003e20000100800 */
[----:B------:R-:W-:-:S02]  /*0ae0*/  USEL UR59, UR59, 0x2, UP3 ;  /* 0x000000023b3b7887 */ /* 0x000fc40009800000 */
[----:B------:R-:W-:Y:S01]  /*0af0*/  USEL UR37, UR37, 0x2, UP3 ;  /* 0x0000000225257887 */ /* 0x000fe20009800000 */
[----:B------:R1:W-:Y:S04]  /*0b00*/  STL [R1+0x204], R17 ;  /* 0x0002041101007387 */ /* 0x0003e80000100800 */
[----:B------:R-:W2:Y:S02]  /*0b10*/  FENCE.VIEW.ASYNC.S ;  /* 0x00000000000073c6 */ /* 0x000ea40000000000 */
[----:B--2---:R-:W2:Y:S01]  /*0b20*/  @!UP0 SYNCS.EXCH.64 URZ, [UR8+0x70], UR4 ;  /* 0x00007004083f85b2 */ /* 0x004ea20008000100 */
[----:B------:R3:W2:Y:S01]  /*0b30*/  @!UP2 SYNCS.EXCH.64 URZ, [UR8+0x78], UR4 ;  /* 0x00007804083fa5b2 */ /* 0x0006a20008000100 */
[----:B------:R-:W-:Y:S01]  /*0b40*/  NOP ;  /* 0x0000000000007918 */ /* 0x000fe20000000000 */
[----:B---3--:R-:W-:-:S03]  /*0b50*/  UIMAD.WIDE.U32 UR4, UR6, UR7, URZ ;  /* 0x00000007060472a5 */ /* 0x008fc6000f8e003f */
[----:B------:R-:W-:Y:S02]  /*0b60*/  ULDC UR6, c[0x0][0x14] ;  /* 0x0000050000067ab9 */ /* 0x000fe40000000800 */
[----:B------:R-:W-:Y:S02]  /*0b70*/  UIMAD.WIDE.U32 UR54, UR4, UR6, URZ ;  /* 0x00000006043672a5 */ /* 0x000fe4000f8e003f */
[----:B------:R-:W-:-:S04]  /*0b80*/  UIMAD UR53, UR5, UR6, URZ ;  /* 0x00000006053572a4 */ /* 0x000fc8000f8e023f */
[----:B------:R-:W-:Y:S01]  /*0b90*/  UIADD3 UR53, UR55, UR53, URZ ;  /* 0x0000003537357290 */ /* 0x000fe2000fffe03f */
[----:B--2---:R-:W-:Y:S06]  /*0ba0*/  BAR.SYNC.DEFER_BLOCKING 0x0 ;  /* 0x0000000000007b1d */ /* 0x004fec0000010000 */
[----:B-1----:R-:W-:Y:S05]  /*0bb0*/  @!P0 BRA `(.L_x_9) ;  /* 0x000002a400408947 */ /* 0x002fea0003800000 */
[----:B------:R-:W-:-:S06]  /*0bc0*/  UISETP.GT.U32.AND UP0, UPT, UR9, 0x1, UPT ;  /* 0x000000010900788c */ /* 0x000fcc000bf04070 */
[----:B------:R-:W-:-:S13]  /*0bd0*/  PLOP3.LUT P0, PT, PT, PT, UP0, 0x80, 0x0 ;  /* 0x000000000000781c */ /* 0x000fda0003f0f008 */
[----:B------:R-:W-:Y:S05]  /*0be0*/  @P0 BRA `(.L_x_10) ;  /* 0x000002dc00e80947 */ /* 0x000fea0003800000 */
[----:B------:R-:W-:Y:S01]  /*0bf0*/  PRMT R2, RZ, 0x7610, R2 ;  /* 0x00007610ff027816 */ /* 0x000fe20000000002 */
[----:B------:R-:W-:Y:S01]  /*0c00*/  ULDC.64 UR4, c[0x0][0x8f8] ;  /* 0x00023e0000047ab9 */ /* 0x000fe20000000a00 */
[----:B------:R-:W-:Y:S01]  /*0c10*/  UMOV UR51, 0xffffffff ;  /* 0xffffffff00337882 */ /* 0x000fe20000000000 */
[----:B------:R-:W-:Y:S02]  /*0c20*/  ISETP.GE.U32.AND P0, PT, R16, UR4, PT ;  /* 0x0000000410007c0c */ /* 0x000fe4000bf06070 */
[----:B------:R1:W-:Y:S01]  /*0c30*/  STL.S16 [R1+0x208], R2 ;  /* 0x0002080201007387 */ /* 0x0003e20000100600 */
[----:B------:R-:W-:Y:S02]  /*0c40*/  MOV R22, 0xffffffff ;  /* 0xffffffff00167802 */ /* 0x000fe40000000f00 */
[----:B------:R-:W-:Y:S02]  /*0c50*/  ISETP.GE.U32.AND.EX P0, PT, R17, UR5, PT, P0 ;  /* 0x0000000511007c0c */ /* 0x000fe4000bf06100 */
[----:B------:R-:W-:-:S02]  /*0c60*/  MOV R19, 0xffffffff ;  /* 0xffffffff00137802 */ /* 0x000fc40000000f00 */
[----:B------:R-:W-:-:S09]  /*0c70*/  PRMT R6, RZ, 0x7610, R6 ;  /* 0x00007610ff067816 */ /* 0x000fd20000000006 */
[----:B-1----:R-:W-:Y:S05]  /*0c80*/  @P0 BRA `(.L_x_11) ;  /* 0x0000000400640947 */ /* 0x002fea0003800000 */
[----:B------:R-:W1:Y:S01]  /*0c90*/  LDC.64 R12, c[0x0][0x8d0] ;  /* 0x00023400ff0c7b82 */ /* 0x000e620000000a00 */
[----:B------:R-:W-:Y:S02]  /*0ca0*/  MOV R2, R16 ;  /* 0x0000001000027202 */ /* 0x000fe40000000f00 */
[----:B------:R-:W-:-:S05]  /*0cb0*/  MOV R3, R17 ;  /* 0x0000001100037202 */ /* 0x000fca0000000f00 */
[----:B------:R-:W2:Y:S08]  /*0cc0*/  LDC R10, c[0x0][0x8d8] ;  /* 0x00023600ff0a7b82 */ /* 0x000eb00000000800 */
[----:B------:R-:W3:Y:S01]  /*0cd0*/  LDC.64 R14, c[0x0][0x8c8] ;  /* 0x00023200ff0e7b82 */ /* 0x000ee20000000a00 */
[----:B-1----:R-:W-:-:S04]  /*0ce0*/  ISETP.NE.U32.AND P0, PT, R12, RZ, PT ;  /* 0x000000ff0c00720c */ /* 0x002fc80003f05070 */
[----:B------:R-:W-:-:S13]  /*0cf0*/  ISETP.NE.AND.EX P0, PT, R13, RZ, PT, P0 ;  /* 0x000000ff0d00720c */ /* 0x000fda0003f05300 */
[----:B--23--:R-:W-:Y:S05]  /*0d00*/  @!P0 BRA `(.L_x_12) ;  /* 0x0000000000288947 */ /* 0x00cfea0003800000 */
[----:B------:R-:W1:Y:S02]  /*0d10*/  LDC R9, c[0x0][0x8dc] ;  /* 0x00023700ff097b82 */ /* 0x000e640000000800 */
[----:B-1----:R-:W-:-:S04]  /*0d20*/  IADD3 R9, P0, R16, R9, RZ ;  /* 0x0000000910097210 */ /* 0x002fc80007f1e0ff */
[----:B------:R-:W-:-:S05]  /*0d30*/  IADD3.X R11, RZ, R17, RZ, P0, !PT ;  /* 0x00000011ff0b7210 */ /* 0x000fca00007fe4ff */
[----:B------:R-:W-:-:S04]  /*0d40*/  IMAD.WIDE.U32 R2, R11, R12, RZ ;  /* 0x0000000c0b027225 */ /* 0x000fc800078e00ff */
[----:B------:R-:W-:-:S04]  /*0d50*/  IMAD.WIDE.U32 R6, P0, R9, R13, R2 ;  /* 0x0000000d09067225 */ /* 0x000fc80007800002 */
[----:B------:R-:W-:Y:S01]  /*0d60*/  IMAD.WIDE.U32 R2, R9, R12, RZ ;  /* 0x0000000c09027225 */ /* 0x000fe200078e00ff */
[----:B------:R-:W-:Y:S02]  /*0d70*/  IADD3.X R9, RZ, RZ, RZ, P0, !PT ;  /* 0x000000ffff097210 */ /* 0x000fe400007fe4ff */
[----:B------:R-:W-:Y:S02]  /*0d80*/  MOV R8, R7 ;  /* 0x0000000700087202 */ /* 0x000fe40000000f00 */
[----:B------:R-:W-:-:S05]  /*0d90*/  IADD3 RZ, P0, R3, R6, RZ ;  /* 0x0000000603ff7210 */ /* 0x000fca0007f1e0ff */
[----:B------:R-:W-:-:S08]  /*0da0*/  IMAD.WIDE.U32.X R2, R11, R13, R8, P0 ;  /* 0x0000000d0b027225 */ /* 0x000fd000000e0408 */
.L_x_12:
[-CC-:B------:R-:W-:Y:S01]  /*0db0*/  SHF.R.U64 R22, R2, R10.reuse, R3.reuse ;  /* 0x0000000a02167219 */ /* 0x180fe20000001203 */
[----:B------:R-:W1:Y:S01]  /*0dc0*/  LDC.64 R18, c[0x0][0x8e8] ;  /* 0x00023a00ff127b82 */ /* 0x000e620000000a00 */
[----:B------:R-:W-:Y:S01]  /*0dd0*/  SHF.R.U32.HI R2, RZ, R10, R3 ;  /* 0x0000000aff027219 */ /* 0x000fe20000011603 */
[----:B------:R-:W-:Y:S01]  /*0de0*/  ULDC UR4, c[0x0][0x150] ;  /* 0x0000540000047ab9 */ /* 0x000fe20000000800 */
[----:B------:R-:W-:Y:S02]  /*0df0*/  IADD3 R9, P0, RZ, -R22, RZ ;  /* 0x80000016ff097210 */ /* 0x000fe40007f1e0ff */
[----:B------:R-:W-:Y:S02]  /*0e00*/  I2FP.F32.U32 R5, R4 ;  /* 0x0000000400057245 */ /* 0x000fe40000201000 */
[----:B------:R-:W-:Y:S01]  /*0e10*/  IADD3.X R11, RZ, ~R2, RZ, P0, !PT ;  /* 0x80000002ff0b7210 */ /* 0x000fe200007fe4ff */
[----:B------:R-:W2:Y:S01]  /*0e20*/  LDC R8, c[0x0][0x8c0] ;  /* 0x00023000ff087b82 */ /* 0x000ea20000000800 */
[----:B------:R-:W-:Y:S01]  /*0e30*/  MOV R3, R17 ;  /* 0x0000001100037202 */ /* 0x000fe20000000f00 */
[----:B------:R-:W-:Y:S01]  /*0e40*/  FMUL R5, R5, UR4 ;  /* 0x0000000405057c20 */ /* 0x000fe20008400000 */
[----:B------:R-:W-:Y:S01]  /*0e50*/  IMAD.MOV.U32 R2, RZ, RZ, R16 ;  /* 0x000000ffff027224 */ /* 0x000fe200078e0010 */
[----:B------:R-:W-:Y:S01]  /*0e60*/  ULDC UR4, c[0x0][0x154] ;  /* 0x0000550000047ab9 */ /* 0x000fe20000000800 */
[----:B------:R-:W-:-:S02]  /*0e70*/  IMAD R6, R11, R14, RZ ;  /* 0x0000000e0b067224 */ /* 0x000fc400078e02ff */
[C---:B------:R-:W-:Y:S01]  /*0e80*/  IMAD.WIDE.U32 R2, R9.reuse, R14, R2 ;  /* 0x0000000e09027225 */ /* 0x040fe200078e0002 */
[----:B------:R-:W3:Y:S01]  /*0e90*/  LDC R7, c[0x0][0x144] ;  /* 0x00005100ff077b82 */ /* 0x000ee20000000800 */
[----:B------:R-:W4:Y:S02]  /*0ea0*/  F2I.U32.TRUNC.NTZ R5, R5 ;  /* 0x0000000500057305 */ /* 0x000f24000020f000 */
[----:B------:R-:W-:-:S05]  /*0eb0*/  IMAD R9, R9, R15, R6 ;  /* 0x0000000f09097224 */ /* 0x000fca00078e0206 */
[----:B------:R-:W5:Y:S01]  /*0ec0*/  LDC R10, c[0x0][0x8b0] ;  /* 0x00022c00ff0a7b82 */ /* 0x000f620000000800 */
[----:B------:R-:W-:Y:S02]  /*0ed0*/  IADD3 R3, R3, R9, RZ ;  /* 0x0000000903037210 */ /* 0x000fe40007ffe0ff */
[----:B-1----:R-:W-:-:S04]  /*0ee0*/  ISETP.NE.U32.AND P0, PT, R18, RZ, PT ;  /* 0x000000ff1200720c */ /* 0x002fc80003f05070 */
[----:B------:R-:W-:Y:S01]  /*0ef0*/  ISETP.NE.AND.EX P0, PT, R19, RZ, PT, P0 ;  /* 0x000000ff1300720c */ /* 0x000fe20003f05300 */
[----:B------:R-:W1:Y:S01]  /*0f00*/  LDC R15, c[0x0][0x900] ;  /* 0x00024000ff0f7b82 */ /* 0x000e620000000800 */
[--C-:B--2---:R-:W-:Y:S02]  /*0f10*/  SHF.R.U64 R12, R2, R8, R3.reuse ;  /* 0x00000008020c7219 */ /* 0x104fe40000001203 */
[----:B------:R-:W-:Y:S02]  /*0f20*/  I2FP.F32.U32 R2, R0 ;  /* 0x0000000000027245 */ /* 0x000fe40000201000 */
[----:B----4-:R-:W-:Y:S02]  /*0f30*/  IADD3 R6, -R5, RZ, RZ ;  /* 0x000000ff05067210 */ /* 0x010fe40007ffe1ff */
[----:B------:R-:W-:Y:S01]  /*0f40*/  SHF.R.U32.HI R5, RZ, R8, R3 ;  /* 0x00000008ff057219 */ /* 0x000fe20000011603 */
[----:B------:R-:W2:Y:S01]  /*0f50*/  LDC R13, c[0x0][0x148] ;  /* 0x00005200ff0d7b82 */ /* 0x000ea20000000800 */
[----:B------:R-:W-:Y:S01]  /*0f60*/  FMUL R3, R2, UR4 ;  /* 0x0000000402037c20 */ /* 0x000fe20008400000 */
[----:B---3--:R-:W-:Y:S01]  /*0f70*/  IMAD R8, R7, R6, R4 ;  /* 0x0000000607087224 */ /* 0x008fe200078e0204 */
[----:B------:R-:W-:-:S02]  /*0f80*/  MOV R2, 0xffffffff ;  /* 0xffffffff00027802 */ /* 0x000fc40000000f00 */
[----:B------:R-:W-:Y:S01]  /*0f90*/  MOV R6, 0x1 ;  /* 0x0000000100067802 */ /* 0x000fe20000000f00 */
[----:B------:R3:W4:Y:S02]  /*0fa0*/  F2I.U32.TRUNC.NTZ R11, R3 ;  /* 0x00000003000b7305 */ /* 0x000724000020f000 */
[----:B------:R-:W2:Y:S01]  /*0fb0*/  LDC R17, c[0x0][0x8a8] ;  /* 0x00022a00ff117b82 */ /* 0x000ea20000000800 */
[-CC-:B-----5:R-:W-:Y:S02]  /*0fc0*/  SHF.R.U64 R23, R12, R10.reuse, R5.reuse ;  /* 0x0000000a0c177219 */ /* 0x1a0fe40000001205 */
[----:B------:R-:W-:-:S05]  /*0fd0*/  SHF.R.U32.HI R4, RZ, R10, R5 ;  /* 0x0000000aff047219 */ /* 0x000fca0000011605 */
[----:B------:R-:W2:Y:S01]  /*0fe0*/  LDC R14, c[0x0][0x8f0] ;  /* 0x00023c00ff0e7b82 */ /* 0x000ea20000000800 */
[-C--:B-1----:R-:W-:Y:S02]  /*0ff0*/  SHF.L.U32 R2, R2, R15.reuse, RZ ;  /* 0x0000000f02027219 */ /* 0x082fe400000006ff */
[-CC-:B------:R-:W-:Y:S02]  /*1000*/  SHF.R.U64 R20, R23, R15.reuse, R4.reuse ;  /* 0x0000000f17147219 */ /* 0x180fe40000001204 */
[-C--:B------:R-:W-:Y:S02]  /*1010*/  SHF.R.U32.HI R4, RZ, R15.reuse, R4 ;  /* 0x0000000fff047219 */ /* 0x080fe40000011604 */
[----:B------:R-:W-:Y:S01]  /*1020*/  LOP3.LUT R10, RZ, R2, RZ, 0x33, !PT ;  /* 0x00000002ff0a7212 */ /* 0x000fe200078e33ff */
[----:B------:R-:W1:Y:S01]  /*1030*/  LDC R21, c[0x0][0x8e0] ;  /* 0x00023800ff157b82 */ /* 0x000e620000000800 */
[----:B------:R-:W-:Y:S02]  /*1040*/  SHF.L.U32 R9, R6, R15, RZ ;  /* 0x0000000f06097219 */ /* 0x000fe400000006ff */
[----:B------:R-:W-:-:S02]  /*1050*/  MOV R2, R20 ;  /* 0x0000001400027202 */ /* 0x000fc40000000f00 */
[----:B---3--:R-:W-:-:S03]  /*1060*/  MOV R3, R4 ;  /* 0x0000000400037202 */ /* 0x008fc60000000f00 */
[----:B------:R-:W3:Y:S01]  /*1070*/  LDC R16, c[0x0][0x8b8] ;  /* 0x00022e00ff107b82 */ /* 0x000ee20000000800 */
[----:B----4-:R-:W-:Y:S05]  /*1080*/  @!P0 BRA `(.L_x_13) ;  /* 0x0000000000288947 */ /* 0x010fea0003800000 */
[----:B------:R-:W4:Y:S02]  /*1090*/  LDC R7, c[0x0][0x8f4] ;  /* 0x00023d00ff077b82 */ /* 0x000f240000000800 */
[----:B----4-:R-:W-:-:S04]  /*10a0*/  IADD3 R7, P0, R20, R7, RZ ;  /* 0x0000000714077210 */ /* 0x010fc80007f1e0ff */
        /* <DEDUP_REMOVED lines=8> */
.L_x_13:
[----:B--2---:R-:W-:Y:S01]  /*1130*/  SHF.R.U64 R2, R2, R14, R3 ;  /* 0x0000000e02027219 */ /* 0x004fe20000001203 */
[----:B------:R-:W-:Y:S01]  /*1140*/  VIADD R3, R17, 0xffffffff ;  /* 0xffffffff11037836 */ /* 0x000fe20000000000 */
[----:B------:R-:W-:Y:S02]  /*1150*/  IADD3 R11, -R11, RZ, RZ ;  /* 0x000000ff0b0b7210 */ /* 0x000fe40007ffe1ff */
[----:B------:R-:W-:Y:S02]  /*1160*/  LOP3.LUT R10, R23, R10, RZ, 0xc0, !PT ;  /* 0x0000000a170a7212 */ /* 0x000fe400078ec0ff */
[----:B------:R-:W-:Y:S01]  /*1170*/  IADD3 R4, -R2, RZ, RZ ;  /* 0x000000ff02047210 */ /* 0x000fe20007ffe1ff */
[----:B------:R-:W-:Y:S01]  /*1180*/  @P2 IMAD R8, R13, R11, R0 ;  /* 0x0000000b0d082224 */ /* 0x000fe200078e0200 */
[----:B------:R-:W-:Y:S01]  /*1190*/  LOP3.LUT R3, R12, R3, RZ, 0xc0, !PT ;  /* 0x000000030c037212 */ /* 0x000fe200078ec0ff */
[----:B------:R-:W-:Y:S01]  /*11a0*/  IMAD R9, R9, R2, R10 ;  /* 0x0000000209097224 */ /* 0x000fe200078e020a */
[----:B------:R-:W-:Y:S01]  /*11b0*/  R2UR UR51, R22 ;  /* 0x00000000163372ca */ /* 0x000fe200000e0000 */
[----:B-1----:R-:W-:Y:S01]  /*11c0*/  IMAD R0, R4, R21, R20 ;  /* 0x0000001504007224 */ /* 0x002fe200078e0214 */
[----:B------:R-:W-:Y:S01]  /*11d0*/  MOV R6, 0x1 ;  /* 0x0000000100067802 */ /* 0x000fe20000000f00 */
[----:B---3--:R-:W-:-:S02]  /*11e0*/  IMAD R8, R9, R16, R8 ;  /* 0x0000001009087224 */ /* 0x008fc400078e0208 */
[----:B------:R-:W-:-:S05]  /*11f0*/  IMAD R3, R0, R17, R3 ;  /* 0x0000001100037224 */ /* 0x000fca00078e0203 */
[----:B------:R-:W-:Y:S02]  /*1200*/  SEL R19, R3, R8, !P2 ;  /* 0x0000000803137207 */ /* 0x000fe40005000000 */
[----:B------:R-:W-:-:S07]  /*1210*/  SEL R22, R8, R3, !P2 ;  /* 0x0000000308167207 */ /* 0x000fce0005000000 */
.L_x_11:
[----:B------:R-:W-:-:S08]  /*1220*/  NOP ;  /* 0x0000000000007918 */ /* 0x000fd00000000000 */
[----:B------:R-:W1:Y:S02]  /*1230*/  USETMAXREG.TRY_ALLOC.CTAPOOL UP0, 0xf0 ;  /* 0x000000f0000079c8 */ /* 0x000e640008000600 */
[----:B-1----:R-:W-:-:S13]  /*1240*/  PLOP3.LUT P0, PT, PT, PT, UP0, 0x80, 0x0 ;  /* 0x000000000000781c */ /* 0x002fda0003f0f008 */
[----:B------:R-:W-:Y:S05]  /*1250*/  @!P0 BRA `(.L_x_11) ;  /* 0xfffffffc00f08947 */ /* 0x000fea000383ffff */
[----:B------:R-:W-:Y:S02]  /*1260*/  ULDC.64 UR4, c[0x0][0x590] ;  /* 0x0001640000047ab9 */ /* 0x000fe40000000a00 */
[----:B------:R-:W-:Y:S02]  /*1270*/  MOV R169, UR4 ;  /* 0x0000000400a97c02 */ /* 0x000fe40008000f00 */
[----:B------:R-:W-:Y:S02]  /*1280*/  MOV R170, UR5 ;  /* 0x0000000500aa7c02 */ /* 0x000fe40008000f00 */
[----:B------:R-:W-:-:S04]  /*1290*/  ISETP.NE.U32.AND P1, PT, R169, RZ, PT ;  /* 0x000000ffa900720c */ /* 0x000fc80003f25070 */
[----:B------:R-:W-:-:S13]  /*12a0*/  ISETP.NE.AND.EX P0, PT, R170, RZ, PT, P1 ;  /* 0x000000ffaa00720c */ /* 0x000fda0003f05310 */
[----:B------:R-:W-:Y:S05]  /*12b0*/  @P0 BRA `(.L_x_14) ;  /* 0x0000000000340947 */ /* 0x000fea0003800000 */
[----:B------:R-:W-:Y:S02]  /*12c0*/  ULDC.64 UR4, c[0x0][0x588] ;  /* 0x0001620000047ab9 */ /* 0x000fe40000000a00 */
[----:B------:R-:W-:-:S04]  /*12d0*/  ISETP.NE.U32.AND P0, PT, RZ, UR4, PT ;  /* 0x00000004ff007c0c */ /* 0x000fc8000bf05070 */
[----:B------:R-:W-:-:S13]  /*12e0*/  ISETP.NE.AND.EX P0, PT, RZ, UR5, PT, P0 ;  /* 0x00000005ff007c0c */ /* 0x000fda000bf05300 */
[----:B------:R-:W-:Y:S05]  /*12f0*/  @!P0 BRA `(.L_x_15) ;  /* 0x0000000000148947 */ /* 0x000fea0003800000 */
[----:B------:R-:W1:Y:S02]  /*1300*/  LDC.64 R16, c[0x0][0x588] ;  /* 0x00016200ff107b82 */ /* 0x000e640000000a00 */
[----:B-1----:R1:W5:Y:S01]  /*1310*/  LDG.E R16, desc[UR56][R16.64] ;  /* 0x0000003810107981 */ /* 0x002362000c1e1900 */
[----:B------:R-:W-:-:S05]  /*1320*/  MOV R0, 0x1 ;  /* 0x0000000100007802 */ /* 0x000fca0000000f00 */
[----:B------:R1:W-:Y:S01]  /*1330*/  STL.S16 [R1+0x208], R0 ;  /* 0x0002080001007387 */ /* 0x0003e20000100600 */
[----:B------:R-:W-:Y:S05]  /*1340*/  BRA `(.L_x_14) ;  /* 0x0000000000107947 */ /* 0x000fea0003800000 */
.L_x_15:
[----:B------:R-:W-:Y:S01]  /*1350*/  MOV R0, 0x1 ;  /* 0x0000000100007802 */ /* 0x000fe20000000f00 */
[----:B------:R-:W-:Y:S02]  /*1360*/  ULDC UR4, c[0x0][0x580] ;  /* 0x0001600000047ab9 */ /* 0x000fe40000000800 */
[----:B------:R-:W-:Y:S02]  /*1370*/  MOV R16, UR4 ;  /* 0x0000000400107c02 */ /* 0x000fe40008000f00 */
[----:B------:R2:W-:Y:S05]  /*1380*/  STL.S16 [R1+0x208], R0 ;  /* 0x0002080001007387 */ /* 0x0005ea0000100600 */
.L_x_14:
[----:B------:R-:W-:Y:S02]  /*1390*/  ULDC.64 UR4, c[0x0][0x5b0] ;  /* 0x00016c0000047ab9 */ /* 0x000fe40000000a00 */
[----:B------:R-:W-:-:S04]  /*13a0*/  ISETP.NE.U32.AND P0, PT, RZ, UR4, PT ;  /* 0x00000004ff007c0c */ /* 0x000fc8000bf05070 */
[----:B------:R-:W-:-:S13]  /*13b0*/  ISETP.NE.AND.EX P0, PT, RZ, UR5, PT, P0 ;  /* 0x00000005ff007c0c */ /* 0x000fda000bf05300 */
[----:B------:R-:W-:Y:S05]  /*13c0*/  @P0 BRA `(.L_x_16) ;  /* 0x0000000000240947 */ /* 0x000fea0003800000 */
[----:B------:R-:W-:Y:S02]  /*13d0*/  ULDC.64 UR4, c[0x0][0x5a8] ;  /* 0x00016a0000047ab9 */ /* 0x000fe40000000a00 */
[----:B------:R-:W-:-:S04]  /*13e0*/  ISETP.NE.U32.AND P0, PT, RZ, UR4, PT ;  /* 0x00000004ff007c0c */ /* 0x000fc8000bf05070 */
[----:B------:R-:W-:-:S13]  /*13f0*/  ISETP.NE.AND.EX P0, PT, RZ, UR5, PT, P0 ;  /* 0x00000005ff007c0c */ /* 0x000fda000bf05300 */
[----:B------:R-:W-:Y:S05]  /*1400*/  @!P0 BRA `(.L_x_17) ;  /* 0x00000000000c8947 */ /* 0x000fea0003800000 */
[----:B------:R-:W1:Y:S02]  /*1410*/  LDC.64 R2, c[0x0][0x5a8] ;  /* 0x00016a00ff027b82 */ /* 0x000e640000000a00 */
[----:B-1----:R3:W5:Y:S01]  /*1420*/  LDG.E R17, desc[UR56][R2.64] ;  /* 0x0000003802117981 */ /* 0x002762000c1e1900 */
[----:B------:R-:W-:Y:S05]  /*1430*/  BRA `(.L_x_16) ;  /* 0x0000000000087947 */ /* 0x000fea0003800000 */
.L_x_17:
[----:B------:R-:W-:Y:S02]  /*1440*/  ULDC UR4, c[0x0][0x5a0] ;  /* 0x0001680000047ab9 */ /* 0x000fe40000000800 */
[----:B-1----:R-:W-:-:S07]  /*1450*/  MOV R17, UR4 ;  /* 0x0000000400117c02 */ /* 0x002fce0008000f00 */
.L_x_16:
[----:B------:R-:W-:Y:S01]  /*1460*/  LOP3.LUT P2, RZ, R6, 0xff, RZ, 0xc0, !PT ;  /* 0x000000ff06ff7812 */ /* 0x000fe2000784c0ff */
[----:B------:R-:W-:Y:S01]  /*1470*/  UMOV UR36, URZ ;  /* 0x0000003f00247c82 */ /* 0x000fe20008000000 */
[----:B------:R-:W-:-:S11]  /*1480*/  PLOP3.LUT P0, PT, PT, PT, PT, 0x80, 0x0 ;  /* 0x000000000000781c */ /* 0x000fd60003f0f070 */
[----:B------:R-:W-:Y:S05]  /*1490*/  @!P2 BRA `(.L_x_18) ;  /* 0x000002980068a947 */ /* 0x000fea0003800000 */
[----:B-12---:R-:W1:Y:S01]  /*14a0*/  S2R R0, SR_TID.X ;  /* 0x0000000000007919 */ /* 0x006e620000002100 */
[----:B------:R-:W-:Y:S01]  /*14b0*/  ULDC UR4, c[0x0][0x28c] ;  /* 0x0000a30000047ab9 */ /* 0x000fe20000000800 */
[----:B------:R-:W-:Y:S01]  /*14c0*/  MOV R18, 0x10 ;  /* 0x0000001000127802 */ /* 0x000fe20000000f00 */
[----:B------:R-:W-:Y:S02]  /*14d0*/  UIADD3 UR4, UR4, 0x3f, URZ ;  /* 0x0000003f04047890 */ /* 0x000fe4000fffe03f */
[----:B------:R-:W-:Y:S02]  /*14e0*/  ULOP3.LUT UR43, UR59, 0x1, URZ, 0xfc, !UPT ;  /* 0x000000013b2b7892 */ /* 0x000fe4000f8efc3f */
[----:B------:R-:W-:Y:S01]  /*14f0*/  USHF.R.S32.HI UR5, URZ, 0x1f, UR4 ;  /* 0x0000001f3f057899 */ /* 0x000fe20008011404 */
[----:B------:R-:W-:Y:S01]  /*1500*/  ULDC.64 UR38, c[0x0][0x198] ;  /* 0x0000660000267ab9 */ /* 0x000fe20000000a00 */
[----:B------:R-:W-:Y:S02]  /*1510*/  UMOV UR40, URZ ;  /* 0x0000003f00287c82 */ /* 0x000fe40008000000 */
[----:B------:R-:W-:Y:S01]  /*1520*/  ULEA.HI UR5, UR5, UR4, URZ, 0x6 ;  /* 0x0000000405057291 */ /* 0x000fe2000f8f303f */
[----:B------:R-:W-:Y:S01]  /*1530*/  UMOV UR41, URZ ;  /* 0x0000003f00297c82 */ /* 0x000fe20008000000 */
[----:B------:R-:W-:-:S02]  /*1540*/  UMOV UR42, URZ ;  /* 0x0000003f002a7c82 */ /* 0x000fc40008000000 */
[----:B------:R-:W-:Y:S01]  /*1550*/  USHF.R.S32.HI UR44, URZ, 0x6, UR5 ;  /* 0x000000063f2c7899 */ /* 0x000fe20008011405 */
[----:B------:R-:W-:Y:S01]  /*1560*/  UMOV UR36, URZ ;  /* 0x0000003f00247c82 */ /* 0x000fe20008000000 */
[C---:B-1----:R-:W-:Y:S02]  /*1570*/  LOP3.LUT P0, RZ, R0.reuse, 0x4, RZ, 0xc0, !PT ;  /* 0x0000000400ff7812 */ /* 0x042fe4000780c0ff */
[----:B------:R-:W-:Y:S02]  /*1580*/  LOP3.LUT R171, R0, 0xff, RZ, 0xc0, !PT ;  /* 0x000000ff00ab7812 */ /* 0x000fe400078ec0ff */
[----:B------:R-:W-:Y:S02]  /*1590*/  SEL R18, R18, 0xfffffff0, !P0 ;  /* 0xfffffff012127807 */ /* 0x000fe40004000000 */
[----:B------:R-:W-:-:S07]  /*15a0*/  IADD3 R171, R171, 0x1f, RZ ;  /* 0x0000001fabab7810 */ /* 0x000fce0007ffe0ff */
.L_x_209:
[----:B-1----:R-:W1:Y:S01]  /*15b0*/  S2R R0, SR_TID.X ;  /* 0x0000000000007919 */ /* 0x002e620000002100 */
[----:B------:R-:W2:Y:S01]  /*15c0*/  S2UR UR52, SR_CgaCtaId ;  /* 0x00000000003479c3 */ /* 0x000ea20000008800 */
[----:B------:R-:W-:Y:S02]  /*15d0*/  UMOV UR46, 0x400 ;  /* 0x00000400002e7882 */ /* 0x000fe40000000000 */
[----:B--2---:R-:W-:Y:S01]  /*15e0*/  ULEA UR46, UR52, UR46, 0x18 ;  /* 0x0000002e342e7291 */ /* 0x004fe2000f8ec03f */
[----:B-1----:R-:W-:-:S04]  /*15f0*/  LOP3.LUT R0, R0, 0x80, RZ, 0xc0, !PT ;  /* 0x0000008000007812 */ /* 0x002fc800078ec0ff */
[----:B------:R-:W-:-:S06]  /*1600*/  SHF.R.U32.HI R0, RZ, 0x7, R0 ;  /* 0x00000007ff007819 */ /* 0x000fcc0000011600 */
[----:B------:R-:W1:Y:S02]  /*1610*/  SHFL.IDX PT, R0, R0, RZ, 0x1f ;  /* 0x00001fff00007589 */ /* 0x000e6400000e0000 */
[----:B-1----:R-:W-:-:S13]  /*1620*/  R2UR UR4, R0 ;  /* 0x00000000000472ca */ /* 0x002fda00000e0000 */
[----:B------:R-:W-:-:S04]  /*1630*/  ULEA.HI UR5, UR4, UR4, URZ, 0x1 ;  /* 0x0000000404057291 */ /* 0x000fc8000f8f083f */
[----:B------:R-:W-:-:S04]  /*1640*/  ULOP3.LUT UR5, UR5, 0x7fffe, URZ, 0xc0, !UPT ;  /* 0x0007fffe05057892 */ /* 0x000fc8000f8ec03f */
[----:B------:R-:W-:-:S03]  /*1650*/  UIADD3 UR5, UR4, -UR5, URZ ;  /* 0x8000000504057290 */ /* 0x000fc6000fffe03f */
[----:B------:R-:W-:Y:S01]  /*1660*/  ULDC UR4, c[0x0][0x28c] ;  /* 0x0000a30000047ab9 */ /* 0x000fe20000000800 */
[----:B------:R-:W-:Y:S01]  /*1670*/  ULEA UR5, UR5, UR46, 0xd ;  /* 0x0000002e05057291 */ /* 0x000fe2000f8e683f */
[----:B------:R-:W-:-:S03]  /*1680*/  ISETP.LT.AND P0, PT, RZ, UR4, PT ;  /* 0x00000004ff007c0c */ /* 0x000fc6000bf01270 */
[----:B------:R-:W-:-:S04]  /*1690*/  UIADD3 UR5, UR5, 0x8400, URZ ;  /* 0x0000840005057890 */ /* 0x000fc8000fffe03f */
[----:B------:R-:W-:-:S04]  /*16a0*/  USHF.R.U32.HI UR5, URZ, 0x4, UR5 ;  /* 0x000000043f057899 */ /* 0x000fc80008011605 */
[----:B------:R-:W-:-:S04]  /*16b0*/  ULOP3.LUT UR5, UR5, 0x3fff, URZ, 0xc0, !UPT ;  /* 0x00003fff05057892 */ /* 0x000fc8000f8ec03f */
[----:B------:R-:W-:Y:S01]  /*16c0*/  ULOP3.LUT UR47, UR5, 0x10000, URZ, 0xfc, !UPT ;  /* 0x00010000052f7892 */ /* 0x000fe2000f8efc3f */
[----:B------:R-:W-:Y:S11]  /*16d0*/  @P0 BRA `(.L_x_19) ;  /* 0x0000000000400947 */ /* 0x000ff60003800000 */
[----:B------:R-:W-:Y:S01]  /*16e0*/  MOV R0, 0x0 ;  /* 0x0000000000007802 */ /* 0x000fe20000000f00 */
[----:B------:R-:W-:Y:S01]  /*16f0*/  ULDC.64 UR4, c[0x4][0x70] ;  /* 0x01001c0000047ab9 */ /* 0x000fe20000000a00 */
[----:B------:R-:W-:Y:S01]  /*1700*/  ULDC.64 UR6, c[0x4][0x8] ;  /* 0x0100020000067ab9 */ /* 0x000fe20000000a00 */
[----:B------:R-:W-:Y:S01]  /*1710*/  MOV R4, UR4 ;  /* 0x0000000400047c02 */ /* 0x000fe20008000f00 */
[----:B---3--:R1:W2:Y:S01]  /*1720*/  LDC.64 R2, c[0x4][R0] ;  /* 0x0100000000027b82 */ /* 0x0082a20000000a00 */
[----:B------:R-:W-:Y:S01]  /*1730*/  IMAD.U32 R5, RZ, RZ, UR5 ;  /* 0x00000005ff057e24 */ /* 0x000fe2000f8e00ff */
[----:B------:R-:W-:Y:S01]  /*1740*/  ULDC.64 UR4, c[0x4][0x78] ;  /* 0x01001e0000047ab9 */ /* 0x000fe20000000a00 */
[----:B------:R-:W-:Y:S02]  /*1750*/  MOV R10, UR6 ;  /* 0x00000006000a7c02 */ /* 0x000fe40008000f00 */
[----:B------:R-:W-:Y:S02]  /*1760*/  MOV R6, UR4 ;  /* 0x0000000400067c02 */ /* 0x000fe40008000f00 */
[----:B------:R-:W-:-:S02]  /*1770*/  MOV R7, UR5 ;  /* 0x0000000500077c02 */ /* 0x000fc40008000f00 */
[----:B------:R-:W-:Y:S02]  /*1780*/  MOV R11, UR7 ;  /* 0x00000007000b7c02 */ /* 0x000fe40008000f00 */
[----:B------:R-:W-:Y:S02]  /*1790*/  MOV R8, 0x1e1 ;  /* 0x000001e100087802 */ /* 0x000fe40000000f00 */
[----:B------:R-:W-:Y:S02]  /*17a0*/  MOV R12, 0x1 ;  /* 0x00000001000c7802 */ /* 0x000fe40000000f00 */
[----:B-1----:R-:W-:-:S07]  /*17b0*/  MOV R13, RZ ;  /* 0x000000ff000d7202 */ /* 0x002fce0000000f00 */
[----:B------:R-:W-:-:S07]  /*17c0*/  LEPC R20, `(.L_x_19) ;  /* 0x000000001014794e */ /* 0x000fce0000000000 */
[----:B--2--5:R-:W-:Y:S05]  /*17d0*/  CALL.ABS.NOINC R2 ;  /* 0x0000000002007343 */ /* 0x024fea0003c00000 */
.L_x_19:
[----:B------:R-:W-:-:S06]  /*17e0*/  ULOP3.LUT UR4, UR37, 0x1, URZ, 0xfc, !UPT ;  /* 0x0000000125047892 */ /* 0x000fcc000f8efc3f */
[----:B------:R-:W-:-:S04]  /*17f0*/  MOV R0, UR4 ;  /* 0x0000000400007c02 */ /* 0x000fc80008000f00 */
[----:B------:R-:W-:-:S13]  /*1800*/  ISETP.NE.AND P0, PT, R0, 0x3, PT ;  /* 0x000000030000780c */ /* 0x000fda0003f05270 */
[----:B------:R-:W-:Y:S05]  /*1810*/  @!P0 BRA `(.L_x_20) ;  /* 0x0000000000048947 */ /* 0x000fea0003800000 */
[----:B------:R-:W-:Y:S01]  /*1820*/  BPT.TRAP 0x1 ;  /* 0x000000040000795c */ /* 0x000fe20000300000 */
.L_x_20:
[----:B---3--:R-:W-:Y:S02]  /*1830*/  MOV R3, UR42 ;  /* 0x0000002a00037c02 */ /* 0x008fe40008000f00 */
[----:B------:R-:W-:Y:S02]  /*1840*/  MOV R0, UR41 ;  /* 0x0000002900007c02 */ /* 0x000fe40008000f00 */
[----:B------:R-:W-:Y:S02]  /*1850*/  LEA R3, R3, UR46, 0x3 ;  /* 0x0000002e03037c11 */ /* 0x000fe4000f8e18ff */
[----:B------:R-:W-:-:S04]  /*1860*/  SHF.L.U32 R0, R0, 0x1f, RZ ;  /* 0x0000001f00007819 */ /* 0x000fc800000006ff */
[----:B------:R1:W2:Y:S01]  /*1870*/  SYNCS.PHASECHK.TRANS64.TRYWAIT P1, [R3+URZ], R0 ;  /* 0x00000000030075a7 */ /* 0x0002a2000802017f */
[----:B------:R-:W-:Y:S05]  /*1880*/  @!P0 BRA `(.L_x_21) ;  /* 0x0000000000048947 */ /* 0x000fea0003800000 */
[----:B------:R-:W-:Y:S01]  /*1890*/  BPT.TRAP 0x1 ;  /* 0x000000040000795c */ /* 0x000fe20000300000 */
.L_x_21:
[----:B--2---:R-:W-:Y:S05]  /*18a0*/  @P1 BRA `(.L_x_22) ;  /* 0x0000000000081947 */ /* 0x004fea0003800000 */
[----:B------:R-:W2:Y:S02]  /*18b0*/  SYNCS.PHASECHK.TRANS64.TRYWAIT P1, [R3+URZ], R0 ;  /* 0x00000000030075a7 */ /* 0x000ea4000802017f */
[----:B--2---:R-:W-:Y:S05]  /*18c0*/  @!P1 BRA `(.L_x_23) ;  /* 0x000002d000b89947 */ /* 0x004fea0003800000 */
.L_x_22:
[----:B------:R-:W-:-:S04]  /*18d0*/  UISETP.LT.AND UP0, UPT, UR44, 0x1, UPT ;  /* 0x000000012c00788c */ /* 0x000fc8000bf01270 */
[----:B------:R-:W-:-:S06]  /*18e0*/  USEL UR4, UR44, 0x1, UP0 ;  /* 0x000000012c047887 */ /* 0x000fcc0008000000 */
[----:B------:R-:W-:Y:S01]  /*18f0*/  MOV R2, UR4 ;  /* 0x0000000400027c02 */ /* 0x000fe20008000f00 */
[----:B------:R-:W-:Y:S05]  /*1900*/  WARPSYNC.ALL ;  /* 0x0000000000007948 */ /* 0x000fea0003800000 */
[----:B------:R-:W-:-:S04]  /*1910*/  IADD3 R2, -R2, UR44, RZ ;  /* 0x0000002c02027c10 */ /* 0x000fc8000fffe1ff */
[----:B------:R-:W-:Y:S01]  /*1920*/  ISETP.GE.AND P1, PT, R2, 0x1, PT ;  /* 0x000000010200780c */ /* 0x000fe20003f26270 */
[----:B------:R-:W-:Y:S01]  /*1930*/  UIADD3 UR4, UR46, 0x20400, URZ ;  /* 0x000204002e047890 */ /* 0x000fe2000fffe03f */
[----:B------:R-:W-:Y:S01]  /*1940*/  WARPGROUP.ARRIVE ;  /* 0x00000000000079c5 */ /* 0x000fe20000000000 */
[----:B------:R-:W-:Y:S01]  /*1950*/  ULEA UR5, UR42, UR47, 0xb ;  /* 0x0000002f2a057291 */ /* 0x000fe2000f8e583f */
[----:B------:R3:W-:Y:S01]  /*1960*/  STL [R1+0x2d8], R22 ;  /* 0x0002d81601007387 */ /* 0x0007e20000100800 */
[----:B------:R-:W-:Y:S01]  /*1970*/  USHF.R.U32.HI UR4, URZ, 0x4, UR4 ;  /* 0x000000043f047899 */ /* 0x000fe20008011604 */
[----:B------:R-:W-:Y:S01]  /*1980*/  UMOV UR9, 0x40000040 ;  /* 0x4000004000097882 */ /* 0x000fe20000000000 */
[----:B------:R-:W-:Y:S02]  /*1990*/  UMOV UR11, 0x40000040 ;  /* 0x40000040000b7882 */ /* 0x000fe40000000000 */
[----:B------:R-:W-:Y:S01]  /*19a0*/  ULOP3.LUT UR4, UR4, 0x3fff, URZ, 0xc0, !UPT ;  /* 0x00003fff04047892 */ /* 0x000fe2000f8ec03f */
[----:B------:R4:W-:Y:S01]  /*19b0*/  STL [R1+0x2d4], R19 ;  /* 0x0002d41301007387 */ /* 0x0009e20000100800 */
[----:B------:R-:W-:-:S02]  /*19c0*/  UMOV UR8, UR5 ;  /* 0x0000000500087c82 */ /* 0x000fc40008000000 */
[----:B------:R-:W-:Y:S01]  /*19d0*/  ULOP3.LUT UR4, UR4, 0x10000, URZ, 0xfc, !UPT ;  /* 0x0001000004047892 */ /* 0x000fe2000f8efc3f */
[----:B------:R1:W-:Y:S03]  /*19e0*/  STL [R1+0x2d0], R18 ;  /* 0x0002d01201007387 */ /* 0x0003e60000100800 */
[----:B------:R-:W-:Y:S01]  /*19f0*/  ULEA UR6, UR42, UR4, 0xb ;  /* 0x000000042a067291 */ /* 0x000fe2000f8e583f */
[----:B-----5:R2:W-:Y:S04]  /*1a00*/  STL [R1+0x2cc], R17 ;  /* 0x0002cc1101007387 */ /* 0x0205e80000100800 */
[----:B------:R2:W-:Y:S02]  /*1a10*/  STL [R1+0x2c8], R16 ;  /* 0x0002c81001007387 */ /* 0x0005e40000100800 */
[----:B------:R-:W-:-:S02]  /*1a20*/  UMOV UR10, UR6 ;  /* 0x00000006000a7c82 */ /* 0x000fc40008000000 */
[----:B------:R-:W-:Y:S01]  /*1a30*/  HGMMA.64x256x16.F32 R24, gdesc[UR8], RZ, !UPT, gsb0 ;  /* 0x03e00000081879f0 */ /* 0x000fe2000c0008ff */
[----:B------:R2:W-:Y:S01]  /*1a40*/  STL [R1+0x2c4], R2 ;  /* 0x0002c40201007387 */ /* 0x0005e20000100800 */
[----:B------:R-:W-:Y:S01]  /*1a50*/  UIADD3 UR8, UR5, 0x400, URZ ;  /* 0x0000040005087890 */ /* 0x000fe2000fffe03f */
[----:B------:R-:W-:Y:S01]  /*1a60*/  UMOV UR9, 0x40000040 ;  /* 0x4000004000097882 */ /* 0x000fe20000000000 */
[----:B------:R-:W-:Y:S02]  /*1a70*/  WARPGROUP.DEPBAR.LE gsb0, 0x0 ;  /* 0x00008000000079c5 */ /* 0x000fe40000010000 */
[----:B------:R-:W-:Y:S01]  /*1a80*/  STL.64 [R1], R24 ;  /* 0x0000001801007387 */ /* 0x000fe20000100a00 */
[----:B------:R-:W-:Y:S01]  /*1a90*/  IMAD.MOV.U32 R235, RZ, RZ, R46 ;  /* 0x000000ffffeb7224 */ /* 0x000fe200078e002e */
[----:B------:R-:W-:Y:S01]  /*1aa0*/  MOV R234, R47 ;  /* 0x0000002f00ea7202 */ /* 0x000fe20000000f00 */
[----:B------:R-:W-:Y:S01]  /*1ab0*/  IMAD.MOV.U32 R223, RZ, RZ, R58 ;  /* 0x000000ffffdf7224 */ /* 0x000fe200078e003a */
[----:B------:R-:W-:Y:S01]  /*1ac0*/  STL.64 [R1+0x8], R26 ;  /* 0x0000081a01007387 */ /* 0x000fe20000100a00 */
[----:B------:R-:W-:Y:S01]  /*1ad0*/  MOV R233, R48 ;  /* 0x0000003000e97202 */ /* 0x000fe20000000f00 */
[----:B------:R-:W-:Y:S01]  /*1ae0*/  IMAD.MOV.U32 R154, RZ, RZ, R70 ;  /* 0x000000ffff9a7224 */ /* 0x000fe200078e0046 */
[----:B------:R-:W-:Y:S01]  /*1af0*/  MOV R232, R49 ;  /* 0x0000003100e87202 */ /* 0x000fe20000000f00 */
        /* <DEDUP_REMOVED lines=18> */
[----:B---3--:R-:W-:Y:S01]  /*1c20*/  IMAD.MOV.U32 R22, RZ, RZ, R130 ;  /* 0x000000ffff167224 */ /* 0x008fe200078e0082 */
[----:B------:R-:W-:Y:S01]  /*1c30*/  MOV R221, R60 ;  /* 0x0000003c00dd7202 */ /* 0x000fe20000000f00 */
[----:B------:R-:W-:Y:S01]  /*1c40*/  STL.64 [R1+0x38], R38 ;  /* 0x0000382601007387 */ /* 0x000fe20000100a00 */
[----:B------:R-:W-:Y:S01]  /*1c50*/  MOV R220, R61 ;  /* 0x0000003d00dc7202 */ /* 0x000fe20000000f00 */
[----:B------:R-:W-:Y:S01]  /*1c60*/  IMAD.MOV.U32 R10, RZ, RZ, R142 ;  /* 0x000000ffff0a7224 */ /* 0x000fe200078e008e */
[----:B------:R-:W-:Y:S01]  /*1c70*/  MOV R219, R62 ;  /* 0x0000003e00db7202 */ /* 0x000fe20000000f00 */
[----:B------:R-:W-:Y:S01]  /*1c80*/  STL.64 [R1+0x40], R40 ;  /* 0x0000402801007387 */ /* 0x000fe20000100a00 */
[----:B------:R-:W-:-:S02]  /*1c90*/  MOV R218, R63 ;  /* 0x0000003f00da7202 */ /* 0x000fc40000000f00 */
[----:B------:R-:W-:Y:S01]  /*1ca0*/  MOV R217, R64 ;  /* 0x0000004000d97202 */ /* 0x000fe20000000f00 */
[----:B------:R-:W-:Y:S01]  /*1cb0*/  STL.64 [R1+0x48], R42 ;  /* 0x0000482a01007387 */ /* 0x000fe20000100a00 */
[----:B------:R-:W-:Y:S02]  /*1cc0*/  MOV R216, R65 ;  /* 0x0000004100d87202 */ /* 0x000fe40000000f00 */
[----:B------:R-:W-:Y:S01]  /*1cd0*/  MOV R215, R66 ;  /* 0x0000004200d77202 */ /* 0x000fe20000000f00 */
[----:B------:R3:W-:Y:S01]  /*1ce0*/  STL.64 [R1+0x50], R44 ;  /* 0x0000502c01007387 */ /* 0x0007e20000100a00 */
[----:B------:R-:W-:Y:S02]  /*1cf0*/  MOV R214, R67 ;  /* 0x0000004300d67202 */ /* 0x000fe40000000f00 */
[----:B------:R-:W-:Y:S01]  /*1d00*/  MOV R152, R68 ;  /* 0x0000004400987202 */ /* 0x000fe20000000f00 */
[----:B------:R-:W-:Y:S01]  /*1d10*/  STL [R1+0x590], R171 ;  /* 0x000590ab01007387 */ /* 0x000fe20000100800 */
[----:B------:R-:W-:-:S02]  /*1d20*/  MOV R153, R69 ;  /* 0x0000004500997202 */ /* 0x000fc40000000f00 */
[----:B------:R-:W-:Y:S02]  /*1d30*/  MOV R155, R71 ;  /* 0x00000047009b7202 */ /* 0x000fe40000000f00 */
[----:B------:R-:W-:Y:S02]  /*1d40*/  MOV R156, R72 ;  /* 0x00000048009c7202 */ /* 0x000fe40000000f00 */
[----:B------:R-:W-:Y:S02]  /*1d50*/  MOV R157, R73 ;  /* 0x00000049009d7202 */ /* 0x000fe40000000f00 */
[----:B------:R-:W-:Y:S02]  /*1d60*/  MOV R158, R74 ;  /* 0x0000004a009e7202 */ /* 0x000fe40000000f00 */
[----:B------:R-:W-:Y:S02]  /*1d70*/  MOV R159, R75 ;  /* 0x0000004b009f7202 */ /* 0x000fe40000000f00 */
        /* <DEDUP_REMOVED lines=52> */
[----:B----4-:R-:W-:Y:S02]  /*20c0*/  MOV R19, R133 ;  /* 0x0000008500137202 */ /* 0x010fe40000000f00 */
[----:B-1----:R-:W-:Y:S02]  /*20d0*/  MOV R18, R134 ;  /* 0x0000008600127202 */ /* 0x002fe40000000f00 */
[----:B--2---:R-:W-:-:S02]  /*20e0*/  MOV R17, R135 ;  /* 0x0000008700117202 */ /* 0x004fc40000000f00 */
        /* <DEDUP_REMOVED lines=15> */
[----:B---3--:R-:W-:-:S06]  /*21e0*/  WARPGROUP.ARRIVE ;  /* 0x00000000000079c5 */ /* 0x008fcc0000000000 */
[----:B------:R-:W-:Y:S03]  /*21f0*/  HGMMA.64x256x16.F32 R24, gdesc[UR8], RZ, !UPT, gsb0 ;  /* 0x03e00000081879f0 */ /* 0x000fe6000c0008ff */
[----:B------:R-:W-:Y:S02]  /*2200*/  WARPGROUP.DEPBAR.LE gsb0, 0x0 ;  /* 0x00008000000079c5 */ /* 0x000fe40000010000 */
[----:B------:R-:W-:Y:S04]  /*2210*/  STL.64 [R1+0x588], R150 ;  /* 0x0005889601007387 */ /* 0x000fe80000100a00 */
        /* <DEDUP_REMOVED lines=20> */
[----:B------:R1:W-:Y:S04]  /*2360*/  STL.64 [R1+0x4e0], R108 ;  /* 0x0004e06c01007387 */ /* 0x0003e80000100a00 */
[----:B-1----:R-:W2:Y:S04]  /*2370*/  LDL.LU R108, [R1] ;  /* 0x00000000016c7983 */ /* 0x002ea80000300800 */
[----:B------:R-:W2:Y:S04]  /*2380*/  LDL.LU R109, [R1+0x4] ;  /* 0x00000400016d7983 */ /* 0x000ea80000300800 */
        /* <DEDUP_REMOVED lines=19> */
[----:B------:R-:W2:Y:S01]  /*24c0*/  LDL.LU R129, [R1+0x54] ;  /* 0x0000540001817983 */ /* 0x000ea20000300800 */
[----:B------:R-:W-:Y:S01]  /*24d0*/  MOV R130, R235 ;  /* 0x000000eb00827202 */ /* 0x000fe20000000f00 */
[----:B------:R-:W-:Y:S01]  /*24e0*/  IMAD.MOV.U32 R132, RZ, RZ, R233 ;  /* 0x000000ffff847224 */ /* 0x000fe200078e00e9 */
[----:B------:R-:W-:Y:S01]  /*24f0*/  MOV R131, R234 ;  /* 0x000000ea00837202 */ /* 0x000fe20000000f00 */
[----:B------:R-:W-:Y:S01]  /*2500*/  IMAD.MOV.U32 R144, RZ, RZ, R221 ;  /* 0x000000ffff907224 */ /* 0x000fe200078e00dd */
[----:B------:R-:W-:Y:S01]  /*2510*/  MOV R133, R232 ;  /* 0x000000e800857202 */ /* 0x000fe20000000f00 */
[----:B------:R-:W-:Y:S01]  /*2520*/  UIADD3 UR8, UR5, 0x2, URZ ;  /* 0x0000000205087890 */ /* 0x000fe2000fffe03f */
[----:B------:R-:W-:Y:S01]  /*2530*/  MOV R134, R231 ;  /* 0x000000e700867202 */ /* 0x000fe20000000f00 */
[----:B------:R-:W-:Y:S01]  /*2540*/  UIADD3 UR10, UR6, 0x2, URZ ;  /* 0x00000002060a7890 */ /* 0x000fe2000fffe03f */
[----:B------:R-:W-:Y:S01]  /*2550*/  MOV R135, R230 ;  /* 0x000000e600877202 */ /* 0x000fe20000000f00 */
[----:B------:R-:W-:Y:S01]  /*2560*/  UMOV UR9, 0x40000040 ;  /* 0x4000004000097882 */ /* 0x000fe20000000000 */
[----:B------:R-:W-:Y:S01]  /*2570*/  MOV R136, R229 ;  /* 0x000000e500887202 */ /* 0x000fe20000000f00 */
[----:B------:R-:W-:Y:S01]  /*2580*/  UMOV UR11, 0x40000040 ;  /* 0x40000040000b7882 */ /* 0x000fe20000000000 */
[----:B------:R-:W-:Y:S01]  /*2590*/  MOV R137, R228 ;  /* 0x000000e400897202 */ /* 0x000fe20000000f00 */
[----:B------:R-:W-:Y:S01]  /*25a0*/  IMAD.MOV.U32 R228, RZ, RZ, R8 ;  /* 0x000000ffffe47224 */ /* 0x000fe200078e0008 */
        /* <DEDUP_REMOVED lines=10> */
[----:B------:R-:W-:Y:S01]  /*2650*/  MOV R149, R216 ;  /* 0x000000d800957202 */ /* 0x000fe20000000f00 */
[----:B------:R-:W-:Y:S01]  /*2660*/  IMAD.MOV.U32 R216, RZ, RZ, R20 ;  /* 0x000000ffffd87224 */ /* 0x000fe200078e0014 */
        /* <DEDUP_REMOVED lines=23> */
[----:B------:R-:W-:-:S06]  /*27e0*/  MOV R235, R0 ;  /* 0x0000000000eb7202 */ /* 0x000fcc0000000f00 */
[----:B--2---:R-:W-:-:S06]  /*27f0*/  WARPGROUP.ARRIVE ;  /* 0x00000000000079c5 */ /* 0x004fcc0000000000 */
[----:B------:R-:W-:Y:S03]  /*2800*/  HGMMA.64x256x16.F32 R108, gdesc[UR8], R108, gsb0 ;  /* 0x03e00000086c79f0 */ /* 0x000fe6000800086c */
[----:B------:R-:W-:Y:S02]  /*2810*/  WARPGROUP.DEPBAR.LE gsb0, 0x0 ;  /* 0x00008000000079c5 */ /* 0x000fe40000010000 */
[----:B------:R-:W-:Y:S04]  /*2820*/  STL.64 [R1], R108 ;  /* 0x0000006c01007387 */ /* 0x000fe80000100a00 */
        /* <DEDUP_REMOVED lines=63> */
[----:B-1----:R-:W2:Y:S04]  /*2c20*/  LDL.LU R171, [R1+0x590] ;  /* 0x0005900001ab7983 */ /* 0x002ea80000300800 */
[----:B------:R-:W3:Y:S04]  /*2c30*/  LDL.LU.64 R150, [R1+0x588] ;  /* 0x0005880001967983 */ /* 0x000ee80000300a00 */
        /* <DEDUP_REMOVED lines=20> */
[----:B------:R-:W3:Y:S01]  /*2d80*/  LDL.LU.64 R108, [R1+0x4e0] ;  /* 0x0004e000016c7983 */ /* 0x000ee20000300a00 */
[----:B------:R-:W-:Y:S01]  /*2d90*/  UIADD3 UR8, UR5, 0x402, URZ ;  /* 0x0000040205087890 */ /* 0x000fe2000fffe03f */
[----:B------:R-:W-:Y:S01]  /*2da0*/  UMOV UR9, 0x40000040 ;  /* 0x4000004000097882 */ /* 0x000fe20000000000 */
[----:B---3--:R-:W-:-:S07]  /*2db0*/  WARPGROUP.ARRIVE ;  /* 0x00000000000079c5 */ /* 0x008fce0000000000 */
[----:B------:R-:W-:Y:S03]  /*2dc0*/  HGMMA.64x256x16.F32 R24, gdesc[UR8], R24, gsb0 ;  /* 0x03e00000081879f0 */ /* 0x000fe60008000818 */
        /* <DEDUP_REMOVED lines=65> */
[----:B-1----:R-:W3:Y:S04]  /*31e0*/  LDL.LU.64 R24, [R1] ;  /* 0x0000000001187983 */ /* 0x002ee80000300a00 */
        /* <DEDUP_REMOVED lines=63> */
[----:B------:R-:W-:-:S02]  /*35e0*/  UIADD3 UR8, UR5, 0x4, URZ ;  /* 0x0000000405087890 */ /* 0x000fc4000fffe03f */
[----:B------:R-:W-:Y:S01]  /*35f0*/  UIADD3 UR10, UR6, 0x4, URZ ;  /* 0x00000004060a7890 */ /* 0x000fe2000fffe03f */
[----:B------:R-:W-:Y:S01]  /*3600*/  UMOV UR9, 0x40000040 ;  /* 0x4000004000097882 */ /* 0x000fe20000000000 */
[----:B------:R-:W-:Y:S01]  /*3610*/  UMOV UR11, 0x40000040 ;  /* 0x40000040000b7882 */ /* 0x000fe20000000000 */
[----:B---3--:R-:W-:-:S06]  /*3620*/  WARPGROUP.ARRIVE ;  /* 0x00000000000079c5 */ /* 0x008fcc0000000000 */
[----:B------:R-:W-:Y:S03]  /*3630*/  HGMMA.64x256x16.F32 R24, gdesc[UR8], R24, gsb0 ;  /* 0x03e00000081879f0 */ /* 0x000fe60008000818 */
[----:B------:R-:W-:Y:S02]  /*3640*/  WARPGROUP.DEPBAR.LE gsb0, 0x0 ;  /* 0x00008000000079c5 */ /* 0x000fe40000010000 */
[----:B------:R-:W-:Y:S01]  /*3650*/  STL.64 [R1], R24 ;  /* 0x0000001801007387 */ /* 0x000fe20000100a00 */
        /* <DEDUP_REMOVED lines=38> */
[----:B------:R1:W-:Y:S01]  /*38c0*/  STL.64 [R1+0x50], R44 ;  /* 0x0000502c01007387 */ /* 0x0003e20000100a00 */
[----:B------:R-:W-:Y:S02]  /*38d0*/  MOV R212, R128 ;  /* 0x0000008000d47202 */ /* 0x000fe40000000f00 */
[----:B------:R-:W-:Y:S01]  /*38e0*/  MOV R213, R129 ;  /* 0x0000008100d57202 */ /* 0x000fe20000000f00 */
[----:B------:R-:W3:Y:S01]  /*38f0*/  LDL.LU.64 R150, [R1+0x4d8] ;  /* 0x0004d80001967983 */ /* 0x000ee20000300a00 */
[----:B------:R-:W-:Y:S02]  /*3900*/  MOV R210, R126 ;  /* 0x0000007e00d27202 */ /* 0x000fe40000000f00 */
[----:B------:R-:W-:Y:S01]  /*3910*/  MOV R211, R127 ;  /* 0x0000007f00d37202 */ /* 0x000fe20000000f00 */
[----:B------:R-:W3:Y:S01]  /*3920*/  LDL.LU.64 R148, [R1+0x4d0] ;  /* 0x0004d00001947983 */ /* 0x000ee20000300a00 */
[----:B------:R-:W-:-:S02]  /*3930*/  MOV R208, R124 ;  /* 0x0000007c00d07202 */ /* 0x000fc40000000f00 */
[----:B------:R-:W-:Y:S01]  /*3940*/  MOV R209, R125 ;  /* 0x0000007d00d17202 */ /* 0x000fe20000000f00 */
[----:B------:R-:W3:Y:S01]  /*3950*/  LDL.LU.64 R146, [R1+0x4c8] ;  /* 0x0004c80001927983 */ /* 0x000ee20000300a00 */
        /* <DEDUP_REMOVED lines=105> */
[----:B------:R-:W-:-:S03]  /*3ff0*/  MOV R19, R47 ;  /* 0x0000002f00137202 */ /* 0x000fc60000000f00 */
        /* <DEDUP_REMOVED lines=15> */
[----:B-1----:R-:W3:Y:S04]  /*40f0*/  LDL.LU.64 R44, [R1+0x330] ;  /* 0x00033000012c7983 */ /* 0x002ee80000300a00 */
        /* <DEDUP_REMOVED lines=11> */
[----:B------:R-:W-:-:S02]  /*41b0*/  UMOV UR9, 0x40000040 ;  /* 0x4000004000097882 */ /* 0x000fc40000000000 */
[----:B--2---:R-:W-:Y:S01]  /*41c0*/  STL [R1+0x2c0], R171 ;  /* 0x0002c0ab01007387 */ /* 0x004fe20000100800 */
[----:B---3--:R-:W-:-:S06]  /*41d0*/  WARPGROUP.ARRIVE ;  /* 0x00000000000079c5 */ /* 0x008fcc0000000000 */
        /* <DEDUP_REMOVED lines=46> */
[----:B------:R-:W-:Y:S01]  /*44c0*/  IMAD.MOV.U32 R136, RZ, RZ, R235 ;  /* 0x000000ffff887224 */ /* 0x000fe200078e00eb */
        /* <DEDUP_REMOVED lines=9> */
[----:B------:R-:W-:Y:S01]  /*4560*/  MOV R145, R226 ;  /* 0x000000e200917202 */ /* 0x000fe20000000f00 */
[----:B------:R-:W-:Y:S01]  /*4570*/  IMAD.MOV.U32 R226, RZ, RZ, R11 ;  /* 0x000000ffffe27224 */ /* 0x000fe200078e000b */
[----:B------:R-:W-:Y:S02]  /*4580*/  MOV R146, R225 ;  /* 0x000000e100927202 */ /* 0x000fe40000000f00 */
[----:B------:R-:W-:Y:S02]  /*4590*/  MOV R147, R224 ;  /* 0x000000e000937202 */ /* 0x000fe40000000f00 */
[----:B------:R-:W-:Y:S02]  /*45a0*/  MOV R149, R222 ;  /* 0x000000de00957202 */ /* 0x000fe40000000f00 */
[----:B------:R-:W-:Y:S02]  /*45b0*/  MOV R150, R221 ;  /* 0x000000dd00967202 */ /* 0x000fe40000000f00 */
[----:B------:R-:W-:-:S02]  /*45c0*/  MOV R151, R220 ;  /* 0x000000dc00977202 */ /* 0x000fc40000000f00 */
[----:B------:R-:W-:Y:S02]  /*45d0*/  MOV R171, R219 ;  /* 0x000000db00ab7202 */ /* 0x000fe40000000f00 */
[----:B------:R-:W-:Y:S02]  /*45e0*/  MOV R130, R22 ;  /* 0x0000001600827202 */ /* 0x000fe40000000f00 */
        /* <DEDUP_REMOVED lines=9> */
[----:B------:R1:W5:Y:S01]  /*4680*/  LDL.LU R22, [R1+0x2d8] ;  /* 0x0002d80001167983 */ /* 0x0003620000300800 */
[----:B------:R-:W-:-:S02]  /*4690*/  MOV R219, R23 ;  /* 0x0000001700db7202 */ /* 0x000fc40000000f00 */
[----:B------:R-:W-:Y:S01]  /*46a0*/  MOV R220, R21 ;  /* 0x0000001500dc7202 */ /* 0x000fe20000000f00 */
[----:B------:R1:W5:Y:S01]  /*46b0*/  LDL.LU R19, [R1+0x2d4] ;  /* 0x0002d40001137983 */ /* 0x0003620000300800 */
[----:B------:R-:W-:Y:S02]  /*46c0*/  MOV R221, R20 ;  /* 0x0000001400dd7202 */ /* 0x000fe40000000f00 */
[----:B------:R-:W-:Y:S01]  /*46d0*/  MOV R222, R15 ;  /* 0x0000000f00de7202 */ /* 0x000fe20000000f00 */
[----:B------:R1:W5:Y:S01]  /*46e0*/  LDL.LU R18, [R1+0x2d0] ;  /* 0x0002d00001127983 */ /* 0x0003620000300800 */
[----:B------:R-:W-:Y:S02]  /*46f0*/  MOV R223, R14 ;  /* 0x0000000e00df7202 */ /* 0x000fe40000000f00 */
        /* <DEDUP_REMOVED lines=9> */
[----:B------:R-:W-:Y:S02]  /*4790*/  MOV R231, R6 ;  /* 0x0000000600e77202 */ /* 0x000fe40000000f00 */
[----:B------:R-:W-:-:S02]  /*47a0*/  MOV R232, R5 ;  /* 0x0000000500e87202 */ /* 0x000fc40000000f00 */
        /* <DEDUP_REMOVED lines=70> */
[----:B--2---:R1:W5:Y:S04]  /*4c10*/  LDL.LU R171, [R1+0x2c0] ;  /* 0x0002c00001ab7983 */ /* 0x0043680000300800 */
[----:B------:R-:W2:Y:S04]  /*4c20*/  LDL.LU.64 R150, [R1+0x2b8] ;  /* 0x0002b80001967983 */ /* 0x000ea80000300a00 */
        /* <DEDUP_REMOVED lines=20> */
[----:B------:R-:W2:Y:S01]  /*4d70*/  LDL.LU.64 R108, [R1+0x210] ;  /* 0x00021000016c7983 */ /* 0x000ea20000300a00 */
[----:B------:R-:W-:Y:S01]  /*4d80*/  UIADD3 UR8, UR5, 0x406, URZ ;  /* 0x0000040605087890 */ /* 0x000fe2000fffe03f */
[----:B------:R-:W-:Y:S01]  /*4d90*/  UMOV UR9, 0x40000040 ;  /* 0x4000004000097882 */ /* 0x000fe20000000000 */
[----:B--2---:R-:W-:-:S07]  /*4da0*/  WARPGROUP.ARRIVE ;  /* 0x00000000000079c5 */ /* 0x004fce0000000000 */
[----:B------:R-:W-:Y:S03]  /*4db0*/  HGMMA.64x256x16.F32 R24, gdesc[UR8], R24, gsb0 ;  /* 0x03e00000081879f0 */ /* 0x000fe60008000818 */
[----:B------:R-:W-:Y:S02]  /*4dc0*/  WARPGROUP.DEPBAR.LE gsb0, 0x0 ;  /* 0x00008000000079c5 */ /* 0x000fe40000010000 */
[----:B-1----:R-:W-:Y:S05]  /*4dd0*/  @!P1 BRA `(.L_x_24) ;  /* 0x0000004000b49947 */ /* 0x002fea0003800000 */
[----:B------:R-:W-:-:S04]  /*4de0*/  UIADD3 UR5, UR42, 0x1, URZ ;  /* 0x000000012a057890 */ /* 0x000fc8000fffe03f */
[----:B------:R-:W-:-:S04]  /*4df0*/  UISETP.NE.AND UP0, UPT, UR5, 0x3, UPT ;  /* 0x000000030500788c */ /* 0x000fc8000bf05270 */
[----:B------:R-:W-:Y:S02]  /*4e00*/  USEL UR6, URZ, 0x1, UP0 ;  /* 0x000000013f067887 */ /* 0x000fe40008000000 */
[----:B------:R-:W-:Y:S02]  /*4e10*/  USEL UR5, UR5, URZ, UP0 ;  /* 0x0000003f05057287 */ /* 0x000fe40008000000 */
[----:B------:R-:W-:-:S06]  /*4e20*/  ULOP3.LUT UR6, UR41, UR6, URZ, 0x3c, !UPT ;  /* 0x0000000629067292 */ /* 0x000fcc000f8e3c3f */
[----:B------:R-:W-:Y:S01]  /*4e30*/  MOV R0, UR6 ;  /* 0x0000000600007c02 */ /* 0x000fe20008000f00 */
[----:B------:R-:W-:-:S06]  /*4e40*/  UMOV UR6, UR42 ;  /* 0x0000002a00067c82 */ /* 0x000fcc0008000000 */
.L_x_31:
[----:B------:R-:W-:Y:S05]  /*4e50*/  @!P0 BRA `(.L_x_25) ;  /* 0x0000000000048947 */ /* 0x000fea0003800000 */
[----:B------:R-:W-:Y:S01]  /*4e60*/  BPT.TRAP 0x1 ;  /* 0x000000040000795c */ /* 0x000fe20000300000 */
.L_x_25:
[----:B------:R-:W-:Y:S01]  /*4e70*/  ULEA UR7, UR5, UR46, 0x3 ;  /* 0x0000002e05077291 */ /* 0x000fe2000f8e183f */
[----:B------:R-:W-:-:S08]  /*4e80*/  SHF.L.U32 R3, R0, 0x1f, RZ ;  /* 0x0000001f00037819 */ /* 0x000fd000000006ff */
[----:B------:R1:W2:Y:S01]  /*4e90*/  SYNCS.PHASECHK.TRANS64.TRYWAIT P1, [UR7], R3 ;  /* 0x00000003ff0075a7 */ /* 0x0002a20008020147 */
[----:B------:R-:W-:Y:S05]  /*4ea0*/  @!P0 BRA `(.L_x_26) ;  /* 0x0000000000048947 */ /* 0x000fea0003800000 */
[----:B------:R-:W-:Y:S01]  /*4eb0*/  BPT.TRAP 0x1 ;  /* 0x000000040000795c */ /* 0x000fe20000300000 */
.L_x_26:
[----:B--2---:R-:W-:Y:S05]  /*4ec0*/  @P1 BRA `(.L_x_27) ;  /* 0x0000000000081947 */ /* 0x004fea0003800000 */
[----:B------:R-:W2:Y:S02]  /*4ed0*/  SYNCS.PHASECHK.TRANS64.TRYWAIT P1, [UR7], R3 ;  /* 0x00000003ff0075a7 */ /* 0x000ea40008020147 */
[----:B--2---:R-:W-:Y:S05]  /*4ee0*/  @!P1 BRA `(.L_x_28) ;  /* 0x0000029c00449947 */ /* 0x004fea0003800000 */
.L_x_27:
        /* <DEDUP_REMOVED lines=64> */
[----:B---3--:R-:W3:Y:S04]  /*52f0*/  LDL.LU.64 R24, [R1] ;  /* 0x0000000001187983 */ /* 0x008ee80000300a00 */
        /* <DEDUP_REMOVED lines=63> */
[----:B------:R-:W-:-:S02]  /*56f0*/  ULEA UR7, UR5, UR47, 0xb ;  /* 0x0000002f05077291 */ /* 0x000fc4000f8e583f */
[----:B------:R-:W-:Y:S01]  /*5700*/  ULEA UR12, UR5, UR4, 0xb ;  /* 0x00000004050c7291 */ /* 0x000fe2000f8e583f */
[----:B-----5:R-:W-:Y:S01]  /*5710*/  STL [R1+0x2dc], R22 ;  /* 0x0002dc1601007387 */ /* 0x020fe20000100800 */
[----:B------:R-:W-:Y:S01]  /*5720*/  UMOV UR9, 0x40000040 ;  /* 0x4000004000097882 */ /* 0x000fe20000000000 */
[----:B------:R-:W-:Y:S02]  /*5730*/  UMOV UR11, 0x40000040 ;  /* 0x40000040000b7882 */ /* 0x000fe40000000000 */
[----:B------:R-:W-:Y:S01]  /*5740*/  UMOV UR8, UR7 ;  /* 0x0000000700087c82 */ /* 0x000fe20008000000 */
[----:B------:R-:W-:Y:S01]  /*5750*/  STL [R1+0x2d8], R19 ;  /* 0x0002d81301007387 */ /* 0x000fe20000100800 */
[----:B------:R-:W-:-:S03]  /*5760*/  UMOV UR10, UR12 ;  /* 0x0000000c000a7c82 */ /* 0x000fc60008000000 */
[----:B------:R-:W-:Y:S04]  /*5770*/  STL [R1+0x2d4], R18 ;  /* 0x0002d41201007387 */ /* 0x000fe80000100800 */
[----:B------:R-:W-:Y:S04]  /*5780*/  STL [R1+0x2d0], R17 ;  /* 0x0002d01101007387 */ /* 0x000fe80000100800 */
[----:B------:R-:W-:Y:S04]  /*5790*/  STL [R1+0x2cc], R16 ;  /* 0x0002cc1001007387 */ /* 0x000fe80000100800 */
[----:B------:R4:W-:Y:S04]  /*57a0*/  STL [R1+0x2c8], R2 ;  /* 0x0002c80201007387 */ /* 0x0009e80000100800 */
[----:B------:R1:W-:Y:S01]  /*57b0*/  STL [R1+0x2c4], R0 ;  /* 0x0002c40001007387 */ /* 0x0003e20000100800 */
[----:B---3--:R-:W-:-:S06]  /*57c0*/  WARPGROUP.ARRIVE ;  /* 0x00000000000079c5 */ /* 0x008fcc0000000000 */
[----:B------:R-:W-:Y:S03]  /*57d0*/  HGMMA.64x256x16.F32 R24, gdesc[UR8], R24, gsb0 ;  /* 0x03e00000081879f0 */ /* 0x000fe60008000818 */
[----:B------:R-:W-:Y:S02]  /*57e0*/  WARPGROUP.DEPBAR.LE gsb0, 0x0 ;  /* 0x00008000000079c5 */ /* 0x000fe40000010000 */
[----:B------:R-:W-:Y:S01]  /*57f0*/  STL.64 [R1], R24 ;  /* 0x0000001801007387 */ /* 0x000fe20000100a00 */
[----:B----4-:R-:W-:Y:S01]  /*5800*/  MOV R2, R150 ;  /* 0x0000009600027202 */ /* 0x010fe20000000f00 */
[----:B------:R-:W-:Y:S01]  /*5810*/  IMAD.MOV.U32 R9, RZ, RZ, R143 ;  /* 0x000000ffff097224 */ /* 0x000fe200078e008f */
[----:B-1----:R-:W-:Y:S01]  /*5820*/  MOV R0, R151 ;  /* 0x0000009700007202 */ /* 0x002fe20000000f00 */
[----:B------:R-:W-:Y:S01]  /*5830*/  STL.64 [R1+0x8], R26 ;  /* 0x0000081a01007387 */ /* 0x000fe20000100a00 */
[----:B--2---:R-:W-:Y:S01]  /*5840*/  MOV R4, R148 ;  /* 0x0000009400047202 */ /* 0x004fe20000000f00 */
        /* <DEDUP_REMOVED lines=36> */
[----:B------:R-:W2:Y:S01]  /*5a90*/  LDL.LU.64 R150, [R1+0x790] ;  /* 0x0007900001967983 */ /* 0x000ea20000300a00 */
[----:B------:R-:W-:Y:S02]  /*5aa0*/  MOV R210, R126 ;  /* 0x0000007e00d27202 */ /* 0x000fe40000000f00 */
[----:B------:R-:W-:Y:S01]  /*5ab0*/  MOV R211, R127 ;  /* 0x0000007f00d37202 */ /* 0x000fe20000000f00 */
[----:B------:R-:W2:Y:S01]  /*5ac0*/  LDL.LU.64 R148, [R1+0x788] ;  /* 0x0007880001947983 */ /* 0x000ea20000300a00 */
[----:B------:R-:W-:-:S02]  /*5ad0*/  MOV R208, R124 ;  /* 0x0000007c00d07202 */ /* 0x000fc40000000f00 */
[----:B------:R-:W-:Y:S01]  /*5ae0*/  MOV R209, R125 ;  /* 0x0000007d00d17202 */ /* 0x000fe20000000f00 */
[----:B------:R-:W2:Y:S01]  /*5af0*/  LDL.LU.64 R146, [R1+0x780] ;  /* 0x0007800001927983 */ /* 0x000ea20000300a00 */
        /* <DEDUP_REMOVED lines=105> */
[----:B------:R-:W-:-:S03]  /*6190*/  MOV R235, R46 ;  /* 0x0000002e00eb7202 */ /* 0x000fc60000000f00 */
        /* <DEDUP_REMOVED lines=15> */
[----:B-1----:R-:W2:Y:S04]  /*6290*/  LDL.LU.64 R44, [R1+0x5e8] ;  /* 0x0005e800012c7983 */ /* 0x002ea80000300a00 */
        /* <DEDUP_REMOVED lines=11> */
[----:B------:R-:W-:-:S02]  /*6350*/  UMOV UR9, 0x40000040 ;  /* 0x4000004000097882 */ /* 0x000fc40000000000 */
[----:B------:R-:W-:Y:S01]  /*6360*/  STL [R1+0x590], R171 ;  /* 0x000590ab01007387 */ /* 0x000fe20000100800 */
[----:B--2---:R-:W-:-:S06]  /*6370*/  WARPGROUP.ARRIVE ;  /* 0x00000000000079c5 */ /* 0x004fcc0000000000 */
        /* <DEDUP_REMOVED lines=50> */
[----:B------:R-:W-:-:S02]  /*66a0*/  MOV R132, R233 ;  /* 0x000000e900847202 */ /* 0x000fc40000000f00 */
[----:B------:R-:W-:Y:S02]  /*66b0*/  MOV R134, R231 ;  /* 0x000000e700867202 */ /* 0x000fe40000000f00 */
[----:B------:R-:W-:Y:S02]  /*66c0*/  MOV R135, R230 ;  /* 0x000000e600877202 */ /* 0x000fe40000000f00 */
[----:B------:R-:W-:Y:S01]  /*66d0*/  MOV R136, R229 ;  /* 0x000000e500887202 */ /* 0x000fe20000000f00 */
[----:B------:R-:W-:Y:S01]  /*66e0*/  IMAD.MOV.U32 R229, RZ, RZ, R7 ;  /* 0x000000ffffe57224 */ /* 0x000fe200078e0007 */
        /* <DEDUP_REMOVED lines=10> */
[----:B------:R-:W-:Y:S01]  /*6790*/  MOV R148, R217 ;  /* 0x000000d900947202 */ /* 0x000fe20000000f00 */
[----:B------:R-:W-:Y:S01]  /*67a0*/  IMAD.MOV.U32 R217, RZ, RZ, R19 ;  /* 0x000000ffffd97224 */ /* 0x000fe200078e0013 */
        /* <DEDUP_REMOVED lines=25> */
[----:B------:R-:W-:Y:S02]  /*6940*/  UIADD3 UR8, UR7, 0x2, URZ ;  /* 0x0000000207087890 */ /* 0x000fe4000fffe03f */
[----:B------:R-:W-:Y:S01]  /*6950*/  UIADD3 UR10, UR12, 0x2, URZ ;  /* 0x000000020c0a7890 */ /* 0x000fe2000fffe03f */
[----:B------:R-:W-:Y:S01]  /*6960*/  UMOV UR9, 0x40000040 ;  /* 0x4000004000097882 */ /* 0x000fe20000000000 */
[----:B------:R-:W-:Y:S01]  /*6970*/  UMOV UR11, 0x40000040 ;  /* 0x40000040000b7882 */ /* 0x000fe20000000000 */
        /* <DEDUP_REMOVED lines=236> */
[----:B------:R-:W-:Y:S01]  /*7840*/  STL.64 [R1+0x30], R36 ;  /* 0x0000302401007387 */ /* 0x000fe20000100a00 */
[----:B------:R-:W-:-:S03]  /*7850*/  MOV R4, R150 ;  /* 0x0000009600047202 */ /* 0x000fc60000000f00 */
[----:B------:R-:W-:Y:S01]  /*7860*/  STL.64 [R1+0x38], R38 ;  /* 0x0000382601007387 */ /* 0x000fe20000100a00 */
[----:B------:R-:W-:-:S03]  /*7870*/  MOV R3, R151 ;  /* 0x0000009700037202 */ /* 0x000fc60000000f00 */
[----:B------:R-:W-:Y:S01]  /*7880*/  STL.64 [R1+0x40], R40 ;  /* 0x0000402801007387 */ /* 0x000fe20000100a00 */
[----:B------:R-:W-:Y:S01]  /*7890*/  IMAD.MOV.U32 R6, RZ, RZ, R148 ;  /* 0x000000ffff067224 */ /* 0x000fe200078e0094 */
[----:B------:R-:W-:Y:S02]  /*78a0*/  MOV R5, R149 ;  /* 0x0000009500057202 */ /* 0x000fe40000000f00 */
[----:B------:R-:W-:Y:S01]  /*78b0*/  STL.64 [R1+0x48], R42 ;  /* 0x0000482a01007387 */ /* 0x000fe20000100a00 */
[----:B------:R-:W-:-:S03]  /*78c0*/  MOV R8, R146 ;  /* 0x0000009200087202 */ /* 0x000fc60000000f00 */
[----:B------:R1:W-:Y:S01]  /*78d0*/  STL.64 [R1+0x50], R44 ;  /* 0x0000502c01007387 */ /* 0x0003e20000100a00 */
[----:B------:R-:W-:-:S03]  /*78e0*/  MOV R7, R147 ;  /* 0x0000009300077202 */ /* 0x000fc60000000f00 */
[----:B------:R-:W3:Y:S01]  /*78f0*/  LDL.LU.64 R150, [R1+0x4d8] ;  /* 0x0004d80001967983 */ /* 0x000ee20000300a00 */
[----:B------:R-:W-:Y:S02]  /*7900*/  MOV R10, R144 ;  /* 0x00000090000a7202 */ /* 0x000fe40000000f00 */
        /* <DEDUP_REMOVED lines=11> */
[----:B------:R-:W-:Y:S01]  /*79c0*/  MOV R23, R136 ;  /* 0x0000008800177202 */ /* 0x000fe20000000f00 */
[----:B------:R-:W-:Y:S01]  /*79d0*/  IMAD.MOV.U32 R219, RZ, RZ, R135 ;  /* 0x000000ffffdb7224 */ /* 0x000fe200078e0087 */
[----:B------:R-:W-:Y:S01]  /*79e0*/  MOV R21, R137 ;  /* 0x0000008900157202 */ /* 0x000fe20000000f00 */
[----:B------:R-:W3:Y:S01]  /*79f0*/  LDL.LU.64 R140, [R1+0x4b0] ;  /* 0x0004b000018c7983 */ /* 0x000ee20000300a00 */
        /* <DEDUP_REMOVED lines=343> */
[----:B------:R-:W-:Y:S01]  /*8f70*/  BPT.TRAP 0x1 ;  /* 0x000000040000795c */ /* 0x000fe20000300000 */
.L_x_29:
[----:B------:R-:W-:Y:S02]  /*8f80*/  UISETP.GT.U32.AND UP0, UPT, UR37, 0x1, UPT ;  /* 0x000000012500788c */ /* 0x000fe4000bf04070 */
[----:B------:R-:W-:-:S04]  /*8f90*/  ULEA UR7, UR6, UR46, 0x3 ;  /* 0x0000002e06077291 */ /* 0x000fc8000f8e183f */
[----:B------:R-:W-:Y:S01]  /*8fa0*/  UIADD3 UR7, UR7, 0x18, URZ ;  /* 0x0000001807077890 */ /* 0x000fe2000fffe03f */
[----:B------:R-:W-:-:S03]  /*8fb0*/  PLOP3.LUT P1, PT, PT, PT, UP0, 0x80, 0x0 ;  /* 0x000000000000781c */ /* 0x000fc60003f2f008 */
[----:B------:R-:W-:-:S09]  /*8fc0*/  UPRMT UR7, URZ, 0x654, UR7 ;  /* 0x000006543f077896 */ /* 0x000fd20008000007 */
[----:B------:R-:W-:Y:S01]  /*8fd0*/  SYNCS.ARRIVE.TRANS64.RED.A1T0 RZ, [UR7], RZ ;  /* 0x000000ffffff79a7 */ /* 0x000fe20008100407 */
[----:B------:R-:W-:Y:S05]  /*8fe0*/  @P1 BRA `(.L_x_30) ;  /* 0x0000000000041947 */ /* 0x000fea0003800000 */
[----:B------:R-:W-:Y:S01]  /*8ff0*/  BPT.TRAP 0x1 ;  /* 0x000000040000795c */ /* 0x000fe20000300000 */
.L_x_30:
[----:B------:R-:W-:Y:S01]  /*9000*/  UIADD3 UR5, UR5, 0x1, URZ ;  /* 0x0000000105057890 */ /* 0x000fe2000fffe03f */
[C---:B-----5:R-:W-:Y:S01]  /*9010*/  ISETP.GT.AND P1, PT, R2.reuse, 0x1, PT ;  /* 0x000000010200780c */ /* 0x060fe20003f24270 */
[----:B------:R-:W-:Y:S01]  /*9020*/  UIADD3 UR6, UR6, 0x1, URZ ;  /* 0x0000000106067890 */ /* 0x000fe2000fffe03f */
[----:B------:R-:W-:Y:S01]  /*9030*/  IADD3 R2, R2, -0x1, RZ ;  /* 0xffffffff02027810 */ /* 0x000fe20007ffe0ff */
[----:B------:R-:W-:Y:S02]  /*9040*/  UISETP.NE.AND UP0, UPT, UR5, 0x3, UPT ;  /* 0x000000030500788c */ /* 0x000fe4000bf05270 */
[----:B------:R-:W-:Y:S02]  /*9050*/  UISETP.NE.AND UP1, UPT, UR6, 0x3, UPT ;  /* 0x000000030600788c */ /* 0x000fe4000bf25270 */
[----:B------:R-:W-:Y:S02]  /*9060*/  USEL UR7, URZ, 0x1, UP0 ;  /* 0x000000013f077887 */ /* 0x000fe40008000000 */
[----:B------:R-:W-:-:S02]  /*9070*/  USEL UR5, UR5, URZ, UP0 ;  /* 0x0000003f05057287 */ /* 0x000fc40008000000 */
[----:B------:R-:W-:Y:S02]  /*9080*/  USEL UR6, UR6, URZ, UP1 ;  /* 0x0000003f06067287 */ /* 0x000fe40008800000 */
[----:B------:R-:W-:Y:S01]  /*9090*/  LOP3.LUT R0, R0, UR7, RZ, 0x3c, !PT ;  /* 0x0000000700007c12 */ /* 0x000fe2000f8e3cff */
[----:B------:R-:W-:Y:S09]  /*90a0*/  @P1 BRA `(.L_x_31) ;  /* 0xffffffbc00681947 */ /* 0x000ff2000383ffff */
.L_x_24:
[----:B------:R-:W1:Y:S02]  /*90b0*/  LDC R0, c[0x0][0x28c] ;  /* 0x0000a300ff007b82 */ /* 0x000e640000000800 */
[----:B-1----:R-:W-:-:S13]  /*90c0*/  ISETP.GE.AND P1, PT, R0, 0x1, PT ;  /* 0x000000010000780c */ /* 0x002fda0003f26270 */
[----:B------:R-:W-:Y:S05]  /*90d0*/  @!P1 BRA `(.L_x_32) ;  /* 0x0000000000409947 */ /* 0x000fea0003800000 */
[----:B------:R-:W-:Y:S05]  /*90e0*/  @!P0 BRA `(.L_x_33) ;  /* 0x0000000000048947 */ /* 0x000fea0003800000 */
[----:B------:R-:W-:Y:S01]  /*90f0*/  BPT.TRAP 0x1 ;  /* 0x000000040000795c */ /* 0x000fe20000300000 */
.L_x_33:
[----:B------:R-:W-:-:S04]  /*9100*/  UISETP.LT.AND UP0, UPT, UR44, 0x1, UPT ;  /* 0x000000012c00788c */ /* 0x000fc8000bf01270 */
[----:B------:R-:W-:Y:S02]  /*9110*/  USEL UR6, UR44, 0x1, UP0 ;  /* 0x000000012c067887 */ /* 0x000fe40008000000 */
[----:B------:R-:W-:Y:S02]  /*9120*/  UISETP.GT.U32.AND UP0, UPT, UR37, 0x1, UPT ;  /* 0x000000012500788c */ /* 0x000fe4000bf04070 */
[----:B------:R-:W-:-:S04]  /*9130*/  UIADD3 UR6, UR42, UR44, -UR6 ;  /* 0x0000002c2a067290 */ /* 0x000fc8000fffe806 */
[----:B------:R-:W-:Y:S01]  /*9140*/  UIMAD.WIDE.U32 UR4, UR6, -0x55555555, URZ ;  /* 0xaaaaaaab060478a5 */ /* 0x000fe2000f8e003f */
[----:B------:R-:W-:-:S03]  /*9150*/  PLOP3.LUT P0, PT, PT, PT, UP0, 0x80, 0x0 ;  /* 0x000000000000781c */ /* 0x000fc60003f0f008 */
[----:B------:R-:W-:-:S04]  /*9160*/  USHF.R.U32.HI UR4, URZ, 0x1, UR5 ;  /* 0x000000013f047899 */ /* 0x000fc80008011605 */
[----:B------:R-:W-:-:S04]  /*9170*/  UIMAD UR6, UR4, -0x3, UR6 ;  /* 0xfffffffd040678a4 */ /* 0x000fc8000f8e0206 */
[----:B------:R-:W-:-:S04]  /*9180*/  ULEA UR6, UR6, UR46, 0x3 ;  /* 0x0000002e06067291 */ /* 0x000fc8000f8e183f */
[----:B------:R-:W-:-:S04]  /*9190*/  UIADD3 UR6, UR6, 0x18, URZ ;  /* 0x0000001806067890 */ /* 0x000fc8000fffe03f */
[----:B------:R-:W-:-:S09]  /*91a0*/  UPRMT UR6, URZ, 0x654, UR6 ;  /* 0x000006543f067896 */ /* 0x000fd20008000006 */
[----:B------:R-:W-:Y:S01]  /*91b0*/  SYNCS.ARRIVE.TRANS64.RED.A1T0 RZ, [UR6], RZ ;  /* 0x000000ffffff79a7 */ /* 0x000fe20008100406 */
[----:B------:R-:W-:Y:S05]  /*91c0*/  @P0 BRA `(.L_x_32) ;  /* 0x0000000000040947 */ /* 0x000fea0003800000 */
[----:B------:R-:W-:Y:S01]  /*91d0*/  BPT.TRAP 0x1 ;  /* 0x000000040000795c */ /* 0x000fe20000300000 */
.L_x_32:
[----:B------:R-:W-:Y:S01]  /*91e0*/  UIADD3 UR6, UR46, 0x200, URZ ;  /* 0x000002002e067890 */ /* 0x000fe2000fffe03f */
[----:B-----5:R-:W-:Y:S01]  /*91f0*/  R2UR UR50, R22 ;  /* 0x00000000163272ca */ /* 0x020fe200000e0000 */
[----:B------:R-:W-:Y:S01]  /*9200*/  UIADD3 UR42, UR44, UR42, URZ ;  /* 0x0000002a2c2a7290 */ /* 0x000fe2000fffe03f */
[----:B------:R-:W-:Y:S01]  /*9210*/  R2UR UR49, R19 ;  /* 0x00000000133172ca */ /* 0x000fe200000e0000 */
[----:B------:R-:W-:Y:S02]  /*9220*/  UISETP.GE.U32.AND UP1, UPT, UR44, 0x3, UPT ;  /* 0x000000032c00788c */ /* 0x000fe4000bf26070 */
[----:B------:R-:W-:Y:S02]  /*9230*/  ULOP3.LUT UP2, URZ, UR6, 0x1bf, URZ, 0xc0, !UPT ;  /* 0x000001bf063f7892 */ /* 0x000fe4000f84c03f */
[----:B------:R-:W-:-:S04]  /*9240*/  UISETP.GT.U32.AND UP0, UPT, UR42, 0x2, UPT ;  /* 0x000000022a00788c */ /* 0x000fc8000bf04070 */
[----:B------:R-:W-:Y:S01]  /*9250*/  UISETP.LT.U32.AND UP0, UPT, UR44, 0x3, UP0 ;  /* 0x000000032c00788c */ /* 0x000fe20008701070 */
[----:B------:R-:W-:Y:S01]  /*9260*/  PLOP3.LUT P0, PT, PT, PT, UP2, 0x80, 0x0 ;  /* 0x000000000000781c */ /* 0x000fe20003f0f028 */
[----:B------:R-:W-:Y:S02]  /*9270*/  USHF.L.U32 UR50, UR50, 0x8, URZ ;  /* 0x0000000832327899 */ /* 0x000fe4000800063f */
[----:B------:R-:W-:Y:S02]  /*9280*/  @UP1 UIMAD.WIDE.U32 UR4, UR42, -0x55555555, URZ ;  /* 0xaaaaaaab2a0418a5 */ /* 0x000fe4000f8e003f */
[----:B------:R-:W-:Y:S02]  /*9290*/  USEL UR6, URZ, 0x1, !UP0 ;  /* 0x000000013f067887 */ /* 0x000fe4000c000000 */
[----:B------:R-:W-:Y:S02]  /*92a0*/  @UP1 USHF.R.U32.HI UR4, URZ, 0x1, UR5 ;  /* 0x000000013f041899 */ /* 0x000fe40008011605 */
[----:B------:R-:W-:-:S02]  /*92b0*/  ULOP3.LUT UR41, UR41, UR6, URZ, 0x3c, !UPT ;  /* 0x0000000629297292 */ /* 0x000fc4000f8e3c3f */
[----:B------:R-:W-:Y:S02]  /*92c0*/  USHF.L.U32 UR49, UR49, 0x8, URZ ;  /* 0x0000000831317899 */ /* 0x000fe4000800063f */
[----:B------:R-:W-:Y:S01]  /*92d0*/  @UP1 ULOP3.LUT UR41, UR41, 0x1, UR4, 0x78, !UPT ;  /* 0x0000000129291892 */ /* 0x000fe2000f8e7804 */
[----:B------:R-:W-:Y:S11]  /*92e0*/  @!P0 BRA `(.L_x_34) ;  /* 0x00000000007c8947 */ /* 0x000ff60003800000 */
[----:B------:R-:W-:Y:S01]  /*92f0*/  MOV R19, 0x0 ;  /* 0x0000000000137802 */ /* 0x000fe20000000f00 */
[----:B------:R-:W-:Y:S01]  /*9300*/  ULDC.64 UR4, c[0x4][0x80] ;  /* 0x0100200000047ab9 */ /* 0x000fe20000000a00 */
[----:B------:R-:W-:Y:S01]  /*9310*/  ULDC.64 UR6, c[0x4][0x88] ;  /* 0x0100220000067ab9 */ /* 0x000fe20000000a00 */
[----:B------:R-:W-:Y:S01]  /*9320*/  ULDC.64 UR8, c[0x4][0x10] ;  /* 0x0100040000087ab9 */ /* 0x000fe20000000a00 */
[----:B------:R1:W2:Y:S01]  /*9330*/  LDC.64 R2, c[0x4][R19] ;  /* 0x0100000013027b82 */ /* 0x0002a20000000a00 */
[----:B------:R-:W-:Y:S01]  /*9340*/  MOV R4, UR4 ;  /* 0x0000000400047c02 */ /* 0x000fe20008000f00 */
[----:B------:R-:W-:Y:S01]  /*9350*/  IMAD.MOV.U32 R13, RZ, RZ, RZ ;  /* 0x000000ffff0d7224 */ /* 0x000fe200078e00ff */
[----:B------:R-:W-:Y:S02]  /*9360*/  MOV R5, UR5 ;  /* 0x0000000500057c02 */ /* 0x000fe40008000f00 */
[----:B------:R-:W-:Y:S02]  /*9370*/  MOV R6, UR6 ;  /* 0x0000000600067c02 */ /* 0x000fe40008000f00 */
[----:B------:R-:W-:-:S02]  /*9380*/  MOV R7, UR7 ;  /* 0x0000000700077c02 */ /* 0x000fc40008000f00 */
[----:B------:R-:W-:Y:S02]  /*9390*/  MOV R10, UR8 ;  /* 0x00000008000a7c02 */ /* 0x000fe40008000f00 */
[----:B------:R-:W-:Y:S02]  /*93a0*/  MOV R11, UR9 ;  /* 0x00000009000b7c02 */ /* 0x000fe40008000f00 */
[----:B------:R-:W-:Y:S02]  /*93b0*/  MOV R8, 0x70 ;  /* 0x0000007000087802 */ /* 0x000fe40000000f00 */
[----:B-1----:R-:W-:-:S07]  /*93c0*/  MOV R12, 0x1 ;  /* 0x00000001000c7802 */ /* 0x002fce0000000f00 */
[----:B------:R-:W-:-:S07]  /*93d0*/  LEPC R20, `(.L_x_35) ;  /* 0x000000001014794e */ /* 0x000fce0000000000 */
[----:B--2---:R-:W-:Y:S05]  /*93e0*/  CALL.ABS.NOINC R2 ;  /* 0x0000000002007343 */ /* 0x004fea0003c00000 */
.L_x_35:
[----:B------:R1:W2:Y:S01]  /*93f0*/  LDC.64 R2, c[0x4][R19] ;  /* 0x0100000013027b82 */ /* 0x0002a20000000a00 */
[----:B------:R-:W-:Y:S01]  /*9400*/  ULDC.64 UR4, c[0x4][0x80] ;  /* 0x0100200000047ab9 */ /* 0x000fe20000000a00 */
[----:B------:R-:W-:Y:S01]  /*9410*/  ULDC.64 UR6, c[0x4][0x88] ;  /* 0x0100220000067ab9 */ /* 0x000fe20000000a00 */
[----:B------:R-:W-:Y:S01]  /*9420*/  ULDC.64 UR8, c[0x4][0x10] ;  /* 0x0100040000087ab9 */ /* 0x000fe20000000a00 */
[----:B------:R-:W-:Y:S02]  /*9430*/  MOV R4, UR4 ;  /* 0x0000000400047c02 */ /* 0x000fe40008000f00 */
[----:B------:R-:W-:Y:S02]  /*9440*/  MOV R5, UR5 ;  /* 0x0000000500057c02 */ /* 0x000fe40008000f00 */
[----:B------:R-:W-:Y:S02]  /*9450*/  MOV R6, UR6 ;  /* 0x0000000600067c02 */ /* 0x000fe40008000f00 */
[----:B------:R-:W-:-:S02]  /*9460*/  MOV R7, UR7 ;  /* 0x0000000700077c02 */ /* 0x000fc40008000f00 */
[----:B------:R-:W-:Y:S02]  /*9470*/  MOV R10, UR8 ;  /* 0x00000008000a7c02 */ /* 0x000fe40008000f00 */
[----:B------:R-:W-:Y:S02]  /*9480*/  MOV R11, UR9 ;  /* 0x00000009000b7c02 */ /* 0x000fe40008000f00 */
[----:B------:R-:W-:Y:S02]  /*9490*/  MOV R8, 0x70 ;  /* 0x0000007000087802 */ /* 0x000fe40000000f00 */
[----:B------:R-:W-:Y:S02]  /*94a0*/  MOV R12, 0x1 ;  /* 0x00000001000c7802 */ /* 0x000fe40000000f00 */
[----:B-1----:R-:W-:-:S07]  /*94b0*/  MOV R13, RZ ;  /* 0x000000ff000d7202 */ /* 0x002fce0000000f00 */
[----:B------:R-:W-:-:S07]  /*94c0*/  LEPC R20, `(.L_x_34) ;  /* 0x000000001014794e */ /* 0x000fce0000000000 */
[----:B--2---:R-:W-:Y:S05]  /*94d0*/  CALL.ABS.NOINC R2 ;  /* 0x0000000002007343 */ /* 0x004fea0003c00000 */
.L_x_34:
[----:B------:R-:W-:Y:S02]  /*94e0*/  ULDC.64 UR4, c[0x0][0x590] ;  /* 0x0001640000047ab9 */ /* 0x000fe40000000a00 */
[----:B------:R-:W-:Y:S02]  /*94f0*/  MOV R169, UR4 ;  /* 0x0000000400a97c02 */ /* 0x000fe40008000f00 */
[----:B------:R-:W-:Y:S02]  /*9500*/  MOV R170, UR5 ;  /* 0x0000000500aa7c02 */ /* 0x000fe40008000f00 */
[----:B------:R-:W-:-:S04]  /*9510*/  ISETP.NE.U32.AND P2, PT, R169, RZ, PT ;  /* 0x000000ffa900720c */ /* 0x000fc80003f45070 */
[----:B------:R-:W-:-:S13]  /*9520*/  ISETP.NE.AND.EX P2, PT, R170, RZ, PT, P2 ;  /* 0x000000ffaa00720c */ /* 0x000fda0003f45320 */
[----:B------:R-:W-:Y:S05]  /*9530*/  @!P2 BRA `(.L_x_36) ;  /* 0x00000000003ca947 */ /* 0x000fea0003800000 */
[----:B------:R-:W-:Y:S02]  /*9540*/  ULDC.64 UR4, c[0x0][0x588] ;  /* 0x0001620000047ab9 */ /* 0x000fe40000000a00 */
[----:B------:R-:W-:-:S04]  /*9550*/  ISETP.NE.U32.AND P0, PT, RZ, UR4, PT ;  /* 0x00000004ff007c0c */ /* 0x000fc8000bf05070 */
[----:B------:R-:W-:-:S13]  /*9560*/  ISETP.NE.AND.EX P0, PT, RZ, UR5, PT, P0 ;  /* 0x00000005ff007c0c */ /* 0x000fda000bf05300 */
[----:B------:R-:W-:Y:S05]  /*9570*/  @!P0 BRA `(.L_x_37) ;  /* 0x00000000001c8947 */ /* 0x000fea0003800000 */
[----:B------:R-:W1:Y:S01]  /*9580*/  LDC.64 R4, c[0x0][0x588] ;  /* 0x00016200ff047b82 */ /* 0x000e620000000a00 */
[----:B------:R-:W-:-:S04]  /*9590*/  IMAD R2, R169, UR51, RZ ;  /* 0x00000033a9027c24 */ /* 0x000fc8000f8e02ff */
[----:B-1----:R-:W-:-:S05]  /*95a0*/  IMAD.WIDE R2, R2, 0x4, R4 ;  /* 0x0000000402027825 */ /* 0x002fca00078e0204 */
[----:B------:R2:W5:Y:S01]  /*95b0*/  LDG.E R16, desc[UR56][R2.64] ;  /* 0x0000003802107981 */ /* 0x000562000c1e1900 */
[----:B------:R-:W-:-:S05]  /*95c0*/  MOV R0, 0x1 ;  /* 0x0000000100007802 */ /* 0x000fca0000000f00 */
[----:B------:R2:W-:Y:S01]  /*95d0*/  STL.S16 [R1+0x208], R0 ;  /* 0x0002080001007387 */ /* 0x0005e20000100600 */
[----:B------:R-:W-:Y:S05]  /*95e0*/  BRA `(.L_x_36) ;  /* 0x0000000000107947 */ /* 0x000fea0003800000 */
.L_x_37:
[----:B------:R-:W-:Y:S01]  /*95f0*/  IMAD.MOV.U32 R0, RZ, RZ, 0x1 ;  /* 0x00000001ff007424 */ /* 0x000fe200078e00ff */
[----:B------:R-:W-:Y:S02]  /*9600*/  ULDC UR4, c[0x0][0x580] ;  /* 0x0001600000047ab9 */ /* 0x000fe40000000800 */
[----:B------:R-:W-:Y:S02]  /*9610*/  MOV R16, UR4 ;  /* 0x0000000400107c02 */ /* 0x000fe40008000f00 */
[----:B------:R1:W-:Y:S05]  /*9620*/  STL.S16 [R1+0x208], R0 ;  /* 0x0002080001007387 */ /* 0x0003ea0000100600 */
.L_x_36:
[----:B--2---:R-:W2:Y:S02]  /*9630*/  LDC.64 R2, c[0x0][0x5b0] ;  /* 0x00016c00ff027b82 */ /* 0x004ea40000000a00 */
[----:B--2---:R-:W-:-:S04]  /*9640*/  ISETP.NE.U32.AND P0, PT, R2, RZ, PT ;  /* 0x000000ff0200720c */ /* 0x004fc80003f05070 */
[----:B------:R-:W-:-:S13]  /*9650*/  ISETP.NE.AND.EX P0, PT, R3, RZ, PT, P0 ;  /* 0x000000ff0300720c */ /* 0x000fda0003f05300 */
[----:B------:R-:W-:Y:S05]  /*9660*/  @!P0 BRA `(.L_x_38) ;  /* 0x00000000002c8947 */ /* 0x000fea0003800000 */
[----:B------:R-:W-:Y:S02]  /*9670*/  ULDC.64 UR4, c[0x0][0x5a8] ;  /* 0x00016a0000047ab9 */ /* 0x000fe40000000a00 */
[----:B------:R-:W-:-:S04]  /*9680*/  ISETP.NE.U32.AND P0, PT, RZ, UR4, PT ;  /* 0x00000004ff007c0c */ /* 0x000fc8000bf05070 */
[----:B------:R-:W-:-:S13]  /*9690*/  ISETP.NE.AND.EX P0, PT, RZ, UR5, PT, P0 ;  /* 0x00000005ff007c0c */ /* 0x000fda000bf05300 */
[----:B------:R-:W-:Y:S05]  /*96a0*/  @!P0 BRA `(.L_x_39) ;  /* 0x0000000000148947 */ /* 0x000fea0003800000 */
[----:B------:R-:W2:Y:S01]  /*96b0*/  LDC.64 R4, c[0x0][0x5a8] ;  /* 0x00016a00ff047b82 */ /* 0x000ea20000000a00 */
[----:B------:R-:W-:-:S04]  /*96c0*/  IMAD R2, R2, UR51, RZ ;  /* 0x0000003302027c24 */ /* 0x000fc8000f8e02ff */
[----:B--2---:R-:W-:-:S05]  /*96d0*/  IMAD.WIDE R2, R2, 0x4, R4 ;  /* 0x0000000402027825 */ /* 0x004fca00078e0204 */
[----:B------:R2:W5:Y:S01]  /*96e0*/  LDG.E R17, desc[UR56][R2.64] ;  /* 0x0000003802117981 */ /* 0x000562000c1e1900 */
[----:B------:R-:W-:Y:S05]  /*96f0*/  BRA `(.L_x_38) ;  /* 0x0000000000087947 */ /* 0x000fea0003800000 */
.L_x_39:
[----:B------:R-:W-:Y:S02]  /*9700*/  ULDC UR4, c[0x0][0x5a0] ;  /* 0x0001680000047ab9 */ /* 0x000fe40000000800 */
[----:B------:R-:W-:-:S07]  /*9710*/  MOV R17, UR4 ;  /* 0x0000000400117c02 */ /* 0x000fce0008000f00 */
.L_x_38:
[----:B------:R-:W-:Y:S01]  /*9720*/  ULDC.64 UR4, c[0x0][0x588] ;  /* 0x0001620000047ab9 */ /* 0x000fe20000000a00 */
[----:B------:R-:W-:Y:S01]  /*9730*/  ISETP.NE.U32.AND P1, PT, R169, RZ, PT ;  /* 0x000000ffa900720c */ /* 0x000fe20003f25070 */
[----:B------:R-:W-:Y:S02]  /*9740*/  UISETP.NE.U32.AND UP0, UPT, UR4, URZ, UPT ;  /* 0x0000003f0400728c */ /* 0x000fe4000bf05070 */
[----:B------:R-:W-:Y:S02]  /*9750*/  ISETP.NE.U32.AND P3, PT, RZ, UR4, PT ;  /* 0x00000004ff007c0c */ /* 0x000fe4000bf65070 */
[----:B------:R-:W-:Y:S01]  /*9760*/  ISETP.NE.AND.EX P5, PT, R170, RZ, PT, P1 ;  /* 0x000000ffaa00720c */ /* 0x000fe20003fa5310 */
[----:B------:R-:W-:Y:S02]  /*9770*/  UISETP.NE.AND.EX UP0, UPT, UR5, URZ, UPT, UP0 ;  /* 0x0000003f0500728c */ /* 0x000fe4000bf05300 */
[----:B------:R-:W-:Y:S02]  /*9780*/  ISETP.NE.AND.EX P3, PT, RZ, UR5, PT, P3 ;  /* 0x00000005ff007c0c */ /* 0x000fe4000bf65330 */
[----:B------:R-:W-:-:S02]  /*9790*/  PLOP3.LUT P0, PT, PT, PT, PT, 0x8, 0x0 ;  /* 0x000000000000781c */ /* 0x000fc40003f0e170 */
[----:B------:R-:W-:-:S04]  /*97a0*/  PLOP3.LUT P4, PT, PT, PT, UP0, 0x80, 0x0 ;  /* 0x000000000000781c */ /* 0x000fc80003f8f008 */
[----:B------:R-:W-:-:S05]  /*97b0*/  PLOP3.LUT P4, PT, P4, PT, PT, 0x8, 0x0 ;  /* 0x000000000000781c */ /* 0x000fca000278e170 */
[----:B------:R-:W-:Y:S08]  /*97c0*/  @P3 BRA P5, `(.L_x_40) ;  /* 0x0000000000283947 */ /* 0x000ff00002800000 */
[----:B------:R-:W-:Y:S04]  /*97d0*/  BSSY B0, `(.L_x_40) ;  /* 0x0000009000007945 */ /* 0x000fe80003800000 */
[----:B------:R-:W-:Y:S05]  /*97e0*/  @!P2 BRA `(.L_x_41) ;  /* 0x000000000018a947 */ /* 0x000fea0003800000 */
[----:B-1----:R-:W3:Y:S01]  /*97f0*/  LDL R0, [R1+0x208] ;  /* 0x0002080001007983 */ /* 0x002ee20000100800 */
[----:B------:R-:W-:Y:S02]  /*9800*/  PLOP3.LUT P0, PT, P4, PT, PT, 0x80, 0x0 ;  /* 0x000000000000781c */ /* 0x000fe4000270f070 */
[----:B---3--:R-:W-:-:S13]  /*9810*/  LOP3.LUT P3, RZ, R0, 0xff, RZ, 0xc0, !PT ;  /* 0x000000ff00ff7812 */ /* 0x008fda000786c0ff */
[----:B------:R-:W-:Y:S05]  /*9820*/  @!P3 BRA `(.L_x_42) ;  /* 0x00000000000cb947 */ /* 0x000fea0003800000 */
[----:B-----5:R-:W-:Y:S01]  /*9830*/  FSETP.EQ.AND P0, PT, R16, RZ, PT ;  /* 0x000000ff1000720b */ /* 0x020fe20003f02000 */
[----:B------:R-:W-:-:S12]  /*9840*/  BRA `(.L_x_42) ;  /* 0x0000000000047947 */ /* 0x000fd80003800000 */
.L_x_41:
[----:B-----5:R-:W-:-:S13]  /*9850*/  FSETP.EQ.AND P0, PT, R16, RZ, PT ;  /* 0x000000ff1000720b */ /* 0x020fda0003f02000 */
.L_x_42:
[----:B------:R-:W-:Y:S05]  /*9860*/  BSYNC B0 ;  /* 0x0000000000007941 */ /* 0x000fea0003800000 */
.L_x_40:
[----:B------:R-:W-:Y:S04]  /*9870*/  BSSY B0, `(.L_x_43) ;  /* 0x0000008000007945 */ /* 0x000fe80003800000 */
[----:B------:R-:W-:Y:S05]  /*9880*/  @!P2 BRA `(.L_x_44) ;  /* 0x000000000014a947 */ /* 0x000fea0003800000 */
[----:B-1----:R-:W3:Y:S02]  /*9890*/  LDL R0, [R1+0x208] ;  /* 0x0002080001007983 */ /* 0x002ee40000100800 */
[----:B---3--:R-:W-:-:S13]  /*98a0*/  LOP3.LUT P2, RZ, R0, 0xff, RZ, 0xc0, !PT ;  /* 0x000000ff00ff7812 */ /* 0x008fda000784c0ff */
[----:B------:R-:W-:Y:S05]  /*98b0*/  @!P2 BRA `(.L_x_45) ;  /* 0x00000000000ca947 */ /* 0x000fea0003800000 */
[----:B-----5:R-:W-:Y:S01]  /*98c0*/  FSETP.EQ.AND P4, PT, R16, RZ, PT ;  /* 0x000000ff1000720b */ /* 0x020fe20003f82000 */
[----:B------:R-:W-:-:S12]  /*98d0*/  BRA `(.L_x_45) ;  /* 0x0000000000047947 */ /* 0x000fd80003800000 */
.L_x_44:
[----:B-----5:R-:W-:-:S13]  /*98e0*/  FSETP.EQ.AND P4, PT, R16, RZ, PT ;  /* 0x000000ff1000720b */ /* 0x020fda0003f82000 */
.L_x_45:
[----:B------:R-:W-:Y:S05]  /*98f0*/  BSYNC B0 ;  /* 0x0000000000007941 */ /* 0x000fea0003800000 */
.L_x_43:
[----:B------:R-:W-:Y:S01]  /*9900*/  BSSY B0, `(.L_x_46) ;  /* 0x0000025000007945 */ /* 0x000fe20003800000 */
[----:B-1----:R-:W-:Y:S02]  /*9910*/  MOV R0, RZ ;  /* 0x000000ff00007202 */ /* 0x002fe40000000f00 */
[----:B------:R-:W-:Y:S02]  /*9920*/  CS2R R8, SRZ ;  /* 0x0000000000087805 */ /* 0x000fe4000001ff00 */
[----:B------:R-:W-:Y:S02]  /*9930*/  CS2R R10, SRZ ;  /* 0x00000000000a7805 */ /* 0x000fe4000001ff00 */
[----:B------:R-:W-:Y:S02]  /*9940*/  CS2R R4, SRZ ;  /* 0x0000000000047805 */ /* 0x000fe4000001ff00 */
[----:B------:R-:W-:Y:S01]  /*9950*/  CS2R R6, SRZ ;  /* 0x0000000000067805 */ /* 0x000fe2000001ff00 */
[----:B------:R-:W-:Y:S06]  /*9960*/  @P0 BRA `(.L_x_47) ;  /* 0x0000000000780947 */ /* 0x000fec0003800000 */
[----:B------:R-:W-:-:S06]  /*9970*/  UISETP.NE.AND UP0, UPT, UR43, 0x3, UPT ;  /* 0x000000032b00788c */ /* 0x000fcc000bf05270 */
[----:B------:R-:W-:-:S13]  /*9980*/  PLOP3.LUT P2, PT, PT, PT, UP0, 0x80, 0x0 ;  /* 0x000000000000781c */ /* 0x000fda0003f4f008 */
[----:B------:R-:W-:Y:S05]  /*9990*/  @!P2 BRA `(.L_x_48) ;  /* 0x000000000004a947 */ /* 0x000fea0003800000 */
[----:B------:R-:W-:Y:S01]  /*99a0*/  BPT.TRAP 0x1 ;  /* 0x000000040000795c */ /* 0x000fe20000300000 */
.L_x_48:
[----:B------:R-:W-:-:S04]  /*99b0*/  SHF.L.U32 R0, RZ, 0x1f, RZ ;  /* 0x0000001fff007819 */ /* 0x000fc800000006ff */
[----:B------:R-:W1:Y:S02]  /*99c0*/  SYNCS.PHASECHK.TRANS64.TRYWAIT P2, [UR46+0x30], R0 ;  /* 0x00003000ff0075a7 */ /* 0x000e64000804016e */
[----:B-1----:R-:W-:Y:S05]  /*99d0*/  @!P2 BRA `(.L_x_49) ;  /* 0x0000025000a0a947 */ /* 0x002fea0003800000 */
.L_x_354:
[----:B-1----:R-:W-:Y:S02]  /*99e0*/  MOV R0, 0x1 ;  /* 0x0000000100007802 */ /* 0x002fe40000000f00 */
[----:B------:R-:W-:Y:S02]  /*99f0*/  CS2R R8, SRZ ;  /* 0x0000000000087805 */ /* 0x000fe4000001ff00 */
[----:B------:R-:W-:Y:S02]  /*9a00*/  CS2R R10, SRZ ;  /* 0x00000000000a7805 */ /* 0x000fe4000001ff00 */
[----:B------:R-:W-:Y:S02]  /*9a10*/  CS2R R4, SRZ ;  /* 0x0000000000047805 */ /* 0x000fe4000001ff00 */
[----:B------:R-:W-:Y:S01]  /*9a20*/  CS2R R6, SRZ ;  /* 0x0000000000067805 */ /* 0x000fe2000001ff00 */
[----:B------:R-:W-:Y:S06]  /*9a30*/  @P4 BRA `(.L_x_47) ;  /* 0x0000000000444947 */ /* 0x000fec0003800000 */
[----:B------:R-:W2:Y:S01]  /*9a40*/  S2R R12, SR_TID.X ;  /* 0x00000000000c7919 */ /* 0x000ea20000002100 */
[----:B------:R-:W-:Y:S05]  /*9a50*/  WARPSYNC.ALL ;  /* 0x0000000000007948 */ /* 0x000fea0003800000 */
[C---:B--2---:R-:W-:Y:S02]  /*9a60*/  SHF.L.U32 R2, R12.reuse, 0x4, RZ ;  /* 0x000000040c027819 */ /* 0x044fe400000006ff */
[----:B------:R-:W-:Y:S02]  /*9a70*/  SHF.L.U32 R3, R12, 0x5, RZ ;  /* 0x000000050c037819 */ /* 0x000fe400000006ff */
[----:B------:R-:W-:-:S02]  /*9a80*/  LOP3.LUT R2, R2, 0xe00, RZ, 0xc0, !PT ;  /* 0x00000e0002027812 */ /* 0x000fc400078ec0ff */
[----:B------:R-:W-:Y:S02]  /*9a90*/  LOP3.LUT R8, R3, 0xc0, RZ, 0xc0, !PT ;  /* 0x000000c003087812 */ /* 0x000fe400078ec0ff */
[----:B------:R-:W-:-:S04]  /*9aa0*/  LOP3.LUT R2, R2, 0x20, R3, 0xf8, !PT ;  /* 0x0000002002027812 */ /* 0x000fc800078ef803 */
[----:B------:R-:W-:Y:S02]  /*9ab0*/  LOP3.LUT R2, R2, 0x100, R3, 0xf8, !PT ;  /* 0x0000010002027812 */ /* 0x000fe400078ef803 */
[----:B------:R-:W-:-:S04]  /*9ac0*/  SHF.R.U32.HI R3, RZ, 0x1, R12 ;  /* 0x00000001ff037819 */ /* 0x000fc8000001160c */
[----:B------:R-:W-:Y:S02]  /*9ad0*/  LOP3.LUT R8, R8, 0x8, R3, 0xf8, !PT ;  /* 0x0000000808087812 */ /* 0x000fe400078ef803 */
[----:B------:R-:W-:-:S04]  /*9ae0*/  SHF.L.U32 R3, R12, 0x2, RZ ;  /* 0x000000020c037819 */ /* 0x000fc800000006ff */
[----:B------:R-:W-:-:S04]  /*9af0*/  LOP3.LUT R8, R8, 0x18, R3, 0x78, !PT ;  /* 0x0000001808087812 */ /* 0x000fc800078e7803 */
[----:B------:R-:W-:-:S04]  /*9b00*/  LOP3.LUT R8, R2, R8, RZ, 0xfc, !PT ;  /* 0x0000000802087212 */ /* 0x000fc800078efcff */
[----:B------:R-:W-:-:S04]  /*9b10*/  LEA R8, R8, UR46, 0x1 ;  /* 0x0000002e08087c11 */ /* 0x000fc8000f8e08ff */
[----:B------:R-:W-:Y:S02]  /*9b20*/  LEA R4, R18, R8, 0x1 ;  /* 0x0000000812047211 */ /* 0x000fe400078e08ff */
[----:B------:R-:W1:Y:S04]  /*9b30*/  LDSM.16.M88.4 R8, [R8+0x200] ;  /* 0x000200000808783b */ /* 0x000e680000000200 */
[----:B------:R-:W3:Y:S02]  /*9b40*/  LDSM.16.M88.4 R4, [R4+0x200] ;  /* 0x000200000404783b */ /* 0x000ee40000000200 */
.L_x_47:
[----:B------:R-:W-:Y:S05]  /*9b50*/  BSYNC B0 ;  /* 0x0000000000007941 */ /* 0x000fea0003800000 */
.L_x_46:
[----:B--2---:R-:W2:Y:S04]  /*9b60*/  LDL.LU R2, [R1+0x8] ;  /* 0x0000080001027983 */ /* 0x004ea80000300800 */
[----:B------:R-:W4:Y:S04]  /*9b70*/  LDL.LU R157, [R1+0x10] ;  /* 0x00001000019d7983 */ /* 0x000f280000300800 */
[----:B------:R-:W3:Y:S04]  /*9b80*/  LDL.LU R19, [R1+0x14] ;  /* 0x0000140001137983 */ /* 0x000ee80000300800 */
        /* <DEDUP_REMOVED lines=9> */
[----:B------:R-:W4:Y:S01]  /*9c20*/  LDL.LU R165, [R1+0xc] ;  /* 0x00000c0001a57983 */ /* 0x000f220000300800 */
[----:B------:R-:W-:-:S02]  /*9c30*/  MOV R164, 0x38eb4c3a ;  /* 0x38eb4c3a00a47802 */ /* 0x000fc40000000f00 */
[----:B------:R-:W-:Y:S02]  /*9c40*/  MOV R163, 0x3aae005b ;  /* 0x3aae005b00a37802 */ /* 0x000fe40000000f00 */
[----:B------:R-:W-:Y:S02]  /*9c50*/  MOV R162, 0x3c09919f ;  /* 0x3c09919f00a27802 */ /* 0x000fe40000000f00 */
[----:B------:R-:W-:Y:S01]  /*9c60*/  MOV R161, 0x3d24d99a ;  /* 0x3d24d99a00a17802 */ /* 0x000fe20000000f00 */
[----:B------:R-:W-:Y:S01]  /*9c70*/  IMAD.MOV.U32 R160, RZ, RZ, 0x3e235519 ;  /* 0x3e235519ffa07424 */ /* 0x000fe200078e00ff */
[----:B------:R-:W-:Y:S02]  /*9c80*/  MOV R159, 0x3f69b4f9 ;  /* 0x3f69b4f9009f7802 */ /* 0x000fe40000000f00 */
[----:B------:R-:W-:Y:S01]  /*9c90*/  MOV R158, 0x3f210a14 ;  /* 0x3f210a14009e7802 */ /* 0x000fe20000000f00 */
[----:B--2--5:R-:W-:Y:S01]  /*9ca0*/  FMUL R12, R17, R2 ;  /* 0x00000002110c7220 */ /* 0x024fe20000400000 */
[----:B-1----:R-:W-:-:S05]  /*9cb0*/  HADD2.F32 R2, -RZ, R9.H0_H0 ;  /* 0x20000009ff027230 */ /* 0x002fca0000004100 */
[----:B------:R-:W-:-:S04]  /*9cc0*/  FFMA R12, R16, R2, R12 ;  /* 0x00000002100c7223 */ /* 0x000fc8000000000c */
[----:B------:R-:W-:-:S04]  /*9cd0*/  FMUL R3, R12, 0.70710676908493041992 ;  /* 0x3f3504f30c037820 */ /* 0x000fc80000400000 */
[C---:B------:R-:W-:Y:S01]  /*9ce0*/  FMUL R2, R3.reuse, R3 ;  /* 0x0000000303027220 */ /* 0x040fe20000400000 */
[----:B------:R-:W-:-:S04]  /*9cf0*/  FSETP.GE.AND P2, PT, |R3|, 1.0029599666595458984, PT ;  /* 0x3f8060fe0300780b */ /* 0x000fc80003f46200 */
[----:B------:R-:W-:Y:S02]  /*9d00*/  FSEL R2, |R3|, R2, P2 ;  /* 0x0000000203027208 */ /* 0x000fe40001000200 */
[----:B------:R-:W-:Y:S02]  /*9d10*/  FSEL R14, R164, 8.4834944573231041431e-05, P2 ;  /* 0x38b1e96aa40e7808 */ /* 0x000fe40001000000 */
[----:B------:R-:W-:-:S05]  /*9d20*/  FSEL R13, -R163, -0.00082130916416645050049, P2 ;  /* 0xba574d20a30d7808 */ /* 0x000fca0001000100 */
[----:B------:R-:W-:Y:S01]  /*9d30*/  FFMA R14, R2, R14, R13 ;  /* 0x0000000e020e7223 */ /* 0x000fe2000000000d */
[----:B------:R-:W-:-:S05]  /*9d40*/  FSEL R13, R162, 0.0052134888246655464172, P2 ;  /* 0x3baad5eaa20d7808 */ /* 0x000fca0001000000 */
[----:B------:R-:W-:Y:S01]  /*9d50*/  FFMA R14, R2, R14, R13 ;  /* 0x0000000e020e7223 */ /* 0x000fe2000000000d */
[----:B------:R-:W-:-:S05]  /*9d60*/  FSEL R13, -R161, -0.026868773624300956726, P2 ;  /* 0xbcdc1be7a10d7808 */ /* 0x000fca0001000100 */
[----:B------:R-:W-:Y:S01]  /*9d70*/  FFMA R14, R2, R14, R13 ;  /* 0x0000000e020e7223 */ /* 0x000fe2000000000d */
[----:B------:R-:W-:-:S05]  /*9d80*/  FSEL R13, R160, 0.11284004896879196167, P2 ;  /* 0x3de718afa00d7808 */ /* 0x000fca0001000000 */
[----:B------:R-:W-:Y:S01]  /*9d90*/  FFMA R14, R2, R14, R13 ;  /* 0x0000000e020e7223 */ /* 0x000fe2000000000d */
[----:B------:R-:W-:-:S05]  /*9da0*/  FSEL R13, R159, -0.37612664699554443359, P2 ;  /* 0xbec093ac9f0d7808 */ /* 0x000fca0001000000 */
[----:B------:R-:W-:Y:S01]  /*9db0*/  FFMA R14, R2, R14, R13 ;  /* 0x0000000e020e7223 */ /* 0x000fe2000000000d */
[----:B------:R-:W-:-:S05]  /*9dc0*/  FSEL R13, R158, 0.12837915122509002686, P2 ;  /* 0x3e0375d39e0d7808 */ /* 0x000fca0001000000 */
[----:B------:R-:W-:Y:S01]  /*9dd0*/  FFMA R13, R2, R14, R13 ;  /* 0x0000000e020d7223 */ /* 0x000fe2000000000d */
[----:B------:R-:W-:-:S05]  /*9de0*/  FSEL R2, -|R3|, R3, P2 ;  /* 0x0000000303027208 */ /* 0x000fca0001000300 */
[----:B------:R-:W-:-:S04]  /*9df0*/  FFMA R2, R13, R2, R2 ;  /* 0x000000020d027223 */ /* 0x000fc80000000002 */
[----:B------:R-:W1:Y:S01]  /*9e00*/  @P2 MUFU.EX2 R13, R2 ;  /* 0x00000002000d2308 */ /* 0x000e620000000800 */
[----:B------:R-:W-:Y:S01]  /*9e10*/  FMUL R12, R12, 0.5 ;  /* 0x3f0000000c0c7820 */ /* 0x000fe20000400000 */
[----:B-1----:R-:W-:-:S05]  /*9e20*/  @P2 FADD R13, -R13, 1 ;  /* 0x3f8000000d0d2421 */ /* 0x002fca0000000100 */
[----:B------:R-:W-:-:S05]  /*9e30*/  @P2 LOP3.LUT R2, R13, 0x80000000, R3, 0xb8, !PT ;  /* 0x800000000d022812 */ /* 0x000fca00078eb803 */
[----:B------:R-:W-:-:S04]  /*9e40*/  FADD R2, R2, 1 ;  /* 0x3f80000002027421 */ /* 0x000fc80000000000 */
[----:B------:R-:W-:Y:S01]  /*9e50*/  FMUL R15, R2, R12 ;  /* 0x0000000c020f7220 */ /* 0x000fe20000400000 */
[----:B------:R-:W-:Y:S02]  /*9e60*/  HADD2.F32 R2, -RZ, R9.H1_H1 ;  /* 0x30000009ff027230 */ /* 0x000fe40000004100 */
[----:B----4-:R-:W-:-:S04]  /*9e70*/  FMUL R12, R17, R165 ;  /* 0x000000a5110c7220 */ /* 0x010fc80000400000 */
        /* <DEDUP_REMOVED lines=18> */
[----:B------:R-:W-:Y:S02]  /*9fa0*/  FMUL R14, R17, R157 ;  /* 0x0000009d110e7220 */ /* 0x000fe40000400000 */
[----:B------:R-:W2:Y:S01]  /*9fb0*/  LDL.LU R157, [R1+0x18] ;  /* 0x00001800019d7983 */ /* 0x000ea20000300800 */
[----:B------:R-:W-:Y:S01]  /*9fc0*/  FSEL R2, -|R3|, R3, P2 ;  /* 0x0000000303027208 */ /* 0x000fe20001000300 */
[----:B------:R-:W-:Y:S01]  /*9fd0*/  FMUL R12, R12, 0.5 ;  /* 0x3f0000000c0c7820 */ /* 0x000fe20000400000 */
[----:B---3--:R-:W-:Y:S01]  /*9fe0*/  FMUL R22, R17, R22 ;  /* 0x0000001611167220 */ /* 0x008fe20000400000 */
[----:B------:R-:W3:Y:S02]  /*9ff0*/  LDL.LU R173, [R1+0x4] ;  /* 0x0000040001ad7983 */ /* 0x000ee40000300800 */
[----:B------:R-:W-:Y:S01]  /*a000*/  FFMA R2, R13, R2, R2 ;  /* 0x000000020d027223 */ /* 0x000fe20000000002 */
[----:B------:R-:W-:Y:S01]  /*a010*/  FMUL R153, R17, R153 ;  /* 0x0000009911997220 */ /* 0x000fe20000400000 */
[----:B------:R-:W4:Y:S02]  /*a020*/  LDL.LU R172, [R1] ;  /* 0x0000000001ac7983 */ /* 0x000f240000300800 */
[----:B------:R-:W1:Y:S02]  /*a030*/  @P2 MUFU.EX2 R13, R2 ;  /* 0x00000002000d2308 */ /* 0x000e640000000800 */
[----:B-1----:R-:W-:-:S05]  /*a040*/  @P2 FADD R13, -R13, 1 ;  /* 0x3f8000000d0d2421 */ /* 0x002fca0000000100 */
[----:B------:R-:W-:-:S05]  /*a050*/  @P2 LOP3.LUT R2, R13, 0x80000000, R3, 0xb8, !PT ;  /* 0x800000000d022812 */ /* 0x000fca00078eb803 */
[----:B------:R-:W-:-:S04]  /*a060*/  FADD R2, R2, 1 ;  /* 0x3f80000002027421 */ /* 0x000fc80000000000 */
[----:B------:R-:W-:Y:S01]  /*a070*/  FMUL R12, R2, R12 ;  /* 0x0000000c020c7220 */ /* 0x000fe20000400000 */
[----:B------:R-:W-:-:S05]  /*a080*/  HADD2.F32 R2, -RZ, R10.H0_H0 ;  /* 0x2000000aff027230 */ /* 0x000fca0000004100 */
[----:B------:R-:W-:-:S04]  /*a090*/  FFMA R14, R16, R2, R14 ;  /* 0x00000002100e7223 */ /* 0x000fc8000000000e */
[----:B------:R-:W-:-:S04]  /*a0a0*/  FMUL R3, R14, 0.70710676908493041992 ;  /* 0x3f3504f30e037820 */ /* 0x000fc80000400000 */
[C---:B------:R-:W-:Y:S01]  /*a0b0*/  FMUL R2, R3.reuse, R3 ;  /* 0x0000000303027220 */ /* 0x040fe20000400000 */
[C---:B------:R-:W-:Y:S02]  /*a0c0*/  FSETP.GE.AND P2, PT, |R3|.reuse, 1.0029599666595458984, PT ;  /* 0x3f8060fe0300780b */ /* 0x040fe40003f46200 */
[----:B------:R-:W-:Y:S02]  /*a0d0*/  F2FP.F16.F32.PACK_AB R13, R12, R15 ;  /* 0x0000000f0c0d723e */ /* 0x000fe400000000ff */
        /* <DEDUP_REMOVED lines=19> */
[----:B------:R-:W-:Y:S01]  /*a210*/  @P2 LOP3.LUT R2, R12, 0x80000000, R3, 0xb8, !PT ;  /* 0x800000000c022812 */ /* 0x000fe200078eb803 */
[----:B------:R-:W-:Y:S02]  /*a220*/  HADD2.F32 R3, -RZ, R10.H1_H1 ;  /* 0x3000000aff037230 */ /* 0x000fe40000004100 */
[----:B------:R-:W-:-:S04]  /*a230*/  FMUL R12, R17, R19 ;  /* 0x00000013110c7220 */ /* 0x000fc80000400000 */
[----:B------:R-:W-:Y:S01]  /*a240*/  FFMA R12, R16, R3, R12 ;  /* 0x00000003100c7223 */ /* 0x000fe2000000000c */
[----:B------:R-:W-:-:S03]  /*a250*/  FADD R2, R2, 1 ;  /* 0x3f80000002027421 */ /* 0x000fc60000000000 */
[----:B------:R-:W-:Y:S01]  /*a260*/  FMUL R3, R12, 0.70710676908493041992 ;  /* 0x3f3504f30c037820 */ /* 0x000fe20000400000 */
[----:B------:R-:W-:-:S03]  /*a270*/  FMUL R19, R2, R14 ;  /* 0x0000000e02137220 */ /* 0x000fc60000400000 */
        /* <DEDUP_REMOVED lines=24> */
[----:B------:R-:W-:-:S04]  /*a400*/  HADD2.F32 R2, -RZ, R11.H0_H0 ;  /* 0x2000000bff027230 */ /* 0x000fc80000004100 */
[----:B------:R-:W-:Y:S01]  /*a410*/  F2FP.F16.F32.PACK_AB R14, R14, R19 ;  /* 0x000000130e0e723e */ /* 0x000fe200000000ff */
[----:B--2---:R-:W-:-:S04]  /*a420*/  FMUL R12, R17, R157 ;  /* 0x0000009d110c7220 */ /* 0x004fc80000400000 */
        /* <DEDUP_REMOVED lines=52> */
[----:B------:R-:W-:Y:S02]  /*a770*/  HADD2.F32 R3, -RZ, R4.H0_H0 ;  /* 0x20000004ff037230 */ /* 0x000fe40000004100 */
        /* <DEDUP_REMOVED lines=52> */
[----:B------:R-:W-:Y:S02]  /*aac0*/  HADD2.F32 R19, -RZ, R5.H0_H0 ;  /* 0x20000005ff137230 */ /* 0x000fe40000004100 */
[----:B------:R-:W-:-:S04]  /*aad0*/  FMUL R21, R17, R20 ;  /* 0x0000001411157220 */ /* 0x000fc80000400000 */
[----:B------:R-:W-:Y:S01]  /*aae0*/  FFMA R21, R16, R19, R21 ;  /* 0x0000001310157223 */ /* 0x000fe20000000015 */
[----:B-1----:R-:W-:-:S05]  /*aaf0*/  @P2 FADD R2, -R2, 1 ;  /* 0x3f80000002022421 */ /* 0x002fca0000000100 */
[----:B------:R-:W-:Y:S01]  /*ab00*/  @P2 LOP3.LUT R12, R2, 0x80000000, R3, 0xb8, !PT ;  /* 0x80000000020c2812 */ /* 0x000fe200078eb803 */
        /* <DEDUP_REMOVED lines=20> */
[----:B------:R-:W-:Y:S01]  /*ac50*/  FMUL R20, R17, R23 ;  /* 0x0000001711147220 */ /* 0x000fe20000400000 */
[----:B-1----:R-:W-:-:S05]  /*ac60*/  @P2 FADD R2, -R2, 1 ;  /* 0x3f80000002022421 */ /* 0x002fca0000000100 */
[----:B------:R-:W-:Y:S01]  /*ac70*/  @P2 LOP3.LUT R19, R2, 0x80000000, R3, 0xb8, !PT ;  /* 0x8000000002132812 */ /* 0x000fe200078eb803 */
[----:B------:R-:W-:-:S05]  /*ac80*/  HADD2.F32 R2, -RZ, R5.H1_H1 ;  /* 0x30000005ff027230 */ /* 0x000fca0000004100 */
[----:B------:R-:W-:-:S04]  /*ac90*/  FFMA R20, R16, R2, R20 ;  /* 0x0000000210147223 */ /* 0x000fc80000000014 */
[----:B------:R-:W-:Y:S01]  /*aca0*/  FMUL R3, R20, 0.70710676908493041992 ;  /* 0x3f3504f314037820 */ /* 0x000fe20000400000 */
[----:B------:R-:W-:Y:S01]  /*acb0*/  FMUL R15, R15, 0.5 ;  /* 0x3f0000000f0f7820 */ /* 0x000fe20000400000 */
[----:B------:R-:W-:Y:S02]  /*acc0*/  FADD R12, R12, 1 ;  /* 0x3f8000000c0c7421 */ /* 0x000fe40000000000 */
[C---:B------:R-:W-:Y:S01]  /*acd0*/  FMUL R2, R3.reuse, R3 ;  /* 0x0000000303027220 */ /* 0x040fe20000400000 */
[----:B------:R-:W-:Y:S01]  /*ace0*/  FSETP.GE.AND P2, PT, |R3|, 1.0029599666595458984, PT ;  /* 0x3f8060fe0300780b */ /* 0x000fe20003f46200 */
[----:B------:R-:W-:-:S03]  /*acf0*/  FMUL R167, R12, R15 ;  /* 0x0000000f0ca77220 */ /* 0x000fc60000400000 */
        /* <DEDUP_REMOVED lines=16> */
[----:B------:R-:W1:Y:S02]  /*ae00*/  @P2 MUFU.EX2 R2, R15 ;  /* 0x0000000f00022308 */ /* 0x000e640000000800 */
[----:B-1----:R-:W-:-:S05]  /*ae10*/  @P2 FADD R2, -R2, 1 ;  /* 0x3f80000002022421 */ /* 0x002fca0000000100 */
[----:B------:R-:W-:Y:S01]  /*ae20*/  @P2 LOP3.LUT R15, R2, 0x80000000, R3, 0xb8, !PT ;  /* 0x80000000020f2812 */ /* 0x000fe200078eb803 */
[----:B------:R-:W-:-:S05]  /*ae30*/  HADD2.F32 R2, -RZ, R6.H0_H0 ;  /* 0x20000006ff027230 */ /* 0x000fca0000004100 */
        /* <DEDUP_REMOVED lines=51> */
[----:B------:R-:W-:-:S05]  /*b170*/  HADD2.F32 R2, -RZ, R7.H0_H0 ;  /* 0x20000007ff027230 */ /* 0x000fca0000004100 */
        /* <DEDUP_REMOVED lines=19> */
[----:B------:R-:W-:Y:S02]  /*b2b0*/  FSEL R15, R158, 0.12837915122509002686, P2 ;  /* 0x3e0375d39e0f7808 */ /* 0x000fe40001000000 */
[----:B------:R-:W-:-:S03]  /*b2c0*/  FSEL R20, -|R3|, R3, P2 ;  /* 0x0000000303147208 */ /* 0x000fc60001000300 */
[----:B------:R-:W-:-:S04]  /*b2d0*/  FFMA R2, R2, R19, R15 ;  /* 0x0000001302027223 */ /* 0x000fc8000000000f */
        /* <DEDUP_REMOVED lines=25> */
[----:B------:R-:W-:Y:S01]  /*b470*/  FSEL R12, R158, 0.12837915122509002686, P2 ;  /* 0x3e0375d39e0c7808 */ /* 0x000fe20001000000 */
[----:B------:R-:W1:Y:S01]  /*b480*/  S2R R156, SR_TID.X ;  /* 0x00000000009c7919 */ /* 0x000e620000002100 */
[----:B------:R-:W-:-:S03]  /*b490*/  FSEL R19, -|R3|, R3, P2 ;  /* 0x0000000303137208 */ /* 0x000fc60001000300 */
[----:B------:R-:W-:-:S04]  /*b4a0*/  FFMA R2, R2, R15, R12 ;  /* 0x0000000f02027223 */ /* 0x000fc8000000000c */
[----:B------:R-:W-:-:S04]  /*b4b0*/  FFMA R19, R2, R19, R19 ;  /* 0x0000001302137223 */ /* 0x000fc80000000013 */
[----:B------:R-:W2:Y:S02]  /*b4c0*/  @P2 MUFU.EX2 R2, R19 ;  /* 0x0000001300022308 */ /* 0x000ea40000000800 */
[----:B--2---:R-:W-:-:S05]  /*b4d0*/  @P2 FADD R2, -R2, 1 ;  /* 0x3f80000002022421 */ /* 0x004fca0000000100 */
[----:B------:R-:W-:Y:S02]  /*b4e0*/  @P2 LOP3.LUT R19, R2, 0x80000000, R3, 0xb8, !PT ;  /* 0x8000000002132812 */ /* 0x000fe400078eb803 */
[C---:B-1----:R-:W-:Y:S02]  /*b4f0*/  SHF.L.U32 R2, R156.reuse, 0x4, RZ ;  /* 0x000000049c027819 */ /* 0x042fe400000006ff */
[----:B------:R-:W-:Y:S02]  /*b500*/  SHF.L.U32 R12, R156, 0x5, RZ ;  /* 0x000000059c0c7819 */ /* 0x000fe400000006ff */
[----:B------:R-:W-:-:S04]  /*b510*/  LOP3.LUT R2, R2, 0xe00, RZ, 0xc0, !PT ;  /* 0x00000e0002027812 */ /* 0x000fc800078ec0ff */
[----:B------:R-:W-:-:S04]  /*b520*/  LOP3.LUT R2, R2, 0x20, R12, 0xf8, !PT ;  /* 0x0000002002027812 */ /* 0x000fc800078ef80c */
[----:B------:R-:W-:Y:S02]  /*b530*/  LOP3.LUT R3, R2, 0x100, R12, 0xf8, !PT ;  /* 0x0000010002037812 */ /* 0x000fe400078ef80c */
[----:B------:R-:W-:Y:S02]  /*b540*/  LOP3.LUT R2, R12, 0xc0, RZ, 0xc0, !PT ;  /* 0x000000c00c027812 */ /* 0x000fe400078ec0ff */
[----:B------:R-:W-:-:S04]  /*b550*/  SHF.R.U32.HI R12, RZ, 0x1, R156 ;  /* 0x00000001ff0c7819 */ /* 0x000fc8000001169c */
[----:B------:R-:W-:Y:S02]  /*b560*/  LOP3.LUT R2, R2, 0x8, R12, 0xf8, !PT ;  /* 0x0000000802027812 */ /* 0x000fe400078ef80c */
[----:B------:R-:W-:-:S04]  /*b570*/  SHF.L.U32 R12, R156, 0x2, RZ ;  /* 0x000000029c0c7819 */ /* 0x000fc800000006ff */
[----:B------:R-:W-:Y:S01]  /*b580*/  LOP3.LUT R2, R2, 0x18, R12, 0x78, !PT ;  /* 0x0000001802027812 */ /* 0x000fe200078e780c */
[----:B---3--:R-:W-:-:S03]  /*b590*/  FMUL R12, R17, R173 ;  /* 0x000000ad110c7220 */ /* 0x008fc60000400000 */
[----:B------:R-:W-:Y:S01]  /*b5a0*/  LOP3.LUT R156, R3, R2, RZ, 0xfc, !PT ;  /* 0x00000002039c7212 */ /* 0x000fe200078efcff */
[----:B------:R-:W-:-:S05]  /*b5b0*/  HADD2.F32 R2, -RZ, R8.H1_H1 ;  /* 0x30000008ff027230 */ /* 0x000fca0000004100 */
        /* <DEDUP_REMOVED lines=27> */
[----:B------:R-:W-:Y:S02]  /*b770*/  HADD2.F32 R2, -RZ, R8.H0_H0 ;  /* 0x20000008ff027230 */ /* 0x000fe40000004100 */
        /* <DEDUP_REMOVED lines=24> */
[----:B------:R-:W-:-:S04]  /*b900*/  FMUL R3, R12, 0.5 ;  /* 0x3f0000000c037820 */ /* 0x000fc80000400000 */
[----:B------:R-:W-:-:S04]  /*b910*/  FADD R12, R2, 1 ;  /* 0x3f800000020c7421 */ /* 0x000fc80000000000 */
[----:B------:R-:W-:Y:S01]  /*b920*/  FMUL R12, R12, R3 ;  /* 0x000000030c0c7220 */ /* 0x000fe20000400000 */
[----:B------:R-:W-:-:S04]  /*b930*/  LEA R3, R156, UR46, 0x1 ;  /* 0x0000002e9c037c11 */ /* 0x000fc8000f8e08ff */
[----:B------:R-:W-:Y:S01]  /*b940*/  F2FP.F16.F32.PACK_AB R12, R155, R12 ;  /* 0x0000000c9b0c723e */ /* 0x000fe200000000ff */
[----:B------:R-:W-:Y:S05]  /*b950*/  WARPSYNC.ALL ;  /* 0x0000000000007948 */ /* 0x000fea0003800000 */
[----:B------:R1:W-:Y:S01]  /*b960*/  STSM.16.M88.4 [R3+0x200], R12 ;  /* 0x0002000c03007844 */ /* 0x0003e20000000200 */
[----:B------:R-:W-:Y:S01]  /*b970*/  FMUL R153, R153, 0.5 ;  /* 0x3f00000099997820 */ /* 0x000fe20000400000 */
[----:B------:R-:W-:Y:S01]  /*b980*/  FADD R21, R21, 1 ;  /* 0x3f80000015157421 */ /* 0x000fe20000000000 */
[----:B------:R-:W-:Y:S01]  /*b990*/  FMUL R152, R152, 0.5 ;  /* 0x3f00000098987820 */ /* 0x000fe20000400000 */
[----:B------:R-:W-:Y:S01]  /*b9a0*/  FADD R20, R20, 1 ;  /* 0x3f80000014147421 */ /* 0x000fe20000000000 */
[----:B------:R-:W-:-:S03]  /*b9b0*/  FADD R19, R19, 1 ;  /* 0x3f80000013137421 */ /* 0x000fc60000000000 */
[----:B------:R-:W-:Y:S01]  /*b9c0*/  FMUL R20, R20, R152 ;  /* 0x0000009814147220 */ /* 0x000fe20000400000 */
[----:B-1----:R-:W-:Y:S01]  /*b9d0*/  FMUL R15, R23, 0.5 ;  /* 0x3f000000170f7820 */ /* 0x002fe20000400000 */
[----:B------:R-:W-:-:S03]  /*b9e0*/  FMUL R14, R21, R153 ;  /* 0x00000099150e7220 */ /* 0x000fc60000400000 */
[----:B------:R-:W-:Y:S01]  /*b9f0*/  FMUL R15, R19, R15 ;  /* 0x0000000f130f7220 */ /* 0x000fe20000400000 */
[----:B------:R-:W-:Y:S02]  /*ba00*/  F2FP.F16.F32.PACK_AB R12, R167, R168 ;  /* 0x000000a8a70c723e */ /* 0x000fe400000000ff */
[----:B------:R-:W-:Y:S02]  /*ba10*/  F2FP.F16.F32.PACK_AB R13, R165, R166 ;  /* 0x000000a6a50d723e */ /* 0x000fe400000000ff */
[----:B------:R-:W-:Y:S02]  /*ba20*/  F2FP.F16.F32.PACK_AB R14, R14, R157 ;  /* 0x0000009d0e0e723e */ /* 0x000fe400000000ff */
[----:B------:R-:W-:Y:S02]  /*ba30*/  F2FP.F16.F32.PACK_AB R15, R15, R20 ;  /* 0x000000140f0f723e */ /* 0x000fe400000000ff */
[----:B------:R-:W-:-:S05]  /*ba40*/  LEA R153, R18, R3, 0x1 ;  /* 0x0000000312997211 */ /* 0x000fca00078e08ff */
[----:B------:R1:W-:Y:S01]  /*ba50*/  STSM.16.M88.4 [R153+0x200], R12 ;  /* 0x0002000c99007844 */ /* 0x0003e20000000200 */
[----:B------:R-:W-:Y:S01]  /*ba60*/  @!PT LDS RZ, [RZ] ;  /* 0x00000000fffff984 */ /* 0x000fe20000000800 */
[----:B------:R-:W-:Y:S01]  /*ba70*/  @!PT LDS RZ, [RZ] ;  /* 0x00000000fffff984 */ /* 0x000fe20000000800 */
[----:B------:R-:W-:Y:S01]  /*ba80*/  @!PT LDS RZ, [RZ] ;  /* 0x00000000fffff984 */ /* 0x000fe20000000800 */
[----:B------:R-:W-:Y:S01]  /*ba90*/  @!PT LDS RZ, [RZ] ;  /* 0x00000000fffff984 */ /* 0x000fe20000000800 */
[----:B------:R2:W-:Y:S06]  /*baa0*/  MEMBAR.ALL.CTA ;  /* 0x0000000000007992 */ /* 0x0005ec0000008000 */
[----:B--2---:R-:W2:Y:S02]  /*bab0*/  FENCE.VIEW.ASYNC.S ;  /* 0x00000000000073c6 */ /* 0x004ea40000000000 */
[----:B--2---:R-:W-:Y:S01]  /*bac0*/  BAR.SYNC.DEFER_BLOCKING 0x1, 0x100 ;  /* 0x0044000000007b1d */ /* 0x004fe20000010000 */
[----:B------:R-:W-:-:S05]  /*bad0*/  ISETP.GT.U32.AND P2, PT, R171, 0x3e, PT ;  /* 0x0000003eab00780c */ /* 0x000fca0003f44070 */
[----:B------:R-:W-:Y:S08]  /*bae0*/  BSSY B0, `(.L_x_50) ;  /* 0x0000008000007945 */ /* 0x000ff00003800000 */
[----:B-1----:R-:W-:Y:S05]  /*baf0*/  @P2 BRA `(.L_x_51) ;  /* 0x0000000000182947 */ /* 0x002fea0003800000 */
[----:B------:R-:W-:Y:S02]  /*bb00*/  UIADD3 UR4, UP0, UR38, 0x4f0, URZ ;  /* 0x000004f026047890 */ /* 0x000fe4000ff1e03f */
[----:B------:R-:W-:Y:S02]  /*bb10*/  UIADD3 UR48, UR46, 0x200, URZ ;  /* 0x000002002e307890 */ /* 0x000fe4000fffe03f */
[----:B------:R-:W-:-:S09]  /*bb20*/  UIADD3.X UR5, URZ, UR39, URZ, UP0, !UPT ;  /* 0x000000273f057290 */ /* 0x000fd200087fe43f */
[----:B------:R1:W-:Y:S01]  /*bb30*/  UTMASTG.3D [UR48], [UR4] ;  /* 0x00000030040073b5 */ /* 0x0003e20008010000 */
[----:B------:R0:W-:Y:S01]  /*bb40*/  UTMACMDFLUSH ;  /* 0x00000000000079b7 */ /* 0x0001e20000000000 */
[----:B-1----:R-:W-:-:S04]  /*bb50*/  DEPBAR.LE SB0, 0x1 ;  /* 0x000080400000791a */ /* 0x002fc80000000000 */
.L_x_51:
[----:B------:R-:W-:Y:S05]  /*bb60*/  BSYNC B0 ;  /* 0x0000000000007941 */ /* 0x000fea0003800000 */
.L_x_50:
[----:B------:R-:W-:Y:S01]  /*bb70*/  BAR.SYNC.DEFER_BLOCKING 0x1, 0x100 ;  /* 0x0044000000007b1d */ /* 0x000fe20000010000 */
[----:B------:R-:W-:Y:S02]  /*bb80*/  ISETP.NE.AND P3, PT, RZ, UR40, PT ;  /* 0x00000028ff007c0c */ /* 0x000fe4000bf65270 */
[----:B------:R-:W-:-:S04]  /*bb90*/  IADD3 R19, R3, 0x200, RZ ;  /* 0x0000020003137810 */ /* 0x000fc80007ffe0ff */
[----:B------:R-:W-:-:S07]  /*bba0*/  LEA R154, R18, R19, 0x1 ;  /* 0x00000013129a7211 */ /* 0x000fce00078e08ff */
[----:B------:R-:W-:Y:S05]  /*bbb0*/  @!P3 BRA `(.L_x_52) ;  /* 0x000000000038b947 */ /* 0x000fea0003800000 */
[----:B------:R-:W-:Y:S04]  /*bbc0*/  BSSY B0, `(.L_x_53) ;  /* 0x000000a000007945 */ /* 0x000fe80003800000 */
[----:B------:R-:W-:Y:S05]  /*bbd0*/  @P0 BRA `(.L_x_54) ;  /* 0x0000000000200947 */ /* 0x000fea0003800000 */
[----:B------:R-:W-:-:S06]  /*bbe0*/  UISETP.NE.AND UP0, UPT, UR43, 0x3, UPT ;  /* 0x000000032b00788c */ /* 0x000fcc000bf05270 */
[----:B------:R-:W-:-:S13]  /*bbf0*/  PLOP3.LUT P3, PT, PT, PT, UP0, 0x80, 0x0 ;  /* 0x000000000000781c */ /* 0x000fda0003f6f008 */
[----:B------:R-:W-:Y:S05]  /*bc00*/  @!P3 BRA `(.L_x_55) ;  /* 0x000000000004b947 */ /* 0x000fea0003800000 */
[----:B------:R-:W-:Y:S01]  /*bc10*/  BPT.TRAP 0x1 ;  /* 0x000000040000795c */ /* 0x000fe20000300000 */
.L_x_55:
[----:B------:R-:W-:-:S04]  /*bc20*/  ULEA UR4, UR36, UR46, 0x3 ;  /* 0x0000002e24047291 */ /* 0x000fc8000f8e183f */
[----:B------:R-:W-:-:S04]  /*bc30*/  UIADD3 UR4, UR4, 0x50, URZ ;  /* 0x0000005004047890 */ /* 0x000fc8000fffe03f */
[----:B------:R-:W-:-:S09]  /*bc40*/  UPRMT UR4, UR52, 0x654, UR4 ;  /* 0x0000065434047896 */ /* 0x000fd20008000004 */
[----:B------:R-:W-:Y:S03]  /*bc50*/  SYNCS.ARRIVE.TRANS64.RED.A1T0 RZ, [UR4], RZ ;  /* 0x000000ffffff79a7 */ /* 0x000fe60008100404 */
.L_x_54:
[----:B------:R-:W-:Y:S05]  /*bc60*/  BSYNC B0 ;  /* 0x0000000000007941 */ /* 0x000fea0003800000 */
.L_x_53:
[----:B------:R-:W-:-:S04]  /*bc70*/  UIADD3 UR36, UR36, 0x1, URZ ;  /* 0x0000000124247890 */ /* 0x000fc8000fffe03f */
[----:B------:R-:W-:-:S04]  /*bc80*/  UISETP.NE.AND UP0, UPT, UR36, 0x4, UPT ;  /* 0x000000042400788c */ /* 0x000fc8000bf05270 */
[----:B------:R-:W-:-:S12]  /*bc90*/  USEL UR36, UR36, URZ, UP0 ;  /* 0x0000003f24247287 */ /* 0x000fd80008000000 */
.L_x_52:
[----:B------:R-:W-:Y:S04]  /*bca0*/  BSSY B0, `(.L_x_56) ;  /* 0x0000012000007945 */ /* 0x000fe80003800000 */
[----:B------:R-:W-:Y:S05]  /*bcb0*/  @P0 BRA `(.L_x_57) ;  /* 0x0000000000400947 */ /* 0x000fea0003800000 */
[----:B------:R-:W-:-:S06]  /*bcc0*/  UISETP.NE.AND UP0, UPT, UR43, 0x3, UPT ;  /* 0x000000032b00788c */ /* 0x000fcc000bf05270 */
[----:B------:R-:W-:-:S13]  /*bcd0*/  PLOP3.LUT P3, PT, PT, PT, UP0, 0x80, 0x0 ;  /* 0x000000000000781c */ /* 0x000fda0003f6f008 */
[----:B------:R-:W-:Y:S05]  /*bce0*/  @!P3 BRA `(.L_x_58) ;  /* 0x000000000004b947 */ /* 0x000fea0003800000 */
[----:B------:R-:W-:Y:S01]  /*bcf0*/  BPT.TRAP 0x1 ;  /* 0x000000040000795c */ /* 0x000fe20000300000 */
.L_x_58:
[----:B------:R-:W-:Y:S01]  /*bd00*/  LEA R2, R0, UR46, 0x3 ;  /* 0x0000002e00027c11 */ /* 0x000fe2000f8e18ff */
[----:B------:R-:W-:Y:S01]  /*bd10*/  BSSY B1, `(.L_x_59) ;  /* 0x0000004000017945 */ /* 0x000fe20003800000 */
[----:B------:R-:W-:-:S04]  /*bd20*/  SHF.L.U32 R12, RZ, 0x1f, RZ ;  /* 0x0000001fff0c7819 */ /* 0x000fc800000006ff */
[----:B------:R-:W1:Y:S02]  /*bd30*/  SYNCS.PHASECHK.TRANS64.TRYWAIT P3, [R2+URZ+0x30], R12 ;  /* 0x0000300c020075a7 */ /* 0x000e64000806017f */
[----:B-1----:R-:W-:Y:S05]  /*bd40*/  @!P3 BRA `(.L_x_60) ;  /* 0x0000022c00dcb947 */ /* 0x002fea0003800000 */
.L_x_355:
[----:B------:R-:W-:Y:S05]  /*bd50*/  BSYNC B1 ;  /* 0x0000000000017941 */ /* 0x000fea0003800000 */
.L_x_59:
[C---:B-1----:R-:W-:Y:S01]  /*bd60*/  @!P4 LEA R2, R0.reuse, R19, 0xd ;  /* 0x000000130002c211 */ /* 0x042fe200078e68ff */
[----:B------:R-:W-:Y:S05]  /*bd70*/  @!P4 WARPSYNC.ALL ;  /* 0x000000000000c948 */ /* 0x000fea0003800000 */
[----:B------:R1:W2:Y:S01]  /*bd80*/  @!P4 LDSM.16.M88.4 R8, [R2] ;  /* 0x000000000208c83b */ /* 0x0002a20000000200 */
[----:B------:R-:W-:Y:S02]  /*bd90*/  IADD3 R0, R0, 0x1, RZ ;  /* 0x0000000100007810 */ /* 0x000fe40007ffe0ff */
[----:B-1----:R-:W-:-:S05]  /*bda0*/  @!P4 LEA R2, R18, R2, 0x1 ;  /* 0x000000021202c211 */ /* 0x002fca00078e08ff */
[----:B------:R1:W3:Y:S02]  /*bdb0*/  @!P4 LDSM.16.M88.4 R4, [R2] ;  /* 0x000000000204c83b */ /* 0x0002e40000000200 */
.L_x_57:
[----:B------:R-:W-:Y:S05]  /*bdc0*/  BSYNC B0 ;  /* 0x0000000000007941 */ /* 0x000fea0003800000 */
.L_x_56:
[----:B--2---:R-:W-:Y:S02]  /*bdd0*/  HADD2.F32 R13, -RZ, R9.H0_H0 ;  /* 0x20000009ff0d7230 */ /* 0x004fe40000004100 */
[C---:B------:R-:W-:Y:S01]  /*bde0*/  FMUL R26, R17.reuse, R26 ;  /* 0x0000001a111a7220 */ /* 0x040fe20000400000 */
[C---:B------:R-:W-:Y:S01]  /*bdf0*/  FMUL R27, R17.reuse, R27 ;  /* 0x0000001b111b7220 */ /* 0x040fe20000400000 */
[C---:B------:R-:W-:Y:S01]  /*be00*/  FMUL R28, R17.reuse, R28 ;  /* 0x0000001c111c7220 */ /* 0x040fe20000400000 */
[C---:B------:R-:W-:Y:S01]  /*be10*/  FMUL R29, R17.reuse, R29 ;  /* 0x0000001d111d7220 */ /* 0x040fe20000400000 */
[----:B------:R-:W-:Y:S01]  /*be20*/  FFMA R13, R16, R13, R26 ;  /* 0x0000000d100d7223 */ /* 0x000fe2000000001a */
[C---:B------:R-:W-:Y:S01]  /*be30*/  FMUL R30, R17.reuse, R30 ;  /* 0x0000001e111e7220 */ /* 0x040fe20000400000 */
[C---:B------:R-:W-:Y:S01]  /*be40*/  FMUL R31, R17.reuse, R31 ;  /* 0x0000001f111f7220 */ /* 0x040fe20000400000 */
[----:B------:R-:W-:Y:S01]  /*be50*/  FMUL R32, R17, R32 ;  /* 0x0000002011207220 */ /* 0x000fe20000400000 */
[C---:B------:R-:W-:Y:S01]  /*be60*/  FMUL R12, R13.reuse, 0.70710676908493041992 ;  /* 0x3f3504f30d0c7820 */ /* 0x040fe20000400000 */
[----:B------:R-:W-:Y:S01]  /*be70*/  FMUL R13, R13, 0.5 ;  /* 0x3f0000000d0d7820 */ /* 0x000fe20000400000 */
[----:B------:R-:W-:Y:S01]  /*be80*/  FMUL R33, R17, R33 ;  /* 0x0000002111217220 */ /* 0x000fe20000400000 */
[----:B---3--:R-:W-:-:S02]  /*be90*/  HADD2.F32 R22, -RZ, R5.H0_H0 ;  /* 0x20000005ff167230 */ /* 0x008fc40000004100 */
[C---:B-1----:R-:W-:Y:S01]  /*bea0*/  FMUL R2, R12.reuse, R12 ;  /* 0x0000000c0c027220 */ /* 0x042fe20000400000 */
[C---:B------:R-:W-:Y:S01]  /*beb0*/  FSETP.GE.AND P3, PT, |R12|.reuse, 1.0029599666595458984, PT ;  /* 0x3f8060fe0c00780b */ /* 0x040fe20003f66200 */
[C---:B------:R-:W-:Y:S01]  /*bec0*/  FMUL R34, R17.reuse, R34 ;  /* 0x0000002211227220 */ /* 0x040fe20000400000 */
[----:B------:R-:W-:Y:S02]  /*bed0*/  HADD2.F32 R26, -RZ, R5.H1_H1 ;  /* 0x30000005ff1a7230 */ /* 0x000fe40000004100 */
[----:B------:R-:W-:Y:S01]  /*bee0*/  FMUL R35, R17, R35 ;  /* 0x0000002311237220 */ /* 0x000fe20000400000 */
[----:B------:R-:W-:Y:S01]  /*bef0*/  FSEL R2, |R12|, R2, P3 ;  /* 0x000000020c027208 */ /* 0x000fe20001800200 */
[----:B------:R-:W-:Y:S01]  /*bf00*/  FFMA R22, R16, R22, R34 ;  /* 0x0000001610167223 */ /* 0x000fe20000000022 */
[----:B------:R-:W-:Y:S01]  /*bf10*/  FSEL R15, R164, 8.4834944573231041431e-05, P3 ;  /* 0x38b1e96aa40f7808 */ /* 0x000fe20001800000 */
[----:B------:R-:W-:Y:S01]  /*bf20*/  FFMA R26, R16, R26, R35 ;  /* 0x0000001a101a7223 */ /* 0x000fe20000000023 */
[----:B------:R-:W-:Y:S01]  /*bf30*/  FSEL R14, -R163, -0.00082130916416645050049, P3 ;  /* 0xba574d20a30e7808 */ /* 0x000fe20001800100 */
[C---:B------:R-:W-:Y:S01]  /*bf40*/  FMUL R36, R17.reuse, R36 ;  /* 0x0000002411247220 */ /* 0x040fe20000400000 */
[C---:B------:R-:W-:Y:S01]  /*bf50*/  FMUL R37, R17.reuse, R37 ;  /* 0x0000002511257220 */ /* 0x040fe20000400000 */
[C---:B------:R-:W-:Y:S01]  /*bf60*/  FMUL R38, R17.reuse, R38 ;  /* 0x0000002611267220 */ /* 0x040fe20000400000 */
[----:B------:R-:W-:Y:S01]  /*bf70*/  FMUL R39, R17, R39 ;  /* 0x0000002711277220 */ /* 0x000fe20000400000 */
[----:B------:R-:W-:Y:S01]  /*bf80*/  FFMA R15, R2, R15, R14 ;  /* 0x0000000f020f7223 */ /* 0x000fe2000000000e */
[----:B------:R-:W-:Y:S01]  /*bf90*/  FSEL R14, R162, 0.0052134888246655464172, P3 ;  /* 0x3baad5eaa20e7808 */ /* 0x000fe20001800000 */
[----:B------:R-:W-:Y:S05]  /*bfa0*/  WARPSYNC.ALL ;  /* 0x0000000000007948 */ /* 0x000fea0003800000 */
[C---:B------:R-:W-:Y:S01]  /*bfb0*/  FFMA R15, R2.reuse, R15, R14 ;  /* 0x0000000f020f7223 */ /* 0x040fe2000000000e */
[----:B------:R-:W-:Y:S01]  /*bfc0*/  FSEL R14, -R161, -0.026868773624300956726, P3 ;  /* 0xbcdc1be7a10e7808 */ /* 0x000fe20001800100 */
[----:B------:R-:W-:Y:S04]  /*bfd0*/  BSSY B0, `(.L_x_61) ;  /* 0x00001bd000007945 */ /* 0x000fe80003800000 */
        /* <DEDUP_REMOVED lines=11> */
[----:B------:R-:W-:-:S05]  /*c090*/  @P3 LOP3.LUT R2, R14, 0x80000000, R12, 0xb8, !PT ;  /* 0x800000000e023812 */ /* 0x000fca00078eb80c */
[----:B------:R-:W-:-:S04]  /*c0a0*/  FADD R2, R2, 1 ;  /* 0x3f80000002027421 */ /* 0x000fc80000000000 */
[----:B------:R-:W-:Y:S01]  /*c0b0*/  FMUL R20, R2, R13 ;  /* 0x0000000d02147220 */ /* 0x000fe20000400000 */
[----:B------:R-:W-:-:S05]  /*c0c0*/  HADD2.F32 R13, -RZ, R9.H1_H1 ;  /* 0x30000009ff0d7230 */ /* 0x000fca0000004100 */
[----:B------:R-:W-:Y:S01]  /*c0d0*/  FFMA R13, R16, R13, R27 ;  /* 0x0000000d100d7223 */ /* 0x000fe2000000001b */
[----:B------:R-:W-:-:S03]  /*c0e0*/  HADD2.F32 R27, -RZ, R7.H0_H0 ;  /* 0x20000007ff1b7230 */ /* 0x000fc60000004100 */
[C---:B------:R-:W-:Y:S01]  /*c0f0*/  FMUL R12, R13.reuse, 0.70710676908493041992 ;  /* 0x3f3504f30d0c7820 */ /* 0x040fe20000400000 */
[----:B------:R-:W-:Y:S01]  /*c100*/  FMUL R13, R13, 0.5 ;  /* 0x3f0000000d0d7820 */ /* 0x000fe20000400000 */
[----:B------:R-:W-:Y:S02]  /*c110*/  FFMA R27, R16, R27, R38 ;  /* 0x0000001b101b7223 */ /* 0x000fe40000000026 */
        /* <DEDUP_REMOVED lines=16> */
[----:B------:R-:W-:Y:S01]  /*c220*/  FSEL R2, -|R12|, R12, P3 ;  /* 0x0000000c0c027208 */ /* 0x000fe20001800300 */
[----:B------:R-:W-:-:S04]  /*c230*/  HADD2.F32 R15, -RZ, R10.H0_H0 ;  /* 0x2000000aff0f7230 */ /* 0x000fc80000004100 */
[----:B------:R-:W-:Y:S01]  /*c240*/  FFMA R2, R14, R2, R2 ;  /* 0x000000020e027223 */ /* 0x000fe20000000002 */
[C---:B------:R-:W-:Y:S01]  /*c250*/  FFMA R15, R16.reuse, R15, R28 ;  /* 0x0000000f100f7223 */ /* 0x040fe2000000001c */
[----:B------:R-:W-:Y:S02]  /*c260*/  HADD2.F32 R28, -RZ, R6.H1_H1 ;  /* 0x30000006ff1c7230 */ /* 0x000fe40000004100 */
[----:B------:R-:W1:Y:S03]  /*c270*/  @P3 MUFU.EX2 R14, R2 ;  /* 0x00000002000e3308 */ /* 0x000e660000000800 */
[----:B------:R-:W-:Y:S01]  /*c280*/  FFMA R28, R16, R28, R37 ;  /* 0x0000001c101c7223 */ /* 0x000fe20000000025 */
[----:B-1----:R-:W-:-:S05]  /*c290*/  @P3 FADD R14, -R14, 1 ;  /* 0x3f8000000e0e3421 */ /* 0x002fca0000000100 */
[----:B------:R-:W-:Y:S01]  /*c2a0*/  @P3 LOP3.LUT R2, R14, 0x80000000, R12, 0xb8, !PT ;  /* 0x800000000e023812 */ /* 0x000fe200078eb80c */
[C---:B------:R-:W-:Y:S01]  /*c2b0*/  FMUL R12, R15.reuse, 0.70710676908493041992 ;  /* 0x3f3504f30f0c7820 */ /* 0x040fe20000400000 */
[----:B------:R-:W-:-:S03]  /*c2c0*/  FMUL R15, R15, 0.5 ;  /* 0x3f0000000f0f7820 */ /* 0x000fc60000400000 */
[----:B------:R-:W-:Y:S01]  /*c2d0*/  FADD R2, R2, 1 ;  /* 0x3f80000002027421 */ /* 0x000fe20000000000 */
[----:B------:R-:W-:-:S03]  /*c2e0*/  FSETP.GE.AND P3, PT, |R12|, 1.0029599666595458984, PT ;  /* 0x3f8060fe0c00780b */ /* 0x000fc60003f66200 */
[----:B------:R-:W-:Y:S01]  /*c2f0*/  FMUL R13, R2, R13 ;  /* 0x0000000d020d7220 */ /* 0x000fe20000400000 */
[----:B------:R-:W-:Y:S01]  /*c300*/  FMUL R2, R12, R12 ;  /* 0x0000000c0c027220 */ /* 0x000fe20000400000 */
[----:B------:R-:W-:-:S03]  /*c310*/  FSEL R14, -R163, -0.00082130916416645050049, P3 ;  /* 0xba574d20a30e7808 */ /* 0x000fc60001800100 */
[----:B------:R-:W-:Y:S02]  /*c320*/  F2FP.F16.F32.PACK_AB R13, R13, R20 ;  /* 0x000000140d0d723e */ /* 0x000fe400000000ff */
[----:B------:R-:W-:Y:S02]  /*c330*/  FSEL R2, |R12|, R2, P3 ;  /* 0x000000020c027208 */ /* 0x000fe40001800200 */
[----:B------:R-:W-:-:S05]  /*c340*/  FSEL R20, R164, 8.4834944573231041431e-05, P3 ;  /* 0x38b1e96aa4147808 */ /* 0x000fca0001800000 */
        /* <DEDUP_REMOVED lines=16> */
[----:B------:R-:W-:-:S04]  /*c450*/  HADD2.F32 R14, -RZ, R10.H1_H1 ;  /* 0x3000000aff0e7230 */ /* 0x000fc80000004100 */
[----:B------:R-:W-:Y:S01]  /*c460*/  FADD R2, R2, 1 ;  /* 0x3f80000002027421 */ /* 0x000fe20000000000 */
[----:B------:R-:W-:-:S03]  /*c470*/  FFMA R14, R16, R14, R29 ;  /* 0x0000000e100e7223 */ /* 0x000fc6000000001d */
[----:B------:R-:W-:Y:S01]  /*c480*/  FMUL R21, R2, R15 ;  /* 0x0000000f02157220 */ /* 0x000fe20000400000 */
[C---:B------:R-:W-:Y:S01]  /*c490*/  FMUL R12, R14.reuse, 0.70710676908493041992 ;  /* 0x3f3504f30e0c7820 */ /* 0x040fe20000400000 */
[----:B------:R-:W-:-:S03]  /*c4a0*/  FMUL R14, R14, 0.5 ;  /* 0x3f0000000e0e7820 */ /* 0x000fc60000400000 */
        /* <DEDUP_REMOVED lines=21> */
[----:B------:R-:W-:-:S04]  /*c600*/  HADD2.F32 R15, -RZ, R11.H0_H0 ;  /* 0x2000000bff0f7230 */ /* 0x000fc80000004100 */
[----:B------:R-:W-:Y:S01]  /*c610*/  FADD R2, R2, 1 ;  /* 0x3f80000002027421 */ /* 0x000fe20000000000 */
[----:B------:R-:W-:-:S03]  /*c620*/  FFMA R15, R16, R15, R30 ;  /* 0x0000000f100f7223 */ /* 0x000fc6000000001e */
[----:B------:R-:W-:Y:S01]  /*c630*/  FMUL R14, R2, R14 ;  /* 0x0000000e020e7220 */ /* 0x000fe20000400000 */
[C---:B------:R-:W-:Y:S01]  /*c640*/  FMUL R12, R15.reuse, 0.70710676908493041992 ;  /* 0x3f3504f30f0c7820 */ /* 0x040fe20000400000 */
[----:B------:R-:W-:-:S03]  /*c650*/  FMUL R15, R15, 0.5 ;  /* 0x3f0000000f0f7820 */ /* 0x000fc60000400000 */
[C---:B------:R-:W-:Y:S01]  /*c660*/  FMUL R2, R12.reuse, R12 ;  /* 0x0000000c0c027220 */ /* 0x040fe20000400000 */
[----:B------:R-:W-:Y:S02]  /*c670*/  FSETP.GE.AND P3, PT, |R12|, 1.0029599666595458984, PT ;  /* 0x3f8060fe0c00780b */ /* 0x000fe40003f66200 */
        /* <DEDUP_REMOVED lines=70> */
[----:B------:R-:W-:-:S04]  /*cae0*/  HADD2.F32 R21, -RZ, R4.H1_H1 ;  /* 0x30000004ff157230 */ /* 0x000fc80000004100 */
[----:B------:R-:W-:Y:S01]  /*caf0*/  FFMA R2, R20, R2, R2 ;  /* 0x0000000214027223 */ /* 0x000fe20000000002 */
[----:B------:R-:W-:-:S03]  /*cb00*/  FFMA R21, R16, R21, R33 ;  /* 0x0000001510157223 */ /* 0x000fc60000000021 */
[----:B------:R-:W1:Y:S02]  /*cb10*/  @P3 MUFU.EX2 R20, R2 ;  /* 0x0000000200143308 */ /* 0x000e640000000800 */
        /* <DEDUP_REMOVED lines=8> */
[----:B------:R-:W-:Y:S02]  /*cba0*/  FSEL R20, R164, 8.4834944573231041431e-05, P3 ;  /* 0x38b1e96aa4147808 */ /* 0x000fe40001800000 */
[----:B------:R-:W-:Y:S02]  /*cbb0*/  FSEL R15, -R163, -0.00082130916416645050049, P3 ;  /* 0xba574d20a30f7808 */ /* 0x000fe40001800100 */
[----:B------:R-:W-:-:S05]  /*cbc0*/  FSEL R2, |R12|, R2, P3 ;  /* 0x000000020c027208 */ /* 0x000fca0001800200 */
        /* <DEDUP_REMOVED lines=16> */
[C---:B------:R-:W-:Y:S01]  /*ccd0*/  FMUL R12, R22.reuse, 0.70710676908493041992 ;  /* 0x3f3504f3160c7820 */ /* 0x040fe20000400000 */
[----:B------:R-:W-:-:S03]  /*cce0*/  FMUL R22, R22, 0.5 ;  /* 0x3f00000016167820 */ /* 0x000fc60000400000 */
[C---:B------:R-:W-:Y:S01]  /*ccf0*/  FMUL R2, R12.reuse, R12 ;  /* 0x0000000c0c027220 */ /* 0x040fe20000400000 */
[----:B------:R-:W-:Y:S01]  /*cd00*/  FSETP.GE.AND P3, PT, |R12|, 1.0029599666595458984, PT ;  /* 0x3f8060fe0c00780b */ /* 0x000fe20003f66200 */
[----:B------:R-:W-:-:S03]  /*cd10*/  FADD R15, R15, 1 ;  /* 0x3f8000000f0f7421 */ /* 0x000fc60000000000 */
[----:B------:R-:W-:Y:S01]  /*cd20*/  FSEL R2, |R12|, R2, P3 ;  /* 0x000000020c027208 */ /* 0x000fe20001800200 */
[----:B------:R-:W-:Y:S01]  /*cd30*/  FMUL R33, R15, R21 ;  /* 0x000000150f217220 */ /* 0x000fe20000400000 */
        /* <DEDUP_REMOVED lines=47> */
[----:B------:R-:W-:Y:S01]  /*d030*/  FMUL R12, R36, 0.70710676908493041992 ;  /* 0x3f3504f3240c7820 */ /* 0x000fe20000400000 */
[----:B------:R-:W-:-:S03]  /*d040*/  HADD2.F32 R26, -RZ, R7.H1_H1 ;  /* 0x30000007ff1a7230 */ /* 0x000fc60000004100 */
[C---:B------:R-:W-:Y:S01]  /*d050*/  FMUL R2, R12.reuse, R12 ;  /* 0x0000000c0c027220 */ /* 0x040fe20000400000 */
[----:B------:R-:W-:Y:S01]  /*d060*/  FSETP.GE.AND P3, PT, |R12|, 1.0029599666595458984, PT ;  /* 0x3f8060fe0c00780b */ /* 0x000fe20003f66200 */
[----:B------:R-:W-:-:S03]  /*d070*/  FFMA R26, R16, R26, R39 ;  /* 0x0000001a101a7223 */ /* 0x000fc60000000027 */
        /* <DEDUP_REMOVED lines=24> */
[----:B------:R-:W-:Y:S02]  /*d200*/  FSEL R2, |R12|, R2, P3 ;  /* 0x000000020c027208 */ /* 0x000fe40001800200 */
[----:B------:R-:W-:Y:S02]  /*d210*/  FSEL R21, R164, 8.4834944573231041431e-05, P3 ;  /* 0x38b1e96aa4157808 */ /* 0x000fe40001800000 */
[----:B------:R-:W-:Y:S02]  /*d220*/  FSEL R20, -R163, -0.00082130916416645050049, P3 ;  /* 0xba574d20a3147808 */ /* 0x000fe40001800100 */
[----:B------:R-:W-:-:S03]  /*d230*/  FSEL R22, -|R12|, R12, P3 ;  /* 0x0000000c0c167208 */ /* 0x000fc60001800300 */
        /* <DEDUP_REMOVED lines=10> */
[----:B------:R-:W-:-:S04]  /*d2e0*/  FFMA R2, R2, R21, R20 ;  /* 0x0000001502027223 */ /* 0x000fc80000000014 */
        /* <DEDUP_REMOVED lines=24> */
[----:B------:R-:W-:-:S03]  /*d470*/  F2FP.F16.F32.PACK_AB R15, R29, R30 ;  /* 0x0000001e1d0f723e */ /* 0x000fc600000000ff */
[----:B------:R-:W-:-:S04]  /*d480*/  FFMA R21, R2, R21, R21 ;  /* 0x0000001502157223 */ /* 0x000fc80000000015 */
[----:B------:R-:W1:Y:S02]  /*d490*/  @P3 MUFU.EX2 R2, R21 ;  /* 0x0000001500023308 */ /* 0x000e640000000800 */
[----:B-1----:R-:W-:-:S05]  /*d4a0*/  @P3 FADD R2, -R2, 1 ;  /* 0x3f80000002023421 */ /* 0x002fca0000000100 */
[----:B------:R-:W-:Y:S01]  /*d4b0*/  @P3 LOP3.LUT R21, R2, 0x80000000, R12, 0xb8, !PT ;  /* 0x8000000002153812 */ /* 0x000fe200078eb80c */
[----:B------:R-:W-:-:S04]  /*d4c0*/  FMUL R12, R26, 0.70710676908493041992 ;  /* 0x3f3504f31a0c7820 */ /* 0x000fc80000400000 */
        /* <DEDUP_REMOVED lines=23> */
[----:B------:R-:W-:Y:S01]  /*d640*/  FMUL R2, R17, R25 ;  /* 0x0000001911027220 */ /* 0x000fe20000400000 */
[----:B------:R-:W-:-:S03]  /*d650*/  HADD2.F32 R25, -RZ, R8.H1_H1 ;  /* 0x30000008ff197230 */ /* 0x000fc60000004100 */
[----:B------:R-:W-:Y:S02]  /*d660*/  FADD R20, R20, 1 ;  /* 0x3f80000014147421 */ /* 0x000fe40000000000 */
[----:B------:R-:W-:-:S04]  /*d670*/  FFMA R25, R16, R25, R2 ;  /* 0x0000001910197223 */ /* 0x000fc80000000002 */
        /* <DEDUP_REMOVED lines=25> */
[----:B------:R-:W-:Y:S01]  /*d810*/  FMUL R2, R17, R24 ;  /* 0x0000001811027220 */ /* 0x000fe20000400000 */
[----:B------:R-:W-:-:S05]  /*d820*/  HADD2.F32 R24, -RZ, R8.H0_H0 ;  /* 0x20000008ff187230 */ /* 0x000fca0000004100 */
        /* <DEDUP_REMOVED lines=24> */
[----:B------:R-:W-:Y:S01]  /*d9b0*/  FADD R12, R2, 1 ;  /* 0x3f800000020c7421 */ /* 0x000fe20000000000 */
[----:B------:R-:W-:-:S03]  /*d9c0*/  FMUL R2, R36, 0.5 ;  /* 0x3f00000024027820 */ /* 0x000fc60000400000 */
[----:B------:R-:W-:Y:S01]  /*d9d0*/  FMUL R12, R12, R24 ;  /* 0x000000180c0c7220 */ /* 0x000fe20000400000 */
[----:B------:R-:W-:-:S04]  /*d9e0*/  FMUL R2, R23, R2 ;  /* 0x0000000217027220 */ /* 0x000fc80000400000 */
[----:B------:R-:W-:-:S05]  /*d9f0*/  F2FP.F16.F32.PACK_AB R12, R30, R12 ;  /* 0x0000000c1e0c723e */ /* 0x000fca00000000ff */
[----:B------:R1:W-:Y:S02]  /*da00*/  STSM.16.M88.4 [R3+0x2200], R12 ;  /* 0x0022000c03007844 */ /* 0x0003e40000000200 */
[----:B-1----:R-:W-:Y:S01]  /*da10*/  FMUL R15, R26, 0.5 ;  /* 0x3f0000001a0f7820 */ /* 0x002fe20000400000 */
[----:B------:R-:W-:Y:S01]  /*da20*/  FMUL R14, R22, R28 ;  /* 0x0000001c160e7220 */ /* 0x000fe20000400000 */
[----:B------:R-:W-:Y:S02]  /*da30*/  F2FP.F16.F32.PACK_AB R12, R33, R152 ;  /* 0x00000098210c723e */ /* 0x000fe400000000ff */
[----:B------:R-:W-:Y:S01]  /*da40*/  FMUL R15, R20, R15 ;  /* 0x0000000f140f7220 */ /* 0x000fe20000400000 */
[----:B------:R-:W-:Y:S02]  /*da50*/  F2FP.F16.F32.PACK_AB R13, R31, R32 ;  /* 0x000000201f0d723e */ /* 0x000fe400000000ff */
[----:B------:R-:W-:Y:S02]  /*da60*/  F2FP.F16.F32.PACK_AB R14, R14, R2 ;  /* 0x000000020e0e723e */ /* 0x000fe400000000ff */
[----:B------:R-:W-:-:S05]  /*da70*/  F2FP.F16.F32.PACK_AB R15, R15, R21 ;  /* 0x000000150f0f723e */ /* 0x000fca00000000ff */
[----:B------:R1:W-:Y:S01]  /*da80*/  STSM.16.M88.4 [R153+0x2200], R12 ;  /* 0x0022000c99007844 */ /* 0x0003e20000000200 */
[----:B------:R-:W-:Y:S01]  /*da90*/  @!PT LDS RZ, [RZ] ;  /* 0x00000000fffff984 */ /* 0x000fe20000000800 */
[----:B------:R-:W-:Y:S01]  /*daa0*/  @!PT LDS RZ, [RZ] ;  /* 0x00000000fffff984 */ /* 0x000fe20000000800 */
[----:B------:R-:W-:Y:S01]  /*dab0*/  @!PT LDS RZ, [RZ] ;  /* 0x00000000fffff984 */ /* 0x000fe20000000800 */
[----:B------:R-:W-:Y:S01]  /*dac0*/  @!PT LDS RZ, [RZ] ;  /* 0x00000000fffff984 */ /* 0x000fe20000000800 */
[----:B------:R2:W-:Y:S06]  /*dad0*/  MEMBAR.ALL.CTA ;  /* 0x0000000000007992 */ /* 0x0005ec0000008000 */
[----:B--2---:R-:W2:Y:S02]  /*dae0*/  FENCE.VIEW.ASYNC.S ;  /* 0x00000000000073c6 */ /* 0x004ea40000000000 */
[----:B--2---:R-:W-:Y:S06]  /*daf0*/  BAR.SYNC.DEFER_BLOCKING 0x1, 0x100 ;  /* 0x0044000000007b1d */ /* 0x004fec0000010000 */
[----:B------:R-:W-:Y:S05]  /*db00*/  @P2 BRA `(.L_x_62) ;  /* 0x0000000000242947 */ /* 0x000fea0003800000 */
[----:B------:R-:W-:Y:S02]  /*db10*/  UIADD3 UR8, UP0, UR38, 0x4f0, URZ ;  /* 0x000004f026087890 */ /* 0x000fe4000ff1e03f */
[----:B------:R-:W-:Y:S02]  /*db20*/  UIADD3 UR6, UR50, 0x80, URZ ;  /* 0x0000008032067890 */ /* 0x000fe4000fffe03f */
[----:B------:R-:W-:Y:S02]  /*db30*/  UIADD3 UR4, UR46, 0x2200, URZ ;  /* 0x000022002e047890 */ /* 0x000fe4000fffe03f */
[----:B------:R-:W-:Y:S01]  /*db40*/  UIADD3.X UR9, URZ, UR39, URZ, UP0, !UPT ;  /* 0x000000273f097290 */ /* 0x000fe200087fe43f */
[----:B------:R-:W-:Y:S01]  /*db50*/  UMOV UR5, UR49 ;  /* 0x0000003100057c82 */ /* 0x000fe20008000000 */
[----:B------:R-:W-:-:S07]  /*db60*/  UMOV UR7, UR51 ;  /* 0x0000003300077c82 */ /* 0x000fce0008000000 */
[----:B------:R2:W-:Y:S01]  /*db70*/  UTMASTG.3D [UR4], [UR8] ;  /* 0x00000004080073b5 */ /* 0x0005e20008010000 */
[----:B------:R0:W-:Y:S01]  /*db80*/  UTMACMDFLUSH ;  /* 0x00000000000079b7 */ /* 0x0001e20000000000 */
[----:B--2---:R-:W-:-:S04]  /*db90*/  DEPBAR.LE SB0, 0x1 ;  /* 0x000080400000791a */ /* 0x004fc80000000000 */
.L_x_62:
[----:B------:R-:W-:Y:S05]  /*dba0*/  BSYNC B0 ;  /* 0x0000000000007941 */ /* 0x000fea0003800000 */
.L_x_61:
[----:B------:R-:W-:Y:S01]  /*dbb0*/  IADD3 R2, R3, 0x2200, RZ ;  /* 0x0000220003027810 */ /* 0x000fe20007ffe0ff */
[----:B------:R-:W-:Y:S04]  /*dbc0*/  BAR.SYNC.DEFER_BLOCKING 0x1, 0x100 ;  /* 0x0044000000007b1d */ /* 0x000fe80000010000 */
[----:B------:R-:W-:Y:S02]  /*dbd0*/  IMAD R38, R18, 0x2, R2 ;  /* 0x0000000212267824 */ /* 0x000fe400078e0202 */
[----:B------:R-:W-:Y:S04]  /*dbe0*/  BSSY B0, `(.L_x_63) ;  /* 0x000000a000007945 */ /* 0x000fe80003800000 */
[----:B------:R-:W-:Y:S05]  /*dbf0*/  @P0 BRA `(.L_x_64) ;  /* 0x0000000000200947 */ /* 0x000fea0003800000 */
[----:B------:R-:W-:-:S06]  /*dc00*/  UISETP.NE.AND UP0, UPT, UR43, 0x3, UPT ;  /* 0x000000032b00788c */ /* 0x000fcc000bf05270 */
[----:B------:R-:W-:-:S13]  /*dc10*/  PLOP3.LUT P3, PT, PT, PT, UP0, 0x80, 0x0 ;  /* 0x000000000000781c */ /* 0x000fda0003f6f008 */
[----:B------:R-:W-:Y:S05]  /*dc20*/  @!P3 BRA `(.L_x_65) ;  /* 0x000000000004b947 */ /* 0x000fea0003800000 */
[----:B------:R-:W-:Y:S01]  /*dc30*/  BPT.TRAP 0x1 ;  /* 0x000000040000795c */ /* 0x000fe20000300000 */
.L_x_65:
[----:B------:R-:W-:-:S04]  /*dc40*/  ULEA UR4, UR36, UR46, 0x3 ;  /* 0x0000002e24047291 */ /* 0x000fc8000f8e183f */
[----:B------:R-:W-:-:S04]  /*dc50*/  UIADD3 UR4, UR4, 0x50, URZ ;  /* 0x0000005004047890 */ /* 0x000fc8000fffe03f */
[----:B------:R-:W-:-:S09]  /*dc60*/  UPRMT UR4, UR52, 0x654, UR4 ;  /* 0x0000065434047896 */ /* 0x000fd20008000004 */
[----:B------:R-:W-:Y:S03]  /*dc70*/  SYNCS.ARRIVE.TRANS64.RED.A1T0 RZ, [UR4], RZ ;  /* 0x000000ffffff79a7 */ /* 0x000fe60008100404 */
.L_x_64:
[----:B------:R-:W-:Y:S05]  /*dc80*/  BSYNC B0 ;  /* 0x0000000000007941 */ /* 0x000fea0003800000 */
.L_x_63:
[----:B------:R-:W-:Y:S01]  /*dc90*/  UIADD3 UR36, UR36, 0x1, URZ ;  /* 0x0000000124247890 */ /* 0x000fe2000fffe03f */
[----:B------:R-:W-:Y:S01]  /*dca0*/  BSSY B0, `(.L_x_66) ;  /* 0x0000018000007945 */ /* 0x000fe20003800000 */
[----:B------:R-:W-:Y:S02]  /*dcb0*/  MOV R2, RZ ;  /* 0x000000ff00027202 */ /* 0x000fe40000000f00 */
[----:B------:R-:W-:-:S04]  /*dcc0*/  UISETP.NE.AND UP0, UPT, UR36, 0x4, UPT ;  /* 0x000000042400788c */ /* 0x000fc8000bf05270 */
[----:B------:R-:W-:Y:S01]  /*dcd0*/  USEL UR36, UR36, URZ, UP0 ;  /* 0x0000003f24247287 */ /* 0x000fe20008000000 */
[----:B------:R-:W-:Y:S11]  /*dce0*/  @P0 BRA `(.L_x_67) ;  /* 0x00000000004c0947 */ /* 0x000ff60003800000 */
[----:B------:R-:W-:-:S06]  /*dcf0*/  UISETP.NE.AND UP0, UPT, UR43, 0x3, UPT ;  /* 0x000000032b00788c */ /* 0x000fcc000bf05270 */
[----:B------:R-:W-:-:S13]  /*dd00*/  PLOP3.LUT P3, PT, PT, PT, UP0, 0x80, 0x0 ;  /* 0x000000000000781c */ /* 0x000fda0003f6f008 */
[----:B------:R-:W-:Y:S05]  /*dd10*/  @!P3 BRA `(.L_x_68) ;  /* 0x000000000004b947 */ /* 0x000fea0003800000 */
[----:B------:R-:W-:Y:S01]  /*dd20*/  BPT.TRAP 0x1 ;  /* 0x000000040000795c */ /* 0x000fe20000300000 */
.L_x_68:
[----:B------:R-:W-:Y:S01]  /*dd30*/  LEA R2, R0, UR46, 0x3 ;  /* 0x0000002e00027c11 */ /* 0x000fe2000f8e18ff */
[----:B------:R-:W-:Y:S01]  /*dd40*/  BSSY B1, `(.L_x_69) ;  /* 0x0000004000017945 */ /* 0x000fe20003800000 */
[----:B-1----:R-:W-:-:S04]  /*dd50*/  SHF.L.U32 R12, RZ, 0x1f, RZ ;  /* 0x0000001fff0c7819 */ /* 0x002fc800000006ff */
[----:B------:R-:W1:Y:S02]  /*dd60*/  SYNCS.PHASECHK.TRANS64.TRYWAIT P3, [R2+URZ+0x30], R12 ;  /* 0x0000300c020075a7 */ /* 0x000e64000806017f */
[----:B-1----:R-:W-:Y:S05]  /*dd70*/  @!P3 BRA `(.L_x_70) ;  /* 0x0000020c00e4b947 */ /* 0x002fea0003800000 */
.L_x_356:
[----:B------:R-:W-:Y:S05]  /*dd80*/  BSYNC B1 ;  /* 0x0000000000017941 */ /* 0x000fea0003800000 */
.L_x_69:
[C---:B-1----:R-:W-:Y:S01]  /*dd90*/  @!P4 LEA R2, R0.reuse, R19, 0xd ;  /* 0x000000130002c211 */ /* 0x042fe200078e68ff */
[----:B------:R-:W-:Y:S05]  /*dda0*/  @!P4 WARPSYNC.ALL ;  /* 0x000000000000c948 */ /* 0x000fea0003800000 */
[----:B------:R-:W-:Y:S01]  /*ddb0*/  IADD3 R0, R0, 0x1, RZ ;  /* 0x0000000100007810 */ /* 0x000fe20007ffe0ff */
[----:B------:R1:W2:Y:S03]  /*ddc0*/  @!P4 LDSM.16.M88.4 R8, [R2] ;  /* 0x000000000208c83b */ /* 0x0002a60000000200 */
[----:B------:R-:W-:-:S04]  /*ddd0*/  ISETP.NE.AND P3, PT, R0, 0x4, PT ;  /* 0x000000040000780c */ /* 0x000fc80003f65270 */
[----:B------:R-:W-:Y:S02]  /*dde0*/  SEL R0, R0, RZ, P3 ;  /* 0x000000ff00007207 */ /* 0x000fe40001800000 */
[----:B-1----:R-:W-:-:S05]  /*ddf0*/  @!P4 LEA R2, R18, R2, 0x1 ;  /* 0x000000021202c211 */ /* 0x002fca00078e08ff */
[----:B------:R1:W3:Y:S02]  /*de00*/  @!P4 LDSM.16.M88.4 R4, [R2] ;  /* 0x000000000204c83b */ /* 0x0002e40000000200 */
[----:B-1----:R-:W-:-:S07]  /*de10*/  SEL R2, RZ, 0x1, P3 ;  /* 0x00000001ff027807 */ /* 0x002fce0001800000 */
.L_x_67:
[----:B------:R-:W-:Y:S05]  /*de20*/  BSYNC B0 ;  /* 0x0000000000007941 */ /* 0x000fea0003800000 */
.L_x_66:
[----:B-1----:R-:W4:Y:S04]  /*de30*/  LDL.LU R12, [R1+0x48] ;  /* 0x00004800010c7983 */ /* 0x002f280000300800 */
[----:B------:R-:W5:Y:S04]  /*de40*/  LDL.LU R34, [R1+0x4c] ;  /* 0x00004c0001227983 */ /* 0x000f680000300800 */
[----:B------:R-:W3:Y:S01]  /*de50*/  LDL.LU R33, [R1+0x50] ;  /* 0x0000500001217983 */ /* 0x000ee20000300800 */
[----:B--2---:R-:W-:-:S03]  /*de60*/  HADD2.F32 R14, -RZ, R9.H0_H0 ;  /* 0x20000009ff0e7230 */ /* 0x004fc60000004100 */
        /* <DEDUP_REMOVED lines=12> */
[----:B----4-:R-:W-:-:S04]  /*df30*/  FMUL R12, R17, R12 ;  /* 0x0000000c110c7220 */ /* 0x010fc80000400000 */
        /* <DEDUP_REMOVED lines=26> */
[----:B------:R-:W-:Y:S02]  /*e0e0*/  HADD2.F32 R14, -RZ, R9.H1_H1 ;  /* 0x30000009ff0e7230 */ /* 0x000fe40000004100 */
[----:B-----5:R-:W-:-:S04]  /*e0f0*/  FMUL R12, R17, R34 ;  /* 0x00000022110c7220 */ /* 0x020fc80000400000 */
        /* <DEDUP_REMOVED lines=21> */
[----:B------:R-:W-:-:S04]  /*e250*/  FFMA R12, R15, R12, R12 ;  /* 0x0000000c0f0c7223 */ /* 0x000fc8000000000c */
[----:B------:R-:W1:Y:S02]  /*e260*/  @P3 MUFU.EX2 R15, R12 ;  /* 0x0000000c000f3308 */ /* 0x000e640000000800 */
[----:B-1----:R-:W-:-:S05]  /*e270*/  @P3 FADD R15, -R15, 1 ;  /* 0x3f8000000f0f3421 */ /* 0x002fca0000000100 */
[----:B------:R-:W-:-:S05]  /*e280*/  @P3 LOP3.LUT R12, R15, 0x80000000, R13, 0xb8, !PT ;  /* 0x800000000f0c3812 */ /* 0x000fca00078eb80d */
[----:B------:R-:W-:-:S04]  /*e290*/  FADD R12, R12, 1 ;  /* 0x3f8000000c0c7421 */ /* 0x000fc80000000000 */
[----:B------:R-:W-:Y:S01]  /*e2a0*/  FMUL R13, R12, R14 ;  /* 0x0000000e0c0d7220 */ /* 0x000fe20000400000 */
[----:B---3--:R-:W-:Y:S02]  /*e2b0*/  FMUL R12, R17, R33 ;  /* 0x00000021110c7220 */ /* 0x008fe40000400000 */
[----:B------:R-:W3:Y:S02]  /*e2c0*/  LDL.LU R33, [R1+0x58] ;  /* 0x0000580001217983 */ /* 0x000ee40000300800 */
[----:B------:R-:W-:Y:S01]  /*e2d0*/  FFMA R20, R16, R20, R12 ;  /* 0x0000001410147223 */ /* 0x000fe2000000000c */
[----:B------:R-:W-:-:S03]  /*e2e0*/  F2FP.F16.F32.PACK_AB R13, R13, R21 ;  /* 0x000000150d0d723e */ /* 0x000fc600000000ff */
        /* <DEDUP_REMOVED lines=24> */
[----:B--2---:R-:W-:-:S04]  /*e470*/  FMUL R14, R17, R22 ;  /* 0x00000016110e7220 */ /* 0x004fc80000400000 */
        /* <DEDUP_REMOVED lines=26> */
[----:B------:R-:W-:-:S04]  /*e620*/  HADD2.F32 R20, -RZ, R11.H0_H0 ;  /* 0x2000000bff147230 */ /* 0x000fc80000004100 */
[----:B------:R-:W-:-:S04]  /*e630*/  FADD R12, R12, 1 ;  /* 0x3f8000000c0c7421 */ /* 0x000fc80000000000 */
[----:B------:R-:W-:-:S05]  /*e640*/  FMUL R14, R12, R15 ;  /* 0x0000000f0c0e7220 */ /* 0x000fca0000400000 */
[----:B------:R-:W-:Y:S01]  /*e650*/  F2FP.F16.F32.PACK_AB R14, R14, R22 ;  /* 0x000000160e0e723e */ /* 0x000fe200000000ff */
[----:B---3--:R-:W-:-:S04]  /*e660*/  FMUL R12, R17, R33 ;  /* 0x00000021110c7220 */ /* 0x008fc80000400000 */
        /* <DEDUP_REMOVED lines=106> */
[----:B------:R-:W-:-:S05]  /*ed10*/  HADD2.F32 R23, -RZ, R5.H0_H0 ;  /* 0x20000005ff177230 */ /* 0x000fca0000004100 */
        /* <DEDUP_REMOVED lines=24> */
[----:B------:R-:W-:Y:S01]  /*eea0*/  FADD R12, R12, 1 ;  /* 0x3f8000000c0c7421 */ /* 0x000fe20000000000 */
[----:B-1----:R-:W-:-:S05]  /*eeb0*/  @P3 FADD R22, -R22, 1 ;  /* 0x3f80000016163421 */ /* 0x002fca0000000100 */
[----:B------:R-:W-:Y:S01]  /*eec0*/  @P3 LOP3.LUT R15, R22, 0x80000000, R20, 0xb8, !PT ;  /* 0x80000000160f3812 */ /* 0x000fe200078eb814 */
[----:B------:R-:W-:Y:S02]  /*eed0*/  HADD2.F32 R20, -RZ, R5.H1_H1 ;  /* 0x30000005ff147230 */ /* 0x000fe40000004100 */
[----:B------:R-:W-:Y:S01]  /*eee0*/  FMUL R22, R17, R31 ;  /* 0x0000001f11167220 */ /* 0x000fe20000400000 */
[----:B------:R-:W-:-:S03]  /*eef0*/  FMUL R35, R12, R21 ;  /* 0x000000150c237220 */ /* 0x000fc60000400000 */
        /* <DEDUP_REMOVED lines=23> */
[----:B------:R-:W-:Y:S02]  /*f070*/  HADD2.F32 R21, -RZ, R6.H0_H0 ;  /* 0x20000006ff157230 */ /* 0x000fe40000004100 */
[----:B------:R-:W-:-:S04]  /*f080*/  FMUL R22, R17, R25 ;  /* 0x0000001911167220 */ /* 0x000fc80000400000 */
        /* <DEDUP_REMOVED lines=25> */
[----:B------:R-:W-:Y:S01]  /*f220*/  FMUL R22, R17, R28 ;  /* 0x0000001c11167220 */ /* 0x000fe20000400000 */
[----:B------:R-:W-:Y:S02]  /*f230*/  HADD2.F32 R28, -RZ, R6.H1_H1 ;  /* 0x30000006ff1c7230 */ /* 0x000fe40000004100 */
        /* <DEDUP_REMOVED lines=23> */
[----:B------:R-:W-:Y:S01]  /*f3b0*/  FMUL R33, R20, 0.5 ;  /* 0x3f00000014217820 */ /* 0x000fe20000400000 */
[----:B------:R-:W-:Y:S01]  /*f3c0*/  FADD R12, R12, 1 ;  /* 0x3f8000000c0c7421 */ /* 0x000fe20000000000 */
[----:B-1----:R-:W-:-:S05]  /*f3d0*/  @P3 FADD R23, -R23, 1 ;  /* 0x3f80000017173421 */ /* 0x002fca0000000100 */
[----:B------:R-:W-:Y:S01]  /*f3e0*/  @P3 LOP3.LUT R22, R23, 0x80000000, R15, 0xb8, !PT ;  /* 0x8000000017163812 */ /* 0x000fe200078eb80f */
[----:B------:R-:W-:Y:S02]  /*f3f0*/  HADD2.F32 R15, -RZ, R7.H0_H0 ;  /* 0x20000007ff0f7230 */ /* 0x000fe40000004100 */
        /* <DEDUP_REMOVED lines=27> */
[----:B------:R-:W-:-:S04]  /*f5b0*/  FMUL R12, R23, 0.70710676908493041992 ;  /* 0x3f3504f3170c7820 */ /* 0x000fc80000400000 */
        /* <DEDUP_REMOVED lines=22> */
[----:B------:R-:W-:Y:S02]  /*f720*/  HADD2.F32 R12, -RZ, R8.H1_H1 ;  /* 0x30000008ff0c7230 */ /* 0x000fe40000004100 */
        /* <DEDUP_REMOVED lines=27> */
[----:B------:R-:W-:Y:S01]  /*f8e0*/  FMUL R32, R26, R12 ;  /* 0x0000000c1a207220 */ /* 0x000fe20000400000 */
        /* <DEDUP_REMOVED lines=27> */
[----:B------:R-:W-:Y:S05]  /*faa0*/  WARPSYNC.ALL ;  /* 0x0000000000007948 */ /* 0x000fea0003800000 */
[----:B------:R-:W-:Y:S01]  /*fab0*/  F2FP.F16.F32.PACK_AB R12, R32, R12 ;  /* 0x0000000c200c723e */ /* 0x000fe200000000ff */
[----:B------:R-:W-:Y:S01]  /*fac0*/  FMUL R31, R31, 0.5 ;  /* 0x3f0000001f1f7820 */ /* 0x000fe20000400000 */
[----:B------:R-:W-:Y:S01]  /*fad0*/  FMUL R28, R28, 0.5 ;  /* 0x3f0000001c1c7820 */ /* 0x000fe20000400000 */
[----:B------:R-:W-:Y:S01]  /*fae0*/  FADD R21, R21, 1 ;  /* 0x3f80000015157421 */ /* 0x000fe20000000000 */
[----:B------:R-:W-:Y:S01]  /*faf0*/  FADD R22, R22, 1 ;  /* 0x3f80000016167421 */ /* 0x000fe20000000000 */
[----:B------:R1:W-:Y:S01]  /*fb00*/  STSM.16.M88.4 [R3+0x4200], R12 ;  /* 0x0042000c03007844 */ /* 0x0003e20000000200 */
[----:B------:R-:W-:Y:S01]  /*fb10*/  FMUL R27, R27, 0.5 ;  /* 0x3f0000001b1b7820 */ /* 0x000fe20000400000 */
[----:B------:R-:W-:Y:S01]  /*fb20*/  FMUL R23, R23, 0.5 ;  /* 0x3f00000017177820 */ /* 0x000fe20000400000 */
[----:B------:R-:W-:Y:S01]  /*fb30*/  FADD R24, R24, 1 ;  /* 0x3f80000018187421 */ /* 0x000fe20000000000 */
[----:B------:R-:W-:-:S03]  /*fb40*/  FMUL R22, R22, R28 ;  /* 0x0000001c16167220 */ /* 0x000fc60000400000 */
[----:B------:R-:W-:Y:S01]  /*fb50*/  FMUL R23, R24, R23 ;  /* 0x0000001718177220 */ /* 0x000fe20000400000 */
[----:B-1----:R-:W-:Y:S01]  /*fb60*/  FADD R15, R20, 1 ;  /* 0x3f800000140f7421 */ /* 0x002fe20000000000 */
[----:B------:R-:W-:-:S03]  /*fb70*/  FMUL R14, R21, R31 ;  /* 0x0000001f150e7220 */ /* 0x000fc60000400000 */
[----:B------:R-:W-:Y:S01]  /*fb80*/  FMUL R15, R15, R27 ;  /* 0x0000001b0f0f7220 */ /* 0x000fe20000400000 */
[----:B------:R-:W-:Y:S02]  /*fb90*/  F2FP.F16.F32.PACK_AB R12, R35, R36 ;  /* 0x00000024230c723e */ /* 0x000fe400000000ff */
        /* <DEDUP_REMOVED lines=9> */
[----:B--2---:R-:W2:Y:S01]  /*fc30*/  FENCE.VIEW.ASYNC.S ;  /* 0x00000000000073c6 */ /* 0x004ea20000000000 */
[----:B------:R-:W-:Y:S01]  /*fc40*/  BSSY B0, `(.L_x_71) ;  /* 0x000000c000007945 */ /* 0x000fe20003800000 */
        /* <DEDUP_REMOVED lines=11> */
.L_x_72:
[----:B------:R-:W-:Y:S05]  /*fd00*/  BSYNC B0 ;  /* 0x0000000000007941 */ /* 0x000fea0003800000 */
.L_x_71:
[----:B------:R-:W-:Y:S01]  /*fd10*/  IADD3 R20, R3, 0x4200, RZ ;  /* 0x0000420003147810 */ /* 0x000fe20007ffe0ff */
[----:B------:R-:W-:Y:S03]  /*fd20*/  BAR.SYNC.DEFER_BLOCKING 0x1, 0x100 ;  /* 0x0044000000007b1d */ /* 0x000fe60000010000 */
[----:B------:R-:W-:-:S03]  /*fd30*/  LEA R20, R18, R20, 0x1 ;  /* 0x0000001412147211 */ /* 0x000fc600078e08ff */
[----:B------:R-:W-:Y:S04]  /*fd40*/  BSSY B0, `(.L_x_73) ;  /* 0x000000a000007945 */ /* 0x000fe80003800000 */
[----:B------:R-:W-:Y:S05]  /*fd50*/  @P0 BRA `(.L_x_74) ;  /* 0x0000000000200947 */ /* 0x000fea0003800000 */
[----:B------:R-:W-:-:S06]  /*fd60*/  UISETP.NE.AND UP0, UPT, UR43, 0x3, UPT ;  /* 0x000000032b00788c */ /* 0x000fcc000bf05270 */
[----:B------:R-:W-:-:S13]  /*fd70*/  PLOP3.LUT P3, PT, PT, PT, UP0, 0x80, 0x0 ;  /* 0x000000000000781c */ /* 0x000fda0003f6f008 */
[----:B------:R-:W-:Y:S05]  /*fd80*/  @!P3 BRA `(.L_x_75) ;  /* 0x000000000004b947 */ /* 0x000fea0003800000 */
[----:B------:R-:W-:Y:S01]  /*fd90*/  BPT.TRAP 0x1 ;  /* 0x000000040000795c */ /* 0x000fe20000300000 */
.L_x_75:
[----:B------:R-:W-:-:S04]  /*fda0*/  ULEA UR4, UR36, UR46, 0x3 ;  /* 0x0000002e24047291 */ /* 0x000fc8000f8e183f */
[----:B------:R-:W-:-:S04]  /*fdb0*/  UIADD3 UR4, UR4, 0x50, URZ ;  /* 0x0000005004047890 */ /* 0x000fc8000fffe03f */
[----:B------:R-:W-:-:S09]  /*fdc0*/  UPRMT UR4, UR52, 0x654, UR4 ;  /* 0x0000065434047896 */ /* 0x000fd20008000004 */
[----:B------:R-:W-:Y:S03]  /*fdd0*/  SYNCS.ARRIVE.TRANS64.RED.A1T0 RZ, [UR4], RZ ;  /* 0x000000ffffff79a7 */ /* 0x000fe60008100404 */
.L_x_74:
[----:B------:R-:W-:Y:S05]  /*fde0*/  BSYNC B0 ;  /* 0x0000000000007941 */ /* 0x000fea0003800000 */
.L_x_73:
[----:B------:R-:W-:Y:S01]  /*fdf0*/  UIADD3 UR4, UR36, 0x1, URZ ;  /* 0x0000000124047890 */ /* 0x000fe2000fffe03f */
[----:B------:R-:W-:Y:S03]  /*fe00*/  BSSY B0, `(.L_x_76) ;  /* 0x0000018000007945 */ /* 0x000fe60003800000 */
[----:B------:R-:W-:-:S04]  /*fe10*/  UISETP.NE.AND UP0, UPT, UR4, 0x4, UPT ;  /* 0x000000040400788c */ /* 0x000fc8000bf05270 */
[----:B------:R-:W-:Y:S01]  /*fe20*/  USEL UR8, UR4, URZ, UP0 ;  /* 0x0000003f04087287 */ /* 0x000fe20008000000 */
[----:B------:R-:W-:Y:S11]  /*fe30*/  @P0 BRA `(.L_x_77) ;  /* 0x0000000000500947 */ /* 0x000ff60003800000 */
[----:B------:R-:W-:-:S06]  /*fe40*/  UISETP.NE.AND UP0, UPT, UR43, 0x3, UPT ;  /* 0x000000032b00788c */ /* 0x000fcc000bf05270 */
[----:B------:R-:W-:-:S13]  /*fe50*/  PLOP3.LUT P3, PT, PT, PT, UP0, 0x80, 0x0 ;  /* 0x000000000000781c */ /* 0x000fda0003f6f008 */
[----:B------:R-:W-:Y:S05]  /*fe60*/  @!P3 BRA `(.L_x_78) ;  /* 0x000000000004b947 */ /* 0x000fea0003800000 */
[----:B------:R-:W-:Y:S01]  /*fe70*/  BPT.TRAP 0x1 ;  /* 0x000000040000795c */ /* 0x000fe20000300000 */
.L_x_78:
[----:B-1----:R-:W-:Y:S01]  /*fe80*/  LEA R12, R0, UR46, 0x3 ;  /* 0x0000002e000c7c11 */ /* 0x002fe2000f8e18ff */
[----:B------:R-:W-:Y:S01]  /*fe90*/  BSSY B1, `(.L_x_79) ;  /* 0x0000004000017945 */ /* 0x000fe20003800000 */
[----:B------:R-:W-:-:S04]  /*fea0*/  SHF.L.U32 R13, R2, 0x1f, RZ ;  /* 0x0000001f020d7819 */ /* 0x000fc800000006ff */
[----:B------:R-:W1:Y:S02]  /*feb0*/  SYNCS.PHASECHK.TRANS64.TRYWAIT P3, [R12+URZ+0x30], R13 ;  /* 0x0000300d0c0075a7 */ /* 0x000e64000806017f */
[----:B-1----:R-:W-:Y:S05]  /*fec0*/  @!P3 BRA `(.L_x_80) ;  /* 0x000001ec00a4b947 */ /* 0x002fea0003800000 */
.L_x_357:
[----:B------:R-:W-:Y:S05]  /*fed0*/  BSYNC B1 ;  /* 0x0000000000017941 */ /* 0x000fea0003800000 */
.L_x_79:
        /* <DEDUP_REMOVED lines=8> */
[----:B-1----:R-:W-:-:S04]  /*ff60*/  SEL R12, RZ, 0x1, P3 ;  /* 0x00000001ff0c7807 */ /* 0x002fc80001800000 */
[----:B------:R-:W-:-:S07]  /*ff70*/  LOP3.LUT R2, R2, R12, RZ, 0x3c, !PT ;  /* 0x0000000c02027212 */ /* 0x000fce00078e3cff */
.L_x_77:
[----:B------:R-:W-:Y:S05]  /*ff80*/  BSYNC B0 ;  /* 0x0000000000007941 */ /* 0x000fea0003800000 */
.L_x_76:
[----:B-12---:R-:W-:Y:S02]  /*ff90*/  HADD2.F32 R12, -RZ, R9.H0_H0 ;  /* 0x20000009ff0c7230 */ /* 0x006fe40000004100 */
[C---:B------:R-:W-:Y:S01]  /*ffa0*/  FMUL R13, R17.reuse, R42 ;  /* 0x0000002a110d7220 */ /* 0x040fe20000400000 */
[----:B------:R-:W-:Y:S01]  /*ffb0*/  FMUL R50, R17, R50 ;  /* 0x0000003211327220 */ /* 0x000fe20000400000 */
[----:B------:R-:W-:Y:S05]  /*ffc0*/  WARPSYNC.ALL ;  /* 0x0000000000007948 */ /* 0x000fea0003800000 */
[----:B------:R-:W-:Y:S01]  /*ffd0*/  FFMA R13, R16, R12, R13 ;  /* 0x0000000c100d7223 */ /* 0x000fe2000000000d */
[----:B------:R-:W-:Y:S03]  /*ffe0*/  BSSY B0, `(.L_x_81) ;  /* 0x00001d8000007945 */ /* 0x000fe60003800000 */
        /* <DEDUP_REMOVED lines=24> */
[----:B------:R-:W-:-:S04]  /*10170*/  FADD R14, R14, 1 ;  /* 0x3f8000000e0e7421 */ /* 0x000fc80000000000 */
[----:B------:R-:W-:Y:S01]  /*10180*/  FMUL R13, R14, R13 ;  /* 0x0000000d0e0d7220 */ /* 0x000fe20000400000 */
[----:B------:R-:W-:-:S04]  /*10190*/  FMUL R14, R17, R43 ;  /* 0x0000002b110e7220 */ /* 0x000fc80000400000 */
        /* <DEDUP_REMOVED lines=24> */
[----:B------:R-:W-:-:S04]  /*10320*/  FMUL R12, R17, R44 ;  /* 0x0000002c110c7220 */ /* 0x000fc80000400000 */
[----:B------:R-:W-:-:S04]  /*10330*/  FADD R15, R15, 1 ;  /* 0x3f8000000f0f7421 */ /* 0x000fc80000000000 */
[----:B------:R-:W-:Y:S01]  /*10340*/  FMUL R14, R15, R14 ;  /* 0x0000000e0f0e7220 */ /* 0x000fe20000400000 */
[----:B------:R-:W-:-:S04]  /*10350*/  HADD2.F32 R15, -RZ, R10.H0_H0 ;  /* 0x2000000aff0f7230 */ /* 0x000fc80000004100 */
[----:B------:R-:W-:Y:S01]  /*10360*/  F2FP.F16.F32.PACK_AB R13, R14, R13 ;  /* 0x0000000d0e0d723e */ /* 0x000fe200000000ff */
        /* <DEDUP_REMOVED lines=25> */
[----:B------:R-:W-:Y:S02]  /*10500*/  FMUL R14, R17, R45 ;  /* 0x0000002d110e7220 */ /* 0x000fe40000400000 */
[----:B------:R-:W-:Y:S02]  /*10510*/  FADD R15, R15, 1 ;  /* 0x3f8000000f0f7421 */ /* 0x000fe40000000000 */
[----:B------:R-:W-:Y:S02]  /*10520*/  FFMA R14, R16, R21, R14 ;  /* 0x00000015100e7223 */ /* 0x000fe4000000000e */
[----:B------:R-:W-:Y:S02]  /*10530*/  FMUL R12, R15, R12 ;  /* 0x0000000c0f0c7220 */ /* 0x000fe40000400000 */
        /* <DEDUP_REMOVED lines=80> */
[----:B---3--:R-:W-:Y:S02]  /*10a40*/  HADD2.F32 R23, -RZ, R4.H0_H0 ;  /* 0x20000004ff177230 */ /* 0x008fe40000004100 */
[----:B------:R-:W-:Y:S02]  /*10a50*/  FMUL R21, R17, R48 ;  /* 0x0000003011157220 */ /* 0x000fe40000400000 */
[----:B------:R-:W-:Y:S02]  /*10a60*/  FADD R22, R22, 1 ;  /* 0x3f80000016167421 */ /* 0x000fe40000000000 */
[----:B------:R-:W-:Y:S02]  /*10a70*/  FFMA R21, R16, R23, R21 ;  /* 0x0000001710157223 */ /* 0x000fe40000000015 */
[----:B------:R-:W-:Y:S02]  /*10a80*/  FMUL R12, R22, R12 ;  /* 0x0000000c160c7220 */ /* 0x000fe40000400000 */
        /* <DEDUP_REMOVED lines=51> */
[----:B-1----:R-:W-:Y:S01]  /*10dc0*/  @P3 FADD R27, -R24, 1 ;  /* 0x3f800000181b3421 */ /* 0x002fe20000000100 */
[----:B------:R-:W-:-:S04]  /*10dd0*/  FFMA R24, R16, R26, R50 ;  /* 0x0000001a10187223 */ /* 0x000fc80000000032 */
        /* <DEDUP_REMOVED lines=54> */
[----:B------:R-:W-:Y:S02]  /*11140*/  HADD2.F32 R23, -RZ, R6.H0_H0 ;  /* 0x20000006ff177230 */ /* 0x000fe40000004100 */
        /* <DEDUP_REMOVED lines=136> */
[----:B------:R-:W-:Y:S01]  /*119d0*/  FMUL R12, R33, 0.5 ;  /* 0x3f000000210c7820 */ /* 0x000fe20000400000 */
[----:B------:R-:W-:-:S03]  /*119e0*/  HADD2.F32 R33, -RZ, R8.H0_H0 ;  /* 0x20000008ff217230 */ /* 0x000fc60000004100 */
        /* <DEDUP_REMOVED lines=28> */
[----:B------:R-:W-:-:S05]  /*11bb0*/  FMUL R34, R35, R34 ;  /* 0x0000002223227220 */ /* 0x000fca0000400000 */
[----:B------:R-:W-:-:S05]  /*11bc0*/  F2FP.F16.F32.PACK_AB R12, R12, R34 ;  /* 0x000000220c0c723e */ /* 0x000fca00000000ff */
[----:B------:R1:W-:Y:S02]  /*11bd0*/  STSM.16.M88.4 [R3+0x6200], R12 ;  /* 0x0062000c03007844 */ /* 0x0003e40000000200 */
[----:B-1----:R-:W-:Y:S01]  /*11be0*/  FMUL R14, R23, R25 ;  /* 0x00000019170e7220 */ /* 0x002fe20000400000 */
        /* <DEDUP_REMOVED lines=17> */
[----:B------:R-:W-:Y:S02]  /*11d00*/  UIADD3 UR4, UR46, 0x6200, URZ ;  /* 0x000062002e047890 */ /* 0x000fe4000fffe03f */
[----:B------:R-:W-:Y:S01]  /*11d10*/  UIADD3.X UR11, URZ, UR39, URZ, UP0, !UPT ;  /* 0x000000273f0b7290 */ /* 0x000fe200087fe43f */
[----:B------:R-:W-:-:S08]  /*11d20*/  UMOV UR7, UR51 ;  /* 0x0000003300077c82 */ /* 0x000fd00008000000 */
[----:B------:R2:W-:Y:S01]  /*11d30*/  UTMASTG.3D [UR4], [UR10] ;  /* 0x000000040a0073b5 */ /* 0x0005e20008010000 */
[----:B------:R0:W-:Y:S01]  /*11d40*/  UTMACMDFLUSH ;  /* 0x00000000000079b7 */ /* 0x0001e20000000000 */
[----:B--2---:R-:W-:-:S04]  /*11d50*/  DEPBAR.LE SB0, 0x1 ;  /* 0x000080400000791a */ /* 0x004fc80000000000 */
.L_x_82:
[----:B------:R-:W-:Y:S05]  /*11d60*/  BSYNC B0 ;  /* 0x0000000000007941 */ /* 0x000fea0003800000 */
.L_x_81:
        /* <DEDUP_REMOVED lines=9> */
.L_x_85:
[----:B------:R-:W-:-:S04]  /*11e00*/  ULEA UR4, UR8, UR46, 0x3 ;  /* 0x0000002e08047291 */ /* 0x000fc8000f8e183f */
[----:B------:R-:W-:-:S04]  /*11e10*/  UIADD3 UR4, UR4, 0x50, URZ ;  /* 0x0000005004047890 */ /* 0x000fc8000fffe03f */
[----:B------:R-:W-:-:S09]  /*11e20*/  UPRMT UR4, UR52, 0x654, UR4 ;  /* 0x0000065434047896 */ /* 0x000fd20008000004 */
[----:B------:R-:W-:Y:S03]  /*11e30*/  SYNCS.ARRIVE.TRANS64.RED.A1T0 RZ, [UR4], RZ ;  /* 0x000000ffffff79a7 */ /* 0x000fe60008100404 */
.L_x_84:
[----:B------:R-:W-:Y:S05]  /*11e40*/  BSYNC B0 ;  /* 0x0000000000007941 */ /* 0x000fea0003800000 */
.L_x_83:
        /* <DEDUP_REMOVED lines=9> */
.L_x_88:
[----:B-1----:R-:W-:Y:S01]  /*11ee0*/  LEA R12, R0, UR46, 0x3 ;  /* 0x0000002e000c7c11 */ /* 0x002fe2000f8e18ff */
[----:B------:R-:W-:Y:S01]  /*11ef0*/  BSSY B1, `(.L_x_89) ;  /* 0x0000004000017945 */ /* 0x000fe20003800000 */
[----:B------:R-:W-:-:S04]  /*11f00*/  SHF.L.U32 R13, R2, 0x1f, RZ ;  /* 0x0000001f020d7819 */ /* 0x000fc800000006ff */
[----:B------:R-:W1:Y:S02]  /*11f10*/  SYNCS.PHASECHK.TRANS64.TRYWAIT P3, [R12+URZ+0x30], R13 ;  /* 0x0000300d0c0075a7 */ /* 0x000e64000806017f */
[----:B-1----:R-:W-:Y:S05]  /*11f20*/  @!P3 BRA `(.L_x_90) ;  /* 0x000001cc00a0b947 */ /* 0x002fea0003800000 */
.L_x_358:
[----:B------:R-:W-:Y:S05]  /*11f30*/  BSYNC B1 ;  /* 0x0000000000017941 */ /* 0x000fea0003800000 */
.L_x_89:
[----:B-1----:R-:W-:Y:S01]  /*11f40*/  @!P4 LEA R13, R0, R19, 0xd ;  /* 0x00000013000dc211 */ /* 0x002fe200078e68ff */
[----:B------:R-:W-:Y:S05]  /*11f50*/  @!P4 WARPSYNC.ALL ;  /* 0x000000000000c948 */ /* 0x000fea0003800000 */
[----:B------:R-:W-:Y:S01]  /*11f60*/  @!P4 IMAD R12, R18, 0x2, R13 ;  /* 0x00000002120cc824 */ /* 0x000fe200078e020d */
[----:B------:R2:W3:Y:S01]  /*11f70*/  @!P4 LDSM.16.M88.4 R8, [R13] ;  /* 0x000000000d08c83b */ /* 0x0004e20000000200 */
[----:B------:R-:W-:-:S03]  /*11f80*/  IADD3 R0, R0, 0x1, RZ ;  /* 0x0000000100007810 */ /* 0x000fc60007ffe0ff */
[----:B------:R2:W4:Y:S01]  /*11f90*/  @!P4 LDSM.16.M88.4 R4, [R12] ;  /* 0x000000000c04c83b */ /* 0x0005220000000200 */
[----:B------:R-:W-:-:S04]  /*11fa0*/  ISETP.NE.AND P3, PT, R0, 0x4, PT ;  /* 0x000000040000780c */ /* 0x000fc80003f65270 */
[----:B------:R-:W-:Y:S02]  /*11fb0*/  SEL R15, RZ, 0x1, P3 ;  /* 0x00000001ff0f7807 */ /* 0x000fe40001800000 */
[----:B------:R-:W-:Y:S02]  /*11fc0*/  SEL R0, R0, RZ, P3 ;  /* 0x000000ff00007207 */ /* 0x000fe40001800000 */
[----:B--2---:R-:W-:-:S07]  /*11fd0*/  LOP3.LUT R2, R2, R15, RZ, 0x3c, !PT ;  /* 0x0000000f02027212 */ /* 0x004fce00078e3cff */
.L_x_87:
[----:B------:R-:W-:Y:S05]  /*11fe0*/  BSYNC B0 ;  /* 0x0000000000007941 */ /* 0x000fea0003800000 */
.L_x_86:
[----:B-1----:R-:W2:Y:S04]  /*11ff0*/  LDL.LU R12, [R1+0x88] ;  /* 0x00008800010c7983 */ /* 0x002ea80000300800 */
[----:B------:R-:W5:Y:S04]  /*12000*/  LDL.LU R24, [R1+0x8c] ;  /* 0x00008c0001187983 */ /* 0x000f680000300800 */
[----:B------:R-:W4:Y:S04]  /*12010*/  LDL.LU R27, [R1+0x90] ;  /* 0x00009000011b7983 */ /* 0x000f280000300800 */
[----:B------:R-:W5:Y:S04]  /*12020*/  LDL.LU R29, [R1+0x94] ;  /* 0x00009400011d7983 */ /* 0x000f680000300800 */
        /* <DEDUP_REMOVED lines=11> */
[----:B------:R-:W5:Y:S01]  /*120e0*/  LDL.LU R46, [R1+0x80] ;  /* 0x00008000012e7983 */ /* 0x000f620000300800 */
[----:B------:R-:W-:Y:S05]  /*120f0*/  WARPSYNC.ALL ;  /* 0x0000000000007948 */ /* 0x000fea0003800000 */
[----:B------:R-:W-:Y:S01]  /*12100*/  BSSY B0, `(.L_x_91) ;  /* 0x00001dc000007945 */ /* 0x000fe20003800000 */
[----:B--2---:R-:W-:Y:S01]  /*12110*/  FMUL R13, R17, R12 ;  /* 0x0000000c110d7220 */ /* 0x004fe20000400000 */
[----:B---3--:R-:W-:-:S05]  /*12120*/  HADD2.F32 R12, -RZ, R9.H0_H0 ;  /* 0x20000009ff0c7230 */ /* 0x008fca0000004100 */
[----:B------:R-:W-:Y:S01]  /*12130*/  FFMA R12, R16, R12, R13 ;  /* 0x0000000c100c7223 */ /* 0x000fe2000000000d */
[----:B----4-:R-:W-:-:S03]  /*12140*/  FMUL R27, R17, R27 ;  /* 0x0000001b111b7220 */ /* 0x010fc60000400000 */
[----:B------:R-:W-:-:S04]  /*12150*/  FMUL R15, R12, 0.70710676908493041992 ;  /* 0x3f3504f30c0f7820 */ /* 0x000fc80000400000 */
[C---:B------:R-:W-:Y:S01]  /*12160*/  FMUL R14, R15.reuse, R15 ;  /* 0x0000000f0f0e7220 */ /* 0x040fe20000400000 */
[----:B------:R-:W-:-:S04]  /*12170*/  FSETP.GE.AND P3, PT, |R15|, 1.0029599666595458984, PT ;  /* 0x3f8060fe0f00780b */ /* 0x000fc80003f66200 */
[----:B------:R-:W-:Y:S02]  /*12180*/  FSEL R14, |R15|, R14, P3 ;  /* 0x0000000e0f0e7208 */ /* 0x000fe40001800200 */
[----:B------:R-:W-:Y:S02]  /*12190*/  FSEL R13, R164, 8.4834944573231041431e-05, P3 ;  /* 0x38b1e96aa40d7808 */ /* 0x000fe40001800000 */
[----:B------:R-:W-:Y:S02]  /*121a0*/  FSEL R23, -R163, -0.00082130916416645050049, P3 ;  /* 0xba574d20a3177808 */ /* 0x000fe40001800100 */
[----:B------:R-:W-:Y:S02]  /*121b0*/  FSEL R22, R162, 0.0052134888246655464172, P3 ;  /* 0x3baad5eaa2167808 */ /* 0x000fe40001800000 */
[----:B------:R-:W-:Y:S01]  /*121c0*/  FSEL R25, R159, -0.37612664699554443359, P3 ;  /* 0xbec093ac9f197808 */ /* 0x000fe20001800000 */
[----:B------:R-:W-:-:S04]  /*121d0*/  FFMA R13, R14, R13, R23 ;  /* 0x0000000d0e0d7223 */ /* 0x000fc80000000017 */
[----:B------:R-:W-:Y:S01]  /*121e0*/  FFMA R13, R14, R13, R22 ;  /* 0x0000000d0e0d7223 */ /* 0x000fe20000000016 */
[----:B------:R-:W-:-:S05]  /*121f0*/  FSEL R22, -R161, -0.026868773624300956726, P3 ;  /* 0xbcdc1be7a1167808 */ /* 0x000fca0001800100 */
[----:B------:R-:W-:Y:S01]  /*12200*/  FFMA R13, R14, R13, R22 ;  /* 0x0000000d0e0d7223 */ /* 0x000fe20000000016 */
[----:B------:R-:W-:-:S05]  /*12210*/  FSEL R22, R160, 0.11284004896879196167, P3 ;  /* 0x3de718afa0167808 */ /* 0x000fca0001800000 */
[C---:B------:R-:W-:Y:S01]  /*12220*/  FFMA R23, R14.reuse, R13, R22 ;  /* 0x0000000d0e177223 */ /* 0x040fe20000000016 */
[----:B------:R-:W-:Y:S02]  /*12230*/  HADD2.F32 R22, -RZ, R9.H1_H1 ;  /* 0x30000009ff167230 */ /* 0x000fe40000004100 */
[----:B-----5:R-:W-:Y:S01]  /*12240*/  FMUL R13, R17, R24 ;  /* 0x00000018110d7220 */ /* 0x020fe20000400000 */
[----:B------:R-:W-:-:S03]  /*12250*/  FFMA R23, R14, R23, R25 ;  /* 0x000000170e177223 */ /* 0x000fc60000000019 */
[----:B------:R-:W-:Y:S01]  /*12260*/  FFMA R13, R16, R22, R13 ;  /* 0x00000016100d7223 */ /* 0x000fe2000000000d */
[----:B------:R-:W-:-:S03]  /*12270*/  FSEL R22, R158, 0.12837915122509002686, P3 ;  /* 0x3e0375d39e167808 */ /* 0x000fc60001800000 */
[----:B------:R-:W-:Y:S02]  /*12280*/  FMUL R24, R13, 0.70710676908493041992 ;  /* 0x3f3504f30d187820 */ /* 0x000fe40000400000 */
[----:B------:R-:W-:Y:S02]  /*12290*/  FFMA R14, R14, R23, R22 ;  /* 0x000000170e0e7223 */ /* 0x000fe40000000016 */
[C---:B------:R-:W-:Y:S01]  /*122a0*/  FMUL R23, R24.reuse, R24 ;  /* 0x0000001818177220 */ /* 0x040fe20000400000 */
[----:B------:R-:W-:-:S04]  /*122b0*/  FSETP.GE.AND P5, PT, |R24|, 1.0029599666595458984, PT ;  /* 0x3f8060fe1800780b */ /* 0x000fc80003fa6200 */
[----:B------:R-:W-:Y:S02]  /*122c0*/  FSEL R22, |R24|, R23, P5 ;  /* 0x0000001718167208 */ /* 0x000fe40002800200 */
[----:B------:R-:W-:Y:S02]  /*122d0*/  FSEL R23, R164, 8.4834944573231041431e-05, P5 ;  /* 0x38b1e96aa4177808 */ /* 0x000fe40002800000 */
[----:B------:R-:W-:Y:S02]  /*122e0*/  FSEL R25, -R163, -0.00082130916416645050049, P5 ;  /* 0xba574d20a3197808 */ /* 0x000fe40002800100 */
[----:B------:R-:W-:-:S03]  /*122f0*/  FSEL R26, R162, 0.0052134888246655464172, P5 ;  /* 0x3baad5eaa21a7808 */ /* 0x000fc60002800000 */
[----:B------:R-:W-:-:S04]  /*12300*/  FFMA R23, R22, R23, R25 ;  /* 0x0000001716177223 */ /* 0x000fc80000000019 */
[----:B------:R-:W-:Y:S01]  /*12310*/  FFMA R25, R22, R23, R26 ;  /* 0x0000001716197223 */ /* 0x000fe2000000001a */
[----:B------:R-:W-:Y:S02]  /*12320*/  FSEL R26, -R161, -0.026868773624300956726, P5 ;  /* 0xbcdc1be7a11a7808 */ /* 0x000fe40002800100 */
[----:B------:R-:W-:-:S03]  /*12330*/  FSEL R23, -|R15|, R15, P3 ;  /* 0x0000000f0f177208 */ /* 0x000fc60001800300 */
[----:B------:R-:W-:Y:S01]  /*12340*/  FFMA R25, R22, R25, R26 ;  /* 0x0000001916197223 */ /* 0x000fe2000000001a */
[----:B------:R-:W-:Y:S01]  /*12350*/  FSEL R26, R160, 0.11284004896879196167, P5 ;  /* 0x3de718afa01a7808 */ /* 0x000fe20002800000 */
[----:B------:R-:W-:-:S04]  /*12360*/  FFMA R14, R14, R23, R23 ;  /* 0x000000170e0e7223 */ /* 0x000fc80000000017 */
[C---:B------:R-:W-:Y:S01]  /*12370*/  FFMA R23, R22.reuse, R25, R26 ;  /* 0x0000001916177223 */ /* 0x040fe2000000001a */
[----:B------:R-:W-:Y:S01]  /*12380*/  FSEL R26, R159, -0.37612664699554443359, P5 ;  /* 0xbec093ac9f1a7808 */ /* 0x000fe20002800000 */
[----:B------:R-:W1:Y:S04]  /*12390*/  @P3 MUFU.EX2 R25, R14 ;  /* 0x0000000e00193308 */ /* 0x000e680000000800 */
[----:B------:R-:W-:Y:S01]  /*123a0*/  FFMA R23, R22, R23, R26 ;  /* 0x0000001716177223 */ /* 0x000fe2000000001a */
[----:B------:R-:W-:-:S05]  /*123b0*/  FSEL R26, R158, 0.12837915122509002686, P5 ;  /* 0x3e0375d39e1a7808 */ /* 0x000fca0002800000 */
[----:B------:R-:W-:Y:S01]  /*123c0*/  FFMA R23, R22, R23, R26 ;  /* 0x0000001716177223 */ /* 0x000fe2000000001a */
[----:B------:R-:W-:-:S05]  /*123d0*/  HADD2.F32 R22, -RZ, R10.H0_H0 ;  /* 0x2000000aff167230 */ /* 0x000fca0000004100 */
[----:B------:R-:W-:Y:S01]  /*123e0*/  FFMA R22, R16, R22, R27 ;  /* 0x0000001610167223 */ /* 0x000fe2000000001b */
[----:B-1----:R-:W-:-:S03]  /*123f0*/  @P3 FADD R26, -R25, 1 ;  /* 0x3f800000191a3421 */ /* 0x002fc60000000100 */
[----:B------:R-:W-:Y:S02]  /*12400*/  FMUL R25, R22, 0.70710676908493041992 ;  /* 0x3f3504f316197820 */ /* 0x000fe40000400000 */
[----:B------:R-:W-:Y:S02]  /*12410*/  @P3 LOP3.LUT R14, R26, 0x80000000, R15, 0xb8, !PT ;  /* 0x800000001a0e3812 */ /* 0x000fe400078eb80f */
[C---:B------:R-:W-:Y:S01]  /*12420*/  FMUL R26, R25.reuse, R25 ;  /* 0x00000019191a7220 */ /* 0x040fe20000400000 */
[----:B------:R-:W-:-:S04]  /*12430*/  FSETP.GE.AND P3, PT, |R25|, 1.0029599666595458984, PT ;  /* 0x3f8060fe1900780b */ /* 0x000fc80003f66200 */
[----:B------:R-:W-:Y:S02]  /*12440*/  FSEL R26, |R25|, R26, P3 ;  /* 0x0000001a191a7208 */ /* 0x000fe40001800200 */
[----:B------:R-:W-:Y:S02]  /*12450*/  FSEL R15, R164, 8.4834944573231041431e-05, P3 ;  /* 0x38b1e96aa40f7808 */ /* 0x000fe40001800000 */
[----:B------:R-:W-:Y:S02]  /*12460*/  FSEL R27, -R163, -0.00082130916416645050049, P3 ;  /* 0xba574d20a31b7808 */ /* 0x000fe40001800100 */
[----:B------:R-:W-:Y:S02]  /*12470*/  FSEL R28, R162, 0.0052134888246655464172, P3 ;  /* 0x3baad5eaa21c7808 */ /* 0x000fe40001800000 */
[----:B------:R-:W-:Y:S01]  /*12480*/  FSEL R30, -R161, -0.026868773624300956726, P3 ;  /* 0xbcdc1be7a11e7808 */ /* 0x000fe20001800100 */
[----:B------:R-:W-:-:S04]  /*12490*/  FFMA R15, R26, R15, R27 ;  /* 0x0000000f1a0f7223 */ /* 0x000fc8000000001b */
[----:B------:R-:W-:Y:S01]  /*124a0*/  FFMA R15, R26, R15, R28 ;  /* 0x0000000f1a0f7223 */ /* 0x000fe2000000001c */
[----:B------:R-:W-:-:S03]  /*124b0*/  FSEL R28, -|R24|, R24, P5 ;  /* 0x00000018181c7208 */ /* 0x000fc60002800300 */
[----:B------:R-:W-:Y:S02]  /*124c0*/  FFMA R27, R26, R15, R30 ;  /* 0x0000000f1a1b7223 */ /* 0x000fe4000000001e */
[----:B------:R-:W-:Y:S01]  /*124d0*/  FFMA R15, R23, R28, R28 ;  /* 0x0000001c170f7223 */ /* 0x000fe2000000001c */
[----:B------:R-:W-:-:S03]  /*124e0*/  FSEL R28, R160, 0.11284004896879196167, P3 ;  /* 0x3de718afa01c7808 */ /* 0x000fc60001800000 */
[----:B------:R-:W1:Y:S02]  /*124f0*/  @P5 MUFU.EX2 R23, R15 ;  /* 0x0000000f00175308 */ /* 0x000e640000000800 */
[----:B------:R-:W-:Y:S01]  /*12500*/  FFMA R27, R26, R27, R28 ;  /* 0x0000001b1a1b7223 */ /* 0x000fe2000000001c */
[----:B------:R-:W-:-:S05]  /*12510*/  FSEL R28, R159, -0.37612664699554443359, P3 ;  /* 0xbec093ac9f1c7808 */ /* 0x000fca0001800000 */
[----:B------:R-:W-:Y:S01]  /*12520*/  FFMA R27, R26, R27, R28 ;  /* 0x0000001b1a1b7223 */ /* 0x000fe2000000001c */
[----:B------:R-:W-:-:S05]  /*12530*/  FSEL R28, R158, 0.12837915122509002686, P3 ;  /* 0x3e0375d39e1c7808 */ /* 0x000fca0001800000 */
[----:B------:R-:W-:Y:S01]  /*12540*/  FFMA R26, R26, R27, R28 ;  /* 0x0000001b1a1a7223 */ /* 0x000fe2000000001c */
[----:B------:R-:W-:Y:S02]  /*12550*/  HADD2.F32 R28, -RZ, R10.H1_H1 ;  /* 0x3000000aff1c7230 */ /* 0x000fe40000004100 */
[----:B------:R-:W-:Y:S01]  /*12560*/  FMUL R27, R17, R29 ;  /* 0x0000001d111b7220 */ /* 0x000fe20000400000 */
[----:B-1----:R-:W-:-:S03]  /*12570*/  @P5 FADD R29, -R23, 1 ;  /* 0x3f800000171d5421 */ /* 0x002fc60000000100 */
[----:B------:R-:W-:Y:S02]  /*12580*/  FFMA R23, R16, R28, R27 ;  /* 0x0000001c10177223 */ /* 0x000fe4000000001b */
[----:B------:R-:W-:Y:S02]  /*12590*/  @P5 LOP3.LUT R15, R29, 0x80000000, R24, 0xb8, !PT ;  /* 0x800000001d0f5812 */ /* 0x000fe400078eb818 */
[----:B------:R-:W-:-:S04]  /*125a0*/  FMUL R28, R23, 0.70710676908493041992 ;  /* 0x3f3504f3171c7820 */ /* 0x000fc80000400000 */
        /* <DEDUP_REMOVED lines=10> */
[----:B------:R-:W-:Y:S01]  /*12650*/  FFMA R30, R27, R24, R31 ;  /* 0x000000181b1e7223 */ /* 0x000fe2000000001f */
[----:B------:R-:W-:Y:S02]  /*12660*/  HADD2.F32 R31, -RZ, R11.H0_H0 ;  /* 0x2000000bff1f7230 */ /* 0x000fe40000004100 */
        /* <DEDUP_REMOVED lines=22> */
[----:B------:R-:W-:Y:S02]  /*127d0*/  FSEL R25, -R161, -0.026868773624300956726, P3 ;  /* 0xbcdc1be7a1197808 */ /* 0x000fe40001800100 */
[----:B------:R-:W-:-:S03]  /*127e0*/  FSEL R32, -|R28|, R28, P5 ;  /* 0x0000001c1c207208 */ /* 0x000fc60002800300 */
[----:B------:R-:W-:Y:S02]  /*127f0*/  FFMA R34, R29, R34, R25 ;  /* 0x000000221d227223 */ /* 0x000fe40000000019 */
[----:B------:R-:W-:Y:S01]  /*12800*/  FFMA R25, R27, R32, R32 ;  /* 0x000000201b197223 */ /* 0x000fe20000000020 */
[----:B------:R-:W-:Y:S01]  /*12810*/  FSEL R27, R160, 0.11284004896879196167, P3 ;  /* 0x3de718afa01b7808 */ /* 0x000fe20001800000 */
[----:B------:R-:W-:-:S04]  /*12820*/  HADD2.F32 R32, -RZ, R11.H1_H1 ;  /* 0x3000000bff207230 */ /* 0x000fc80000004100 */
[C---:B------:R-:W-:Y:S02]  /*12830*/  FFMA R34, R29.reuse, R34, R27 ;  /* 0x000000221d227223 */ /* 0x040fe4000000001b */
[----:B------:R-:W1:Y:S02]  /*12840*/  @P5 MUFU.EX2 R27, R25 ;  /* 0x00000019001b5308 */ /* 0x000e640000000800 */
[----:B------:R-:W-:Y:S01]  /*12850*/  FFMA R34, R29, R34, R31 ;  /* 0x000000221d227223 */ /* 0x000fe2000000001f */
[----:B------:R-:W-:-:S05]  /*12860*/  FSEL R31, R158, 0.12837915122509002686, P3 ;  /* 0x3e0375d39e1f7808 */ /* 0x000fca0001800000 */
[----:B------:R-:W-:Y:S01]  /*12870*/  FFMA R29, R29, R34, R31 ;  /* 0x000000221d1d7223 */ /* 0x000fe2000000001f */
[----:B------:R-:W-:Y:S01]  /*12880*/  FMUL R31, R17, R33 ;  /* 0x00000021111f7220 */ /* 0x000fe20000400000 */
[----:B-1----:R-:W-:-:S03]  /*12890*/  @P5 FADD R33, -R27, 1 ;  /* 0x3f8000001b215421 */ /* 0x002fc60000000100 */
[----:B------:R-:W-:-:S04]  /*128a0*/  FFMA R27, R16, R32, R31 ;  /* 0x00000020101b7223 */ /* 0x000fc8000000001f */
[----:B------:R-:W-:Y:S01]  /*128b0*/  FMUL R32, R27, 0.70710676908493041992 ;  /* 0x3f3504f31b207820 */ /* 0x000fe20000400000 */
[----:B------:R-:W-:Y:S02]  /*128c0*/  @P5 LOP3.LUT R25, R33, 0x80000000, R28, 0xb8, !PT ;  /* 0x8000000021195812 */ /* 0x000fe400078eb81c */
[----:B------:R-:W-:Y:S01]  /*128d0*/  FSEL R28, -|R30|, R30, P3 ;  /* 0x0000001e1e1c7208 */ /* 0x000fe20001800300 */
[C---:B------:R-:W-:Y:S01]  /*128e0*/  FMUL R31, R32.reuse, R32 ;  /* 0x00000020201f7220 */ /* 0x040fe20000400000 */
[----:B------:R-:W-:-:S03]  /*128f0*/  FSETP.GE.AND P5, PT, |R32|, 1.0029599666595458984, PT ;  /* 0x3f8060fe2000780b */ /* 0x000fc60003fa6200 */
[----:B------:R-:W-:Y:S01]  /*12900*/  FFMA R28, R29, R28, R28 ;  /* 0x0000001c1d1c7223 */ /* 0x000fe2000000001c */
[----:B------:R-:W-:Y:S02]  /*12910*/  FSEL R29, |R32|, R31, P5 ;  /* 0x0000001f201d7208 */ /* 0x000fe40002800200 */
[----:B------:R-:W-:Y:S02]  /*12920*/  FSEL R34, R164, 8.4834944573231041431e-05, P5 ;  /* 0x38b1e96aa4227808 */ /* 0x000fe40002800000 */
[----:B------:R-:W-:Y:S02]  /*12930*/  FSEL R36, -R163, -0.00082130916416645050049, P5 ;  /* 0xba574d20a3247808 */ /* 0x000fe40002800100 */
[----:B------:R-:W-:Y:S02]  /*12940*/  FSEL R31, R162, 0.0052134888246655464172, P5 ;  /* 0x3baad5eaa21f7808 */ /* 0x000fe40002800000 */
[----:B------:R-:W-:Y:S01]  /*12950*/  FSEL R33, R159, -0.37612664699554443359, P5 ;  /* 0xbec093ac9f217808 */ /* 0x000fe20002800000 */
[----:B------:R-:W-:Y:S01]  /*12960*/  FFMA R34, R29, R34, R36 ;  /* 0x000000221d227223 */ /* 0x000fe20000000024 */
[----:B------:R-:W-:-:S03]  /*12970*/  HADD2.F32 R36, -RZ, R4.H1_H1 ;  /* 0x30000004ff247230 */ /* 0x000fc60000004100 */
[----:B------:R-:W-:Y:S01]  /*12980*/  FFMA R34, R29, R34, R31 ;  /* 0x000000221d227223 */ /* 0x000fe2000000001f */
[----:B------:R-:W-:-:S05]  /*12990*/  FSEL R31, -R161, -0.026868773624300956726, P5 ;  /* 0xbcdc1be7a11f7808 */ /* 0x000fca0002800100 */
[----:B------:R-:W-:Y:S01]  /*129a0*/  FFMA R34, R29, R34, R31 ;  /* 0x000000221d227223 */ /* 0x000fe2000000001f */
[----:B------:R-:W-:-:S05]  /*129b0*/  FSEL R31, R160, 0.11284004896879196167, P5 ;  /* 0x3de718afa01f7808 */ /* 0x000fca0002800000 */
[C---:B------:R-:W-:Y:S02]  /*129c0*/  FFMA R34, R29.reuse, R34, R31 ;  /* 0x000000221d227223 */ /* 0x040fe4000000001f */
[----:B------:R-:W1:Y:S02]  /*129d0*/  @P3 MUFU.EX2 R31, R28 ;  /* 0x0000001c001f3308 */ /* 0x000e640000000800 */
[----:B------:R-:W-:Y:S01]  /*129e0*/  FFMA R34, R29, R34, R33 ;  /* 0x000000221d227223 */ /* 0x000fe20000000021 */
[----:B------:R-:W-:-:S05]  /*129f0*/  FSEL R33, R158, 0.12837915122509002686, P5 ;  /* 0x3e0375d39e217808 */ /* 0x000fca0002800000 */
[----:B------:R-:W-:Y:S01]  /*12a00*/  FFMA R29, R29, R34, R33 ;  /* 0x000000221d1d7223 */ /* 0x000fe20000000021 */
[----:B------:R-:W-:-:S05]  /*12a10*/  FSEL R34, -|R32|, R32, P5 ;  /* 0x0000002020227208 */ /* 0x000fca0002800300 */
[----:B------:R-:W-:Y:S01]  /*12a20*/  FFMA R29, R29, R34, R34 ;  /* 0x000000221d1d7223 */ /* 0x000fe20000000022 */
[----:B------:R-:W-:Y:S02]  /*12a30*/  HADD2.F32 R34, -RZ, R4.H0_H0 ;  /* 0x20000004ff227230 */ /* 0x000fe40000004100 */
[----:B-1----:R-:W-:-:S05]  /*12a40*/  @P3 FADD R31, -R31, 1 ;  /* 0x3f8000001f1f3421 */ /* 0x002fca0000000100 */
[----:B------:R-:W-:Y:S01]  /*12a50*/  @P3 LOP3.LUT R28, R31, 0x80000000, R30, 0xb8, !PT ;  /* 0x800000001f1c3812 */ /* 0x000fe200078eb81e */
[----:B------:R-:W-:Y:S01]  /*12a60*/  FMUL R31, R17, R35 ;  /* 0x00000023111f7220 */ /* 0x000fe20000400000 */
[----:B------:R-:W1:Y:S03]  /*12a70*/  @P5 MUFU.EX2 R30, R29 ;  /* 0x0000001d001e5308 */ /* 0x000e660000000800 */
[----:B------:R-:W-:Y:S01]  /*12a80*/  FFMA R31, R16, R34, R31 ;  /* 0x00000022101f7223 */ /* 0x000fe2000000001f */
[----:B------:R-:W-:Y:S01]  /*12a90*/  FADD R28, R28, 1 ;  /* 0x3f8000001c1c7421 */ /* 0x000fe20000000000 */
[----:B-1----:R-:W-:-:S05]  /*12aa0*/  @P5 FADD R33, -R30, 1 ;  /* 0x3f8000001e215421 */ /* 0x002fca0000000100 */
[----:B------:R-:W-:Y:S01]  /*12ab0*/  @P5 LOP3.LUT R29, R33, 0x80000000, R32, 0xb8, !PT ;  /* 0x80000000211d5812 */ /* 0x000fe200078eb820 */
[----:B------:R-:W-:-:S04]  /*12ac0*/  FMUL R32, R31, 0.70710676908493041992 ;  /* 0x3f3504f31f207820 */ /* 0x000fc80000400000 */
        /* <DEDUP_REMOVED lines=17> */
[----:B------:R-:W-:Y:S01]  /*12be0*/  FFMA R30, R30, R33, R33 ;  /* 0x000000211e1e7223 */ /* 0x000fe20000000021 */
[----:B------:R-:W-:-:S03]  /*12bf0*/  FMUL R33, R17, R37 ;  /* 0x0000002511217220 */ /* 0x000fc60000400000 */
[----:B------:R-:W1:Y:S01]  /*12c00*/  @P3 MUFU.EX2 R34, R30 ;  /* 0x0000001e00223308 */ /* 0x000e620000000800 */
[----:B------:R-:W-:Y:S01]  /*12c10*/  FFMA R33, R16, R36, R33 ;  /* 0x0000002410217223 */ /* 0x000fe20000000021 */
[----:B-1----:R-:W-:-:S03]  /*12c20*/  @P3 FADD R35, -R34, 1 ;  /* 0x3f80000022233421 */ /* 0x002fc60000000100 */
[C---:B------:R-:W-:Y:S01]  /*12c30*/  FMUL R34, R33.reuse, 0.70710676908493041992 ;  /* 0x3f3504f321227820 */ /* 0x040fe20000400000 */
[----:B------:R-:W-:Y:S01]  /*12c40*/  FMUL R33, R33, 0.5 ;  /* 0x3f00000021217820 */ /* 0x000fe20000400000 */
[----:B------:R-:W-:Y:S02]  /*12c50*/  @P3 LOP3.LUT R30, R35, 0x80000000, R32, 0xb8, !PT ;  /* 0x80000000231e3812 */ /* 0x000fe400078eb820 */
        /* <DEDUP_REMOVED lines=45> */
[----:B-1----:R-:W-:Y:S01]  /*12f30*/  @P3 FADD R40, -R37, 1 ;  /* 0x3f80000025283421 */ /* 0x002fe20000000100 */
[----:B------:R-:W-:-:S04]  /*12f40*/  HADD2.F32 R37, -RZ, R5.H1_H1 ;  /* 0x30000005ff257230 */ /* 0x000fc80000004100 */
[----:B------:R-:W-:Y:S01]  /*12f50*/  @P3 LOP3.LUT R36, R40, 0x80000000, R35, 0xb8, !PT ;  /* 0x8000000028243812 */ /* 0x000fe200078eb823 */
[----:B------:R-:W-:-:S04]  /*12f60*/  FMUL R35, R17, R47 ;  /* 0x0000002f11237220 */ /* 0x000fc80000400000 */
[----:B------:R-:W-:Y:S01]  /*12f70*/  FFMA R35, R16, R37, R35 ;  /* 0x0000002510237223 */ /* 0x000fe20000000023 */
[----:B------:R-:W-:Y:S01]  /*12f80*/  FMUL R37, R12, 0.5 ;  /* 0x3f0000000c257820 */ /* 0x000fe20000400000 */
[----:B------:R-:W-:Y:S02]  /*12f90*/  FADD R12, R14, 1 ;  /* 0x3f8000000e0c7421 */ /* 0x000fe40000000000 */
[C---:B------:R-:W-:Y:S01]  /*12fa0*/  FMUL R14, R35.reuse, 0.70710676908493041992 ;  /* 0x3f3504f3230e7820 */ /* 0x040fe20000400000 */
[----:B------:R-:W-:Y:S01]  /*12fb0*/  FMUL R35, R35, 0.5 ;  /* 0x3f00000023237820 */ /* 0x000fe20000400000 */
[----:B------:R-:W-:Y:S02]  /*12fc0*/  FMUL R12, R12, R37 ;  /* 0x000000250c0c7220 */ /* 0x000fe40000400000 */
        /* <DEDUP_REMOVED lines=18> */
[----:B------:R-:W-:Y:S01]  /*130f0*/  FMUL R40, R13, 0.5 ;  /* 0x3f0000000d287820 */ /* 0x000fe20000400000 */
[----:B------:R-:W-:Y:S02]  /*13100*/  FADD R13, R15, 1 ;  /* 0x3f8000000f0d7421 */ /* 0x000fe40000000000 */
[----:B------:R-:W1:Y:S02]  /*13110*/  @P3 MUFU.EX2 R39, R37 ;  /* 0x0000002500273308 */ /* 0x000e640000000800 */
[----:B------:R-:W-:Y:S01]  /*13120*/  FMUL R13, R13, R40 ;  /* 0x000000280d0d7220 */ /* 0x000fe20000400000 */
        /* <DEDUP_REMOVED lines=24> */
[----:B------:R-:W-:Y:S01]  /*132b0*/  FMUL R41, R22, 0.5 ;  /* 0x3f00000016297820 */ /* 0x000fe20000400000 */
[----:B------:R-:W-:-:S03]  /*132c0*/  FADD R22, R24, 1 ;  /* 0x3f80000018167421 */ /* 0x000fc60000000000 */
[----:B------:R-:W-:Y:S01]  /*132d0*/  FFMA R39, R39, R40, R40 ;  /* 0x0000002827277223 */ /* 0x000fe20000000028 */
[----:B------:R-:W-:-:S03]  /*132e0*/  FMUL R22, R22, R41 ;  /* 0x0000002916167220 */ /* 0x000fc60000400000 */
        /* <DEDUP_REMOVED lines=31> */
[----:B------:R-:W-:Y:S02]  /*134e0*/  HADD2.F32 R24, -RZ, R7.H0_H0 ;  /* 0x20000007ff187230 */ /* 0x000fe40000004100 */
        /* <DEDUP_REMOVED lines=22> */
[----:B------:R-:W-:-:S04]  /*13650*/  FMUL R43, R26, 0.5 ;  /* 0x3f0000001a2b7820 */ /* 0x000fc80000400000 */
        /* <DEDUP_REMOVED lines=32> */
[----:B------:R-:W-:Y:S01]  /*13860*/  F2FP.F16.F32.PACK_AB R27, R27, R28 ;  /* 0x0000001c1b1b723e */ /* 0x000fe200000000ff */
        /* <DEDUP_REMOVED lines=30> */
[----:B------:R-:W-:Y:S01]  /*13a50*/  FMUL R29, R17, R46 ;  /* 0x0000002e111d7220 */ /* 0x000fe20000400000 */
[----:B------:R-:W-:Y:S01]  /*13a60*/  FMUL R46, R31, 0.5 ;  /* 0x3f0000001f2e7820 */ /* 0x000fe20000400000 */
[----:B------:R-:W-:Y:S02]  /*13a70*/  FADD R43, R43, 1 ;  /* 0x3f8000002b2b7421 */ /* 0x000fe40000000000 */
[----:B------:R-:W-:Y:S01]  /*13a80*/  FFMA R44, R16, R44, R29 ;  /* 0x0000002c102c7223 */ /* 0x000fe2000000001d */
[----:B------:R-:W-:-:S03]  /*13a90*/  FADD R29, R30, 1 ;  /* 0x3f8000001e1d7421 */ /* 0x000fc60000000000 */
[C---:B------:R-:W-:Y:S01]  /*13aa0*/  FMUL R30, R44.reuse, 0.70710676908493041992 ;  /* 0x3f3504f32c1e7820 */ /* 0x040fe20000400000 */
[----:B------:R-:W-:Y:S01]  /*13ab0*/  FMUL R29, R29, R46 ;  /* 0x0000002e1d1d7220 */ /* 0x000fe20000400000 */
[----:B------:R-:W-:Y:S02]  /*13ac0*/  FMUL R44, R44, 0.5 ;  /* 0x3f0000002c2c7820 */ /* 0x000fe40000400000 */
        /* <DEDUP_REMOVED lines=21> */
[----:B------:R-:W-:Y:S01]  /*13c20*/  FADD R30, R32, 1 ;  /* 0x3f800000201e7421 */ /* 0x000fe20000000000 */
[----:B------:R-:W-:-:S03]  /*13c30*/  FADD R32, R37, 1 ;  /* 0x3f80000025207421 */ /* 0x000fc60000000000 */
[----:B------:R-:W-:Y:S01]  /*13c40*/  FMUL R30, R30, R33 ;  /* 0x000000211e1e7220 */ /* 0x000fe20000400000 */
[----:B------:R-:W-:Y:S01]  /*13c50*/  FMUL R32, R32, R35 ;  /* 0x0000002320207220 */ /* 0x000fe20000400000 */
[----:B------:R-:W-:Y:S01]  /*13c60*/  FMUL R35, R15, 0.5 ;  /* 0x3f0000000f237820 */ /* 0x000fe20000400000 */
[----:B------:R-:W-:Y:S01]  /*13c70*/  FADD R15, R39, 1 ;  /* 0x3f800000270f7421 */ /* 0x000fe20000000000 */
[----:B------:R-:W-:Y:S01]  /*13c80*/  FADD R33, R36, 1 ;  /* 0x3f80000024217421 */ /* 0x000fe20000000000 */
[----:B------:R-:W-:Y:S02]  /*13c90*/  FADD R31, R31, 1 ;  /* 0x3f8000001f1f7421 */ /* 0x000fe40000000000 */
[----:B------:R-:W-:Y:S01]  /*13ca0*/  FMUL R15, R15, R14 ;  /* 0x0000000e0f0f7220 */ /* 0x000fe20000400000 */
[----:B------:R-:W-:Y:S01]  /*13cb0*/  FMUL R14, R40, R35 ;  /* 0x00000023280e7220 */ /* 0x000fe20000400000 */
[----:B------:R-:W-:Y:S01]  /*13cc0*/  FADD R35, R41, 1 ;  /* 0x3f80000029237421 */ /* 0x000fe20000000000 */
[----:B------:R-:W-:Y:S01]  /*13cd0*/  FMUL R33, R33, R34 ;  /* 0x0000002221217220 */ /* 0x000fe20000400000 */
[----:B------:R-:W-:Y:S01]  /*13ce0*/  FMUL R34, R43, R26 ;  /* 0x0000001a2b227220 */ /* 0x000fe20000400000 */
[----:B------:R-:W-:Y:S01]  /*13cf0*/  FMUL R31, R31, R44 ;  /* 0x0000002c1f1f7220 */ /* 0x000fe20000400000 */
[----:B------:R-:W-:Y:S01]  /*13d00*/  FMUL R35, R35, R24 ;  /* 0x0000001823237220 */ /* 0x000fe20000400000 */
[----:B------:R-:W-:Y:S01]  /*13d10*/  FMUL R24, R42, R25 ;  /* 0x000000192a187220 */ /* 0x000fe20000400000 */
[----:B------:R-:W-:-:S02]  /*13d20*/  F2FP.F16.F32.PACK_AB R14, R14, R15 ;  /* 0x0000000f0e0e723e */ /* 0x000fc400000000ff */
[----:B------:R-:W-:Y:S02]  /*13d30*/  F2FP.F16.F32.PACK_AB R25, R13, R12 ;  /* 0x0000000c0d19723e */ /* 0x000fe400000000ff */
[----:B------:R-:W-:Y:S02]  /*13d40*/  F2FP.F16.F32.PACK_AB R15, R24, R35 ;  /* 0x00000023180f723e */ /* 0x000fe400000000ff */
[----:B------:R-:W-:Y:S02]  /*13d50*/  F2FP.F16.F32.PACK_AB R26, R23, R22 ;  /* 0x00000016171a723e */ /* 0x000fe400000000ff */
[----:B------:R-:W-:Y:S02]  /*13d60*/  F2FP.F16.F32.PACK_AB R24, R34, R31 ;  /* 0x0000001f2218723e */ /* 0x000fe400000000ff */
[----:B------:R-:W-:Y:S02]  /*13d70*/  F2FP.F16.F32.PACK_AB R12, R30, R29 ;  /* 0x0000001d1e0c723e */ /* 0x000fe400000000ff */
[----:B------:R-:W-:Y:S01]  /*13d80*/  F2FP.F16.F32.PACK_AB R13, R32, R33 ;  /* 0x00000021200d723e */ /* 0x000fe200000000ff */
[----:B------:R1:W-:Y:S04]  /*13d90*/  STSM.16.M88.4 [R3+0x200], R24 ;  /* 0x0002001803007844 */ /* 0x0003e80000000200 */
[----:B------:R1:W-:Y:S01]  /*13da0*/  STSM.16.M88.4 [R154], R12 ;  /* 0x0000000c9a007844 */ /* 0x0003e20000000200 */
        /* <DEDUP_REMOVED lines=17> */
.L_x_92:
[----:B------:R-:W-:Y:S05]  /*13ec0*/  BSYNC B0 ;  /* 0x0000000000007941 */ /* 0x000fea0003800000 */
.L_x_91:
[----:B------:R-:W-:Y:S06]  /*13ed0*/  BAR.SYNC.DEFER_BLOCKING 0x1, 0x100 ;  /* 0x0044000000007b1d */ /* 0x000fec0000010000 */
[----:B------:R-:W-:Y:S04]  /*13ee0*/  BSSY B0, `(.L_x_93) ;  /* 0x000000a000007945 */ /* 0x000fe80003800000 */
[----:B------:R-:W-:Y:S05]  /*13ef0*/  @P0 BRA `(.L_x_94) ;  /* 0x0000000000200947 */ /* 0x000fea0003800000 */
[----:B------:R-:W-:-:S06]  /*13f00*/  UISETP.NE.AND UP0, UPT, UR43, 0x3, UPT ;  /* 0x000000032b00788c */ /* 0x000fcc000bf05270 */
[----:B------:R-:W-:-:S13]  /*13f10*/  PLOP3.LUT P3, PT, PT, PT, UP0, 0x80, 0x0 ;  /* 0x000000000000781c */ /* 0x000fda0003f6f008 */
[----:B------:R-:W-:Y:S05]  /*13f20*/  @!P3 BRA `(.L_x_95) ;  /* 0x000000000004b947 */ /* 0x000fea0003800000 */
[----:B------:R-:W-:Y:S01]  /*13f30*/  BPT.TRAP 0x1 ;  /* 0x000000040000795c */ /* 0x000fe20000300000 */
.L_x_95:
[----:B------:R-:W-:-:S04]  /*13f40*/  ULEA UR4, UR8, UR46, 0x3 ;  /* 0x0000002e08047291 */ /* 0x000fc8000f8e183f */
[----:B------:R-:W-:-:S04]  /*13f50*/  UIADD3 UR4, UR4, 0x50, URZ ;  /* 0x0000005004047890 */ /* 0x000fc8000fffe03f */
[----:B------:R-:W-:-:S09]  /*13f60*/  UPRMT UR4, UR52, 0x654, UR4 ;  /* 0x0000065434047896 */ /* 0x000fd20008000004 */
[----:B------:R-:W-:Y:S03]  /*13f70*/  SYNCS.ARRIVE.TRANS64.RED.A1T0 RZ, [UR4], RZ ;  /* 0x000000ffffff79a7 */ /* 0x000fe60008100404 */
.L_x_94:
[----:B------:R-:W-:Y:S05]  /*13f80*/  BSYNC B0 ;  /* 0x0000000000007941 */ /* 0x000fea0003800000 */
.L_x_93:
        /* <DEDUP_REMOVED lines=9> */
.L_x_98:
[----:B-1----:R-:W-:Y:S01]  /*14020*/  LEA R12, R0, UR46, 0x3 ;  /* 0x0000002e000c7c11 */ /* 0x002fe2000f8e18ff */
[----:B------:R-:W-:Y:S01]  /*14030*/  BSSY B1, `(.L_x_99) ;  /* 0x0000006000017945 */ /* 0x000fe20003800000 */
[----:B------:R-:W-:Y:S02]  /*14040*/  SHF.L.U32 R13, R2, 0x1f, RZ ;  /* 0x0000001f020d7819 */ /* 0x000fe400000006ff */
[----:B------:R-:W-:Y:S02]  /*14050*/  @!P4 LEA R15, R0, R19, 0xd ;  /* 0x00000013000fc211 */ /* 0x000fe400078e68ff */
[----:B------:R-:W1:Y:S02]  /*14060*/  SYNCS.PHASECHK.TRANS64.TRYWAIT P3, [R12+URZ+0x30], R13 ;  /* 0x0000300d0c0075a7 */ /* 0x000e64000806017f */
[----:B------:R-:W-:Y:S01]  /*14070*/  @!P4 LEA R14, R18, R15, 0x1 ;  /* 0x0000000f120ec211 */ /* 0x000fe200078e08ff */
[----:B-1----:R-:W-:Y:S06]  /*14080*/  @!P3 BRA `(.L_x_100) ;  /* 0x000001ac005cb947 */ /* 0x002fec0003800000 */
.L_x_359:
[----:B------:R-:W-:Y:S05]  /*14090*/  BSYNC B1 ;  /* 0x0000000000017941 */ /* 0x000fea0003800000 */
.L_x_99:
[----:B------:R-:W-:Y:S05]  /*140a0*/  @!P4 WARPSYNC.ALL ;  /* 0x000000000000c948 */ /* 0x000fea0003800000 */
[----:B------:R2:W3:Y:S01]  /*140b0*/  @!P4 LDSM.16.M88.4 R8, [R15] ;  /* 0x000000000f08c83b */ /* 0x0004e20000000200 */
[----:B------:R-:W-:-:S03]  /*140c0*/  IADD3 R0, R0, 0x1, RZ ;  /* 0x0000000100007810 */ /* 0x000fc60007ffe0ff */
[----:B------:R2:W4:Y:S01]  /*140d0*/  @!P4 LDSM.16.M88.4 R4, [R14] ;  /* 0x000000000e04c83b */ /* 0x0005220000000200 */
[----:B------:R-:W-:-:S04]  /*140e0*/  ISETP.NE.AND P3, PT, R0, 0x4, PT ;  /* 0x000000040000780c */ /* 0x000fc80003f65270 */
[----:B-1----:R-:W-:Y:S02]  /*140f0*/  SEL R13, RZ, 0x1, P3 ;  /* 0x00000001ff0d7807 */ /* 0x002fe40001800000 */
[----:B------:R-:W-:Y:S02]  /*14100*/  SEL R0, R0, RZ, P3 ;  /* 0x000000ff00007207 */ /* 0x000fe40001800000 */
[----:B--2---:R-:W-:-:S07]  /*14110*/  LOP3.LUT R2, R2, R13, RZ, 0x3c, !PT ;  /* 0x0000000d02027212 */ /* 0x004fce00078e3cff */
.L_x_97:
[----:B------:R-:W-:Y:S05]  /*14120*/  BSYNC B0 ;  /* 0x0000000000007941 */ /* 0x000fea0003800000 */
.L_x_96:
[----:B-1-3--:R-:W-:Y:S02]  /*14130*/  HADD2.F32 R12, -RZ, R9.H0_H0 ;  /* 0x20000009ff0c7230 */ /* 0x00afe40000004100 */
[C---:B------:R-:W-:Y:S01]  /*14140*/  FMUL R13, R17.reuse, R58 ;  /* 0x0000003a110d7220 */ /* 0x040fe20000400000 */
[C---:B------:R-:W-:Y:S01]  /*14150*/  FMUL R61, R17.reuse, R61 ;  /* 0x0000003d113d7220 */ /* 0x040fe20000400000 */
[----:B------:R-:W-:Y:S02]  /*14160*/  HADD2.F32 R33, -RZ, R11.H0_H0 ;  /* 0x2000000bff217230 */ /* 0x000fe40000004100 */
[C---:B------:R-:W-:Y:S01]  /*14170*/  FMUL R67, R17.reuse, R67 ;  /* 0x0000004311437220 */ /* 0x040fe20000400000 */
[----:B------:R-:W-:Y:S01]  /*14180*/  FFMA R12, R16, R12, R13 ;  /* 0x0000000c100c7223 */ /* 0x000fe2000000000d */
[C---:B------:R-:W-:Y:S01]  /*14190*/  FMUL R69, R17.reuse, R69 ;  /* 0x0000004511457220 */ /* 0x040fe20000400000 */
[----:B----4-:R-:W-:Y:S02]  /*141a0*/  HADD2.F32 R49, -RZ, R7.H1_H1 ;  /* 0x30000007ff317230 */ /* 0x010fe40000004100 */
[----:B------:R-:W-:Y:S01]  /*141b0*/  FMUL R57, R17, R57 ;  /* 0x0000003911397220 */ /* 0x000fe20000400000 */
[----:B------:R-:W-:Y:S01]  /*141c0*/  FMUL R15, R12, 0.70710676908493041992 ;  /* 0x3f3504f30c0f7820 */ /* 0x000fe20000400000 */
[----:B------:R-:W-:Y:S05]  /*141d0*/  WARPSYNC.ALL ;  /* 0x0000000000007948 */ /* 0x000fea0003800000 */
[C---:B------:R-:W-:Y:S01]  /*141e0*/  FMUL R14, R15.reuse, R15 ;  /* 0x0000000f0f0e7220 */ /* 0x040fe20000400000 */
[C---:B------:R-:W-:Y:S01]  /*141f0*/  FSETP.GE.AND P3, PT, |R15|.reuse, 1.0029599666595458984, PT ;  /* 0x3f8060fe0f00780b */ /* 0x040fe20003f66200 */
[----:B------:R-:W-:Y:S03]  /*14200*/  BSSY B0, `(.L_x_101) ;  /* 0x00001d0000007945 */ /* 0x000fe60003800000 */
[----:B------:R-:W-:-:S02]  /*14210*/  FSEL R14, |R15|, R14, P3 ;  /* 0x0000000e0f0e7208 */ /* 0x000fc40001800200 */
[----:B------:R-:W-:Y:S02]  /*14220*/  FSEL R13, R164, 8.4834944573231041431e-05, P3 ;  /* 0x38b1e96aa40d7808 */ /* 0x000fe40001800000 */
[----:B------:R-:W-:Y:S02]  /*14230*/  FSEL R23, -R163, -0.00082130916416645050049, P3 ;  /* 0xba574d20a3177808 */ /* 0x000fe40001800100 */
[----:B------:R-:W-:Y:S02]  /*14240*/  FSEL R22, R162, 0.0052134888246655464172, P3 ;  /* 0x3baad5eaa2167808 */ /* 0x000fe40001800000 */
[----:B------:R-:W-:Y:S01]  /*14250*/  FSEL R24, -R161, -0.026868773624300956726, P3 ;  /* 0xbcdc1be7a1187808 */ /* 0x000fe20001800100 */
[----:B------:R-:W-:Y:S01]  /*14260*/  FFMA R13, R14, R13, R23 ;  /* 0x0000000d0e0d7223 */ /* 0x000fe20000000017 */
[----:B------:R-:W-:Y:S02]  /*14270*/  FSEL R25, R158, 0.12837915122509002686, P3 ;  /* 0x3e0375d39e197808 */ /* 0x000fe40001800000 */
[----:B------:R-:W-:Y:S01]  /*14280*/  FSEL R27, -|R15|, R15, P3 ;  /* 0x0000000f0f1b7208 */ /* 0x000fe20001800300 */
[----:B------:R-:W-:Y:S01]  /*14290*/  FFMA R13, R14, R13, R22 ;  /* 0x0000000d0e0d7223 */ /* 0x000fe20000000016 */
[----:B------:R-:W-:-:S03]  /*142a0*/  FSEL R22, R160, 0.11284004896879196167, P3 ;  /* 0x3de718afa0167808 */ /* 0x000fc60001800000 */
[----:B------:R-:W-:Y:S01]  /*142b0*/  FFMA R13, R14, R13, R24 ;  /* 0x0000000d0e0d7223 */ /* 0x000fe20000000018 */
[----:B------:R-:W-:-:S03]  /*142c0*/  FSEL R24, R159, -0.37612664699554443359, P3 ;  /* 0xbec093ac9f187808 */ /* 0x000fc60001800000 */
[----:B------:R-:W-:Y:S01]  /*142d0*/  FFMA R13, R14, R13, R22 ;  /* 0x0000000d0e0d7223 */ /* 0x000fe20000000016 */
[----:B------:R-:W-:-:S03]  /*142e0*/  HADD2.F32 R22, -RZ, R9.H1_H1 ;  /* 0x30000009ff167230 */ /* 0x000fc60000004100 */
[----:B------:R-:W-:Y:S01]  /*142f0*/  FFMA R23, R14, R13, R24 ;  /* 0x0000000d0e177223 */ /* 0x000fe20000000018 */
[----:B------:R-:W-:-:S03]  /*14300*/  FMUL R13, R17, R59 ;  /* 0x0000003b110d7220 */ /* 0x000fc60000400000 */
[----:B------:R-:W-:Y:S01]  /*14310*/  FFMA R14, R14, R23, R25 ;  /* 0x000000170e0e7223 */ /* 0x000fe20000000019 */
[----:B------:R-:W-:Y:S01]  /*14320*/  FFMA R13, R16, R22, R13 ;  /* 0x00000016100d7223 */ /* 0x000fe2000000000d */
[----:B------:R-:W-:Y:S02]  /*14330*/  HADD2.F32 R22, -RZ, R10.H0_H0 ;  /* 0x2000000aff167230 */ /* 0x000fe40000004100 */
[----:B------:R-:W-:Y:S01]  /*14340*/  FMUL R23, R17, R60 ;  /* 0x0000003c11177220 */ /* 0x000fe20000400000 */
[----:B------:R-:W-:Y:S01]  /*14350*/  FFMA R14, R14, R27, R27 ;  /* 0x0000001b0e0e7223 */ /* 0x000fe2000000001b */
[----:B------:R-:W-:Y:S02]  /*14360*/  FMUL R25, R13, 0.70710676908493041992 ;  /* 0x3f3504f30d197820 */ /* 0x000fe40000400000 */
[----:B------:R-:W-:Y:S01]  /*14370*/  FFMA R22, R16, R22, R23 ;  /* 0x0000001610167223 */ /* 0x000fe20000000017 */
[----:B------:R-:W1:Y:S01]  /*14380*/  @P3 MUFU.EX2 R26, R14 ;  /* 0x0000000e001a3308 */ /* 0x000e620000000800 */
[C---:B------:R-:W-:Y:S01]  /*14390*/  FMUL R24, R25.reuse, R25 ;  /* 0x0000001919187220 */ /* 0x040fe20000400000 */
[----:B------:R-:W-:-:S04]  /*143a0*/  FSETP.GE.AND P5, PT, |R25|, 1.0029599666595458984, PT ;  /* 0x3f8060fe1900780b */ /* 0x000fc80003fa6200 */
[----:B------:R-:W-:Y:S02]  /*143b0*/  FSEL R24, |R25|, R24, P5 ;  /* 0x0000001819187208 */ /* 0x000fe40002800200 */
[----:B------:R-:W-:Y:S02]  /*143c0*/  FSEL R27, R164, 8.4834944573231041431e-05, P5 ;  /* 0x38b1e96aa41b7808 */ /* 0x000fe40002800000 */
[----:B------:R-:W-:Y:S02]  /*143d0*/  FSEL R29, -R163, -0.00082130916416645050049, P5 ;  /* 0xba574d20a31d7808 */ /* 0x000fe40002800100 */
[----:B------:R-:W-:Y:S02]  /*143e0*/  FSEL R28, R162, 0.0052134888246655464172, P5 ;  /* 0x3baad5eaa21c7808 */ /* 0x000fe40002800000 */
[----:B------:R-:W-:Y:S01]  /*143f0*/  FSEL R23, -R161, -0.026868773624300956726, P5 ;  /* 0xbcdc1be7a1177808 */ /* 0x000fe20002800100 */
[----:B------:R-:W-:Y:S01]  /*14400*/  FFMA R29, R24, R27, R29 ;  /* 0x0000001b181d7223 */ /* 0x000fe2000000001d */
[----:B------:R-:W-:Y:S01]  /*14410*/  FMUL R27, R22, 0.70710676908493041992 ;  /* 0x3f3504f3161b7820 */ /* 0x000fe20000400000 */
[----:B-1----:R-:W-:Y:S01]  /*14420*/  @P3 FADD R26, -R26, 1 ;  /* 0x3f8000001a1a3421 */ /* 0x002fe20000000100 */
[----:B------:R-:W-:Y:S01]  /*14430*/  FSEL R31, R158, 0.12837915122509002686, P5 ;  /* 0x3e0375d39e1f7808 */ /* 0x000fe20002800000 */
[----:B------:R-:W-:Y:S01]  /*14440*/  FFMA R29, R24, R29, R28 ;  /* 0x0000001d181d7223 */ /* 0x000fe2000000001c */
[----:B------:R-:W-:-:S02]  /*14450*/  FMUL R28, R27, R27 ;  /* 0x0000001b1b1c7220 */ /* 0x000fc40000400000 */
[----:B------:R-:W-:Y:S01]  /*14460*/  @P3 LOP3.LUT R14, R26, 0x80000000, R15, 0xb8, !PT ;  /* 0x800000001a0e3812 */ /* 0x000fe200078eb80f */
[----:B------:R-:W-:Y:S01]  /*14470*/  FFMA R29, R24, R29, R23 ;  /* 0x0000001d181d7223 */ /* 0x000fe20000000017 */
[----:B------:R-:W-:Y:S02]  /*14480*/  FSEL R26, R160, 0.11284004896879196167, P5 ;  /* 0x3de718afa01a7808 */ /* 0x000fe40002800000 */
[----:B------:R-:W-:Y:S02]  /*14490*/  FSETP.GE.AND P3, PT, |R27|, 1.0029599666595458984, PT ;  /* 0x3f8060fe1b00780b */ /* 0x000fe40003f66200 */
[----:B------:R-:W-:Y:S01]  /*144a0*/  FSEL R15, R159, -0.37612664699554443359, P5 ;  /* 0xbec093ac9f0f7808 */ /* 0x000fe20002800000 */
[----:B------:R-:W-:Y:S01]  /*144b0*/  FFMA R29, R24, R29, R26 ;  /* 0x0000001d181d7223 */ /* 0x000fe2000000001a */
[----:B------:R-:W-:Y:S02]  /*144c0*/  FSEL R23, |R27|, R28, P3 ;  /* 0x0000001c1b177208 */ /* 0x000fe40001800200 */
[----:B------:R-:W-:Y:S01]  /*144d0*/  FSEL R26, R164, 8.4834944573231041431e-05, P3 ;  /* 0x38b1e96aa41a7808 */ /* 0x000fe20001800000 */
[----:B------:R-:W-:Y:S01]  /*144e0*/  FFMA R15, R24, R29, R15 ;  /* 0x0000001d180f7223 */ /* 0x000fe2000000000f */
[----:B------:R-:W-:-:S02]  /*144f0*/  FSEL R28, -R163, -0.00082130916416645050049, P3 ;  /* 0xba574d20a31c7808 */ /* 0x000fc40001800100 */
[----:B------:R-:W-:Y:S01]  /*14500*/  FSEL R30, R162, 0.0052134888246655464172, P3 ;  /* 0x3baad5eaa21e7808 */ /* 0x000fe20001800000 */
[----:B------:R-:W-:Y:S01]  /*14510*/  FFMA R15, R24, R15, R31 ;  /* 0x0000000f180f7223 */ /* 0x000fe2000000001f */
[----:B------:R-:W-:Y:S01]  /*14520*/  FSEL R29, -R161, -0.026868773624300956726, P3 ;  /* 0xbcdc1be7a11d7808 */ /* 0x000fe20001800100 */
[----:B------:R-:W-:Y:S01]  /*14530*/  FFMA R28, R23, R26, R28 ;  /* 0x0000001a171c7223 */ /* 0x000fe2000000001c */
[----:B------:R-:W-:Y:S01]  /*14540*/  FSEL R26, -|R25|, R25, P5 ;  /* 0x00000019191a7208 */ /* 0x000fe20002800300 */
[----:B------:R-:W-:Y:S01]  /*14550*/  FMUL R31, R17, R62 ;  /* 0x0000003e111f7220 */ /* 0x000fe20000400000 */
[----:B------:R-:W-:Y:S01]  /*14560*/  FSEL R24, R160, 0.11284004896879196167, P3 ;  /* 0x3de718afa0187808 */ /* 0x000fe20001800000 */
[----:B------:R-:W-:Y:S01]  /*14570*/  FFMA R28, R23, R28, R30 ;  /* 0x0000001c171c7223 */ /* 0x000fe2000000001e */
[----:B------:R-:W-:Y:S02]  /*14580*/  HADD2.F32 R30, -RZ, R10.H1_H1 ;  /* 0x3000000aff1e7230 */ /* 0x000fe40000004100 */
[----:B------:R-:W-:Y:S01]  /*14590*/  FFMA R15, R15, R26, R26 ;  /* 0x0000001a0f0f7223 */ /* 0x000fe2000000001a */
[----:B------:R-:W-:Y:S01]  /*145a0*/  FFMA R28, R23, R28, R29 ;  /* 0x0000001c171c7223 */ /* 0x000fe2000000001d */
[----:B------:R-:W-:-:S02]  /*145b0*/  FSEL R29, R159, -0.37612664699554443359, P3 ;  /* 0xbec093ac9f1d7808 */ /* 0x000fc40001800000 */
[----:B------:R-:W1:Y:S01]  /*145c0*/  @P5 MUFU.EX2 R26, R15 ;  /* 0x0000000f001a5308 */ /* 0x000e620000000800 */
[----:B------:R-:W-:Y:S01]  /*145d0*/  FFMA R24, R23, R28, R24 ;  /* 0x0000001c17187223 */ /* 0x000fe20000000018 */
[----:B------:R-:W-:-:S03]  /*145e0*/  FSEL R28, R158, 0.12837915122509002686, P3 ;  /* 0x3e0375d39e1c7808 */ /* 0x000fc60001800000 */
[----:B------:R-:W-:Y:S01]  /*145f0*/  FFMA R24, R23, R24, R29 ;  /* 0x0000001817187223 */ /* 0x000fe2000000001d */
[----:B------:R-:W-:-:S03]  /*14600*/  FSEL R29, -|R27|, R27, P3 ;  /* 0x0000001b1b1d7208 */ /* 0x000fc60001800300 */
[----:B------:R-:W-:Y:S01]  /*14610*/  FFMA R24, R23, R24, R28 ;  /* 0x0000001817187223 */ /* 0x000fe2000000001c */
[----:B------:R-:W-:-:S03]  /*14620*/  FFMA R23, R16, R30, R61 ;  /* 0x0000001e10177223 */ /* 0x000fc6000000003d */
[----:B------:R-:W-:Y:S01]  /*14630*/  FFMA R24, R24, R29, R29 ;  /* 0x0000001d18187223 */ /* 0x000fe2000000001d */
[----:B------:R-:W-:Y:S01]  /*14640*/  FMUL R29, R23, 0.70710676908493041992 ;  /* 0x3f3504f3171d7820 */ /* 0x000fe20000400000 */
[----:B-1----:R-:W-:Y:S02]  /*14650*/  @P5 FADD R26, -R26, 1 ;  /* 0x3f8000001a1a5421 */ /* 0x002fe40000000100 */
[----:B------:R-:W1:Y:S03]  /*14660*/  @P3 MUFU.EX2 R28, R24 ;  /* 0x00000018001c3308 */ /* 0x000e660000000800 */
[----:B------:R-:W-:Y:S01]  /*14670*/  @P5 LOP3.LUT R15, R26, 0x80000000, R25, 0xb8, !PT ;  /* 0x800000001a0f5812 */ /* 0x000fe200078eb819 */
[C---:B------:R-:W-:Y:S01]  /*14680*/  FMUL R26, R29.reuse, R29 ;  /* 0x0000001d1d1a7220 */ /* 0x040fe20000400000 */
[----:B------:R-:W-:-:S04]  /*14690*/  FSETP.GE.AND P5, PT, |R29|, 1.0029599666595458984, PT ;  /* 0x3f8060fe1d00780b */ /* 0x000fc80003fa6200 */
[----:B------:R-:W-:Y:S01]  /*146a0*/  FSEL R25, |R29|, R26, P5 ;  /* 0x0000001a1d197208 */ /* 0x000fe20002800200 */
[----:B------:R-:W-:Y:S01]  /*146b0*/  FFMA R26, R16, R33, R31 ;  /* 0x00000021101a7223 */ /* 0x000fe2000000001f */
[----:B------:R-:W-:Y:S02]  /*146c0*/  FSEL R30, R164, 8.4834944573231041431e-05, P5 ;  /* 0x38b1e96aa41e7808 */ /* 0x000fe40002800000 */
[----:B------:R-:W-:Y:S02]  /*146d0*/  FSEL R32, -R163, -0.00082130916416645050049, P5 ;  /* 0xba574d20a3207808 */ /* 0x000fe40002800100 */
[----:B------:R-:W-:Y:S01]  /*146e0*/  FSEL R34, R162, 0.0052134888246655464172, P5 ;  /* 0x3baad5eaa2227808 */ /* 0x000fe20002800000 */
[----:B-1----:R-:W-:Y:S01]  /*146f0*/  @P3 FADD R28, -R28, 1 ;  /* 0x3f8000001c1c3421 */ /* 0x002fe20000000100 */
[----:B------:R-:W-:Y:S01]  /*14700*/  FSEL R31, R158, 0.12837915122509002686, P5 ;  /* 0x3e0375d39e1f7808 */ /* 0x000fe20002800000 */
[----:B------:R-:W-:Y:S01]  /*14710*/  FFMA R32, R25, R30, R32 ;  /* 0x0000001e19207223 */ /* 0x000fe20000000020 */
[----:B------:R-:W-:-:S02]  /*14720*/  FMUL R30, R26, 0.70710676908493041992 ;  /* 0x3f3504f31a1e7820 */ /* 0x000fc40000400000 */
[----:B------:R-:W-:Y:S01]  /*14730*/  @P3 LOP3.LUT R24, R28, 0x80000000, R27, 0xb8, !PT ;  /* 0x800000001c183812 */ /* 0x000fe200078eb81b */
[----:B------:R-:W-:Y:S01]  /*14740*/  FFMA R32, R25, R32, R34 ;  /* 0x0000002019207223 */ /* 0x000fe20000000022 */
[----:B------:R-:W-:Y:S01]  /*14750*/  FSEL R28, -R161, -0.026868773624300956726, P5 ;  /* 0xbcdc1be7a11c7808 */ /* 0x000fe20002800100 */
[----:B------:R-:W-:Y:S01]  /*14760*/  FMUL R27, R30, R30 ;  /* 0x0000001e1e1b7220 */ /* 0x000fe20000400000 */
[----:B------:R-:W-:Y:S01]  /*14770*/  FSEL R34, R160, 0.11284004896879196167, P5 ;  /* 0x3de718afa0227808 */ /* 0x000fe20002800000 */
[----:B------:R-:W-:Y:S01]  /*14780*/  FADD R24, R24, 1 ;  /* 0x3f80000018187421 */ /* 0x000fe20000000000 */
[C---:B------:R-:W-:Y:S01]  /*14790*/  FSETP.GE.AND P3, PT, |R30|.reuse, 1.0029599666595458984, PT ;  /* 0x3f8060fe1e00780b */ /* 0x040fe20003f66200 */
[----:B------:R-:W-:Y:S01]  /*147a0*/  FFMA R28, R25, R32, R28 ;  /* 0x00000020191c7223 */ /* 0x000fe2000000001c */
[----:B------:R-:W-:Y:S02]  /*147b0*/  FSEL R32, R159, -0.37612664699554443359, P5 ;  /* 0xbec093ac9f207808 */ /* 0x000fe40002800000 */
[----:B------:R-:W-:Y:S01]  /*147c0*/  FSEL R27, |R30|, R27, P3 ;  /* 0x0000001b1e1b7208 */ /* 0x000fe20001800200 */
[----:B------:R-:W-:Y:S01]  /*147d0*/  FFMA R28, R25, R28, R34 ;  /* 0x0000001c191c7223 */ /* 0x000fe20000000022 */
[----:B------:R-:W-:Y:S01]  /*147e0*/  FSEL R36, R164, 8.4834944573231041431e-05, P3 ;  /* 0x38b1e96aa4247808 */ /* 0x000fe20001800000 */
[----:B------:R-:W-:Y:S01]  /*147f0*/  HADD2.F32 R34, -RZ, R11.H1_H1 ;  /* 0x3000000bff227230 */ /* 0x000fe20000004100 */
[----:B------:R-:W-:Y:S01]  /*14800*/  FSEL R40, -R163, -0.00082130916416645050049, P3 ;  /* 0xba574d20a3287808 */ /* 0x000fe20001800100 */
[----:B------:R-:W-:Y:S01]  /*14810*/  FFMA R28, R25, R28, R32 ;  /* 0x0000001c191c7223 */ /* 0x000fe20000000020 */
[----:B------:R-:W-:-:S02]  /*14820*/  FSEL R32, R162, 0.0052134888246655464172, P3 ;  /* 0x3baad5eaa2207808 */ /* 0x000fc40001800000 */
[----:B------:R-:W-:Y:S01]  /*14830*/  FSEL R33, R160, 0.11284004896879196167, P3 ;  /* 0x3de718afa0217808 */ /* 0x000fe20001800000 */
[----:B------:R-:W-:Y:S01]  /*14840*/  FFMA R36, R27, R36, R40 ;  /* 0x000000241b247223 */ /* 0x000fe20000000028 */
[----:B------:R-:W-:Y:S01]  /*14850*/  FFMA R25, R25, R28, R31 ;  /* 0x0000001c19197223 */ /* 0x000fe2000000001f */
[----:B------:R-:W-:Y:S02]  /*14860*/  FSEL R31, -R161, -0.026868773624300956726, P3 ;  /* 0xbcdc1be7a11f7808 */ /* 0x000fe40001800100 */
[----:B------:R-:W-:Y:S01]  /*14870*/  FFMA R32, R27, R36, R32 ;  /* 0x000000241b207223 */ /* 0x000fe20000000020 */
[----:B------:R-:W-:Y:S02]  /*14880*/  FSEL R28, -|R29|, R29, P5 ;  /* 0x0000001d1d1c7208 */ /* 0x000fe40002800300 */
[----:B------:R-:W-:Y:S01]  /*14890*/  FSEL R35, R159, -0.37612664699554443359, P3 ;  /* 0xbec093ac9f237808 */ /* 0x000fe20001800000 */
[----:B------:R-:W-:Y:S02]  /*148a0*/  FFMA R32, R27, R32, R31 ;  /* 0x000000201b207223 */ /* 0x000fe4000000001f */
[----:B------:R-:W-:-:S02]  /*148b0*/  FFMA R25, R25, R28, R28 ;  /* 0x0000001c19197223 */ /* 0x000fc4000000001c */
[C---:B------:R-:W-:Y:S01]  /*148c0*/  FFMA R32, R27.reuse, R32, R33 ;  /* 0x000000201b207223 */ /* 0x040fe20000000021 */
[----:B------:R-:W-:Y:S01]  /*148d0*/  FSEL R33, R158, 0.12837915122509002686, P3 ;  /* 0x3e0375d39e217808 */ /* 0x000fe20001800000 */
[----:B------:R-:W1:Y:S02]  /*148e0*/  @P5 MUFU.EX2 R31, R25 ;  /* 0x00000019001f5308 */ /* 0x000e640000000800 */
[----:B------:R-:W-:Y:S01]  /*148f0*/  FFMA R32, R27, R32, R35 ;  /* 0x000000201b207223 */ /* 0x000fe20000000023 */
[----:B------:R-:W-:-:S03]  /*14900*/  HADD2.F32 R35, -RZ, R4.H0_H0 ;  /* 0x20000004ff237230 */ /* 0x000fc60000004100 */
[----:B------:R-:W-:Y:S01]  /*14910*/  FFMA R32, R27, R32, R33 ;  /* 0x000000201b207223 */ /* 0x000fe20000000021 */
[----:B------:R-:W-:Y:S01]  /*14920*/  FSEL R33, -|R30|, R30, P3 ;  /* 0x0000001e1e217208 */ /* 0x000fe20001800300 */
[----:B------:R-:W-:-:S04]  /*14930*/  FMUL R27, R17, R63 ;  /* 0x0000003f111b7220 */ /* 0x000fc80000400000 */
[----:B------:R-:W-:Y:S01]  /*14940*/  FFMA R28, R32, R33, R33 ;  /* 0x00000021201c7223 */ /* 0x000fe20000000021 */
[----:B------:R-:W-:-:S03]  /*14950*/  FFMA R27, R16, R34, R27 ;  /* 0x00000022101b7223 */ /* 0x000fc6000000001b */
[----:B------:R-:W2:Y:S01]  /*14960*/  @P3 MUFU.EX2 R33, R28 ;  /* 0x0000001c00213308 */ /* 0x000ea20000000800 */
[----:B-1----:R-:W-:Y:S01]  /*14970*/  @P5 FADD R34, -R31, 1 ;  /* 0x3f8000001f225421 */ /* 0x002fe20000000100 */
[----:B------:R-:W-:-:S04]  /*14980*/  FMUL R32, R27, 0.70710676908493041992 ;  /* 0x3f3504f31b207820 */ /* 0x000fc80000400000 */
[----:B------:R-:W-:Y:S01]  /*14990*/  @P5 LOP3.LUT R25, R34, 0x80000000, R29, 0xb8, !PT ;  /* 0x8000000022195812 */ /* 0x000fe200078eb81d */
[C---:B------:R-:W-:Y:S01]  /*149a0*/  FMUL R29, R32.reuse, R32 ;  /* 0x00000020201d7220 */ /* 0x040fe20000400000 */
[----:B------:R-:W-:-:S04]  /*149b0*/  FSETP.GE.AND P5, PT, |R32|, 1.0029599666595458984, PT ;  /* 0x3f8060fe2000780b */ /* 0x000fc80003fa6200 */
[----:B------:R-:W-:Y:S01]  /*149c0*/  FSEL R31, |R32|, R29, P5 ;  /* 0x0000001d201f7208 */ /* 0x000fe20002800200 */
[----:B------:R-:W-:Y:S01]  /*149d0*/  FMUL R29, R17, R64 ;  /* 0x00000040111d7220 */ /* 0x000fe20000400000 */
[----:B------:R-:W-:Y:S02]  /*149e0*/  FSEL R34, R164, 8.4834944573231041431e-05, P5 ;  /* 0x38b1e96aa4227808 */ /* 0x000fe40002800000 */
[----:B------:R-:W-:Y:S01]  /*149f0*/  FSEL R36, -R163, -0.00082130916416645050049, P5 ;  /* 0xba574d20a3247808 */ /* 0x000fe20002800100 */
[----:B--2---:R-:W-:Y:S01]  /*14a00*/  @P3 FADD R33, -R33, 1 ;  /* 0x3f80000021213421 */ /* 0x004fe20000000100 */
[----:B------:R-:W-:-:S03]  /*14a10*/  FSEL R40, R158, 0.12837915122509002686, P5 ;  /* 0x3e0375d39e287808 */ /* 0x000fc60002800000 */
[----:B------:R-:W-:Y:S01]  /*14a20*/  FFMA R34, R31, R34, R36 ;  /* 0x000000221f227223 */ /* 0x000fe20000000024 */
[----:B------:R-:W-:Y:S02]  /*14a30*/  FSEL R36, R162, 0.0052134888246655464172, P5 ;  /* 0x3baad5eaa2247808 */ /* 0x000fe40002800000 */
[----:B------:R-:W-:Y:S02]  /*14a40*/  @P3 LOP3.LUT R28, R33, 0x80000000, R30, 0xb8, !PT ;  /* 0x80000000211c3812 */ /* 0x000fe400078eb81e */
[----:B------:R-:W-:Y:S01]  /*14a50*/  FSEL R30, -R161, -0.026868773624300956726, P5 ;  /* 0xbcdc1be7a11e7808 */ /* 0x000fe20002800100 */
[C---:B------:R-:W-:Y:S01]  /*14a60*/  FFMA R34, R31.reuse, R34, R36 ;  /* 0x000000221f227223 */ /* 0x040fe20000000024 */
[----:B------:R-:W-:Y:S01]  /*14a70*/  FSEL R33, R160, 0.11284004896879196167, P5 ;  /* 0x3de718afa0217808 */ /* 0x000fe20002800000 */
[----:B------:R-:W-:Y:S02]  /*14a80*/  FADD R28, R28, 1 ;  /* 0x3f8000001c1c7421 */ /* 0x000fe40000000000 */
[----:B------:R-:W-:Y:S01]  /*14a90*/  FFMA R34, R31, R34, R30 ;  /* 0x000000221f227223 */ /* 0x000fe2000000001e */
[----:B------:R-:W-:Y:S01]  /*14aa0*/  FFMA R30, R16, R35, R29 ;  /* 0x00000023101e7223 */ /* 0x000fe2000000001d */
[----:B------:R-:W-:-:S02]  /*14ab0*/  FSEL R29, R159, -0.37612664699554443359, P5 ;  /* 0xbec093ac9f1d7808 */ /* 0x000fc40002800000 */
[C---:B------:R-:W-:Y:S01]  /*14ac0*/  FFMA R36, R31.reuse, R34, R33 ;  /* 0x000000221f247223 */ /* 0x040fe20000000021 */
[C---:B------:R-:W-:Y:S01]  /*14ad0*/  FMUL R34, R30.reuse, 0.70710676908493041992 ;  /* 0x3f3504f31e227820 */ /* 0x040fe20000400000 */
[----:B------:R-:W-:Y:S02]  /*14ae0*/  FMUL R30, R30, 0.5 ;  /* 0x3f0000001e1e7820 */ /* 0x000fe40000400000 */
[C---:B------:R-:W-:Y:S01]  /*14af0*/  FFMA R36, R31.reuse, R36, R29 ;  /* 0x000000241f247223 */ /* 0x040fe2000000001d */
[C---:B------:R-:W-:Y:S01]  /*14b00*/  FMUL R29, R34.reuse, R34 ;  /* 0x00000022221d7220 */ /* 0x040fe20000400000 */
[C---:B------:R-:W-:Y:S02]  /*14b10*/  FSETP.GE.AND P3, PT, |R34|.reuse, 1.0029599666595458984, PT ;  /* 0x3f8060fe2200780b */ /* 0x040fe40003f66200 */
[----:B------:R-:W-:Y:S02]  /*14b20*/  FFMA R36, R31, R36, R40 ;  /* 0x000000241f247223 */ /* 0x000fe40000000028 */
[----:B------:R-:W-:-:S02]  /*14b30*/  FSEL R31, |R34|, R29, P3 ;  /* 0x0000001d221f7208 */ /* 0x000fc40001800200 */
[----:B------:R-:W-:Y:S02]  /*14b40*/  FSEL R40, R164, 8.4834944573231041431e-05, P3 ;  /* 0x38b1e96aa4287808 */ /* 0x000fe40001800000 */
[----:B------:R-:W-:Y:S02]  /*14b50*/  FSEL R42, -R163, -0.00082130916416645050049, P3 ;  /* 0xba574d20a32a7808 */ /* 0x000fe40001800100 */
[----:B------:R-:W-:Y:S02]  /*14b60*/  FSEL R29, R162, 0.0052134888246655464172, P3 ;  /* 0x3baad5eaa21d7808 */ /* 0x000fe40001800000 */
[----:B------:R-:W-:Y:S01]  /*14b70*/  FSEL R35, R159, -0.37612664699554443359, P3 ;  /* 0xbec093ac9f237808 */ /* 0x000fe20001800000 */
[----:B------:R-:W-:Y:S01]  /*14b80*/  FFMA R40, R31, R40, R42 ;  /* 0x000000281f287223 */ /* 0x000fe2000000002a */
[----:B------:R-:W-:-:S03]  /*14b90*/  FSEL R42, R160, 0.11284004896879196167, P3 ;  /* 0x3de718afa02a7808 */ /* 0x000fc60001800000 */
[----:B------:R-:W-:Y:S01]  /*14ba0*/  FFMA R40, R31, R40, R29 ;  /* 0x000000281f287223 */ /* 0x000fe2000000001d */
[----:B------:R-:W-:-:S05]  /*14bb0*/  FSEL R29, -R161, -0.026868773624300956726, P3 ;  /* 0xbcdc1be7a11d7808 */ /* 0x000fca0001800100 */
[----:B------:R-:W-:Y:S01]  /*14bc0*/  FFMA R40, R31, R40, R29 ;  /* 0x000000281f287223 */ /* 0x000fe2000000001d */
[----:B------:R-:W-:-:S03]  /*14bd0*/  FSEL R29, -|R32|, R32, P5 ;  /* 0x00000020201d7208 */ /* 0x000fc60002800300 */
[C---:B------:R-:W-:Y:S02]  /*14be0*/  FFMA R40, R31.reuse, R40, R42 ;  /* 0x000000281f287223 */ /* 0x040fe4000000002a */
[----:B------:R-:W-:Y:S02]  /*14bf0*/  FFMA R29, R36, R29, R29 ;  /* 0x0000001d241d7223 */ /* 0x000fe4000000001d */
[C---:B------:R-:W-:Y:S01]  /*14c00*/  FFMA R40, R31.reuse, R40, R35 ;  /* 0x000000281f287223 */ /* 0x040fe20000000023 */
[----:B------:R-:W-:Y:S01]  /*14c10*/  FSEL R35, R158, 0.12837915122509002686, P3 ;  /* 0x3e0375d39e237808 */ /* 0x000fe20001800000 */
[----:B------:R-:W1:Y:S04]  /*14c20*/  @P5 MUFU.EX2 R33, R29 ;  /* 0x0000001d00215308 */ /* 0x000e680000000800 */
[----:B------:R-:W-:Y:S01]  /*14c30*/  FFMA R40, R31, R40, R35 ;  /* 0x000000281f287223 */ /* 0x000fe20000000023 */
[----:B------:R-:W-:-:S02]  /*14c40*/  HADD2.F32 R35, -RZ, R4.H1_H1 ;  /* 0x30000004ff237230 */ /* 0x000fc40000004100 */
[----:B------:R-:W-:-:S04]  /*14c50*/  FMUL R31, R17, R65 ;  /* 0x00000041111f7220 */ /* 0x000fc80000400000 */
[----:B------:R-:W-:-:S04]  /*14c60*/  FFMA R31, R16, R35, R31 ;  /* 0x00000023101f7223 */ /* 0x000fc8000000001f */
[C---:B------:R-:W-:Y:S01]  /*14c70*/  FMUL R35, R31.reuse, 0.70710676908493041992 ;  /* 0x3f3504f31f237820 */ /* 0x040fe20000400000 */
[----:B------:R-:W-:Y:S01]  /*14c80*/  FMUL R31, R31, 0.5 ;  /* 0x3f0000001f1f7820 */ /* 0x000fe20000400000 */
[----:B-1----:R-:W-:-:S05]  /*14c90*/  @P5 FADD R33, -R33, 1 ;  /* 0x3f80000021215421 */ /* 0x002fca0000000100 */
[----:B------:R-:W-:Y:S01]  /*14ca0*/  @P5 LOP3.LUT R29, R33, 0x80000000, R32, 0xb8, !PT ;  /* 0x80000000211d5812 */ /* 0x000fe200078eb820 */
        /* <DEDUP_REMOVED lines=13> */
[----:B------:R-:W-:-:S05]  /*14d80*/  FSEL R33, R160, 0.11284004896879196167, P5 ;  /* 0x3de718afa0217808 */ /* 0x000fca0002800000 */
[----:B------:R-:W-:Y:S01]  /*14d90*/  FFMA R40, R37, R36, R33 ;  /* 0x0000002425287223 */ /* 0x000fe20000000021 */
[----:B------:R-:W-:Y:S01]  /*14da0*/  FSEL R33, R159, -0.37612664699554443359, P5 ;  /* 0xbec093ac9f217808 */ /* 0x000fe20002800000 */
[----:B------:R-:W1:Y:S04]  /*14db0*/  @P3 MUFU.EX2 R36, R32 ;  /* 0x0000002000243308 */ /* 0x000e680000000800 */
[----:B------:R-:W-:Y:S01]  /*14dc0*/  FFMA R40, R37, R40, R33 ;  /* 0x0000002825287223 */ /* 0x000fe20000000021 */
[----:B------:R-:W-:-:S05]  /*14dd0*/  FSEL R33, R158, 0.12837915122509002686, P5 ;  /* 0x3e0375d39e217808 */ /* 0x000fca0002800000 */
[----:B------:R-:W-:Y:S01]  /*14de0*/  FFMA R40, R37, R40, R33 ;  /* 0x0000002825287223 */ /* 0x000fe20000000021 */
[----:B------:R-:W-:-:S04]  /*14df0*/  FMUL R33, R17, R66 ;  /* 0x0000004211217220 */ /* 0x000fc80000400000 */
        /* <DEDUP_REMOVED lines=23> */
[----:B------:R-:W-:Y:S02]  /*14f70*/  HADD2.F32 R41, -RZ, R5.H1_H1 ;  /* 0x30000005ff297230 */ /* 0x000fe40000004100 */
[----:B-1----:R-:W-:-:S03]  /*14f80*/  @P5 FADD R40, -R36, 1 ;  /* 0x3f80000024285421 */ /* 0x002fc60000000100 */
[----:B------:R-:W-:-:S04]  /*14f90*/  FFMA R36, R16, R41, R67 ;  /* 0x0000002910247223 */ /* 0x000fc80000000043 */
[----:B------:R-:W-:Y:S01]  /*14fa0*/  FMUL R41, R36, 0.70710676908493041992 ;  /* 0x3f3504f324297820 */ /* 0x000fe20000400000 */
[----:B------:R-:W-:Y:S01]  /*14fb0*/  @P5 LOP3.LUT R34, R40, 0x80000000, R35, 0xb8, !PT ;  /* 0x8000000028225812 */ /* 0x000fe200078eb823 */
[----:B------:R-:W-:Y:S02]  /*14fc0*/  FMUL R36, R36, 0.5 ;  /* 0x3f00000024247820 */ /* 0x000fe40000400000 */
[C---:B------:R-:W-:Y:S01]  /*14fd0*/  FMUL R40, R41.reuse, R41 ;  /* 0x0000002929287220 */ /* 0x040fe20000400000 */
[----:B------:R-:W-:Y:S01]  /*14fe0*/  FSETP.GE.AND P5, PT, |R41|, 1.0029599666595458984, PT ;  /* 0x3f8060fe2900780b */ /* 0x000fe20003fa6200 */
[----:B------:R-:W-:-:S03]  /*14ff0*/  FADD R34, R34, 1 ;  /* 0x3f80000022227421 */ /* 0x000fc60000000000 */
        /* <DEDUP_REMOVED lines=9> */
[----:B------:R-:W-:Y:S01]  /*15090*/  FSEL R44, R159, -0.37612664699554443359, P5 ;  /* 0xbec093ac9f2c7808 */ /* 0x000fe20002800000 */
[----:B------:R-:W-:Y:S01]  /*150a0*/  FFMA R35, R37, R40, R40 ;  /* 0x0000002825237223 */ /* 0x000fe20000000028 */
[----:B------:R-:W-:Y:S01]  /*150b0*/  FSEL R40, R160, 0.11284004896879196167, P5 ;  /* 0x3de718afa0287808 */ /* 0x000fe20002800000 */
[----:B------:R-:W-:-:S04]  /*150c0*/  FMUL R37, R17, R68 ;  /* 0x0000004411257220 */ /* 0x000fc80000400000 */
[C---:B------:R-:W-:Y:S02]  /*150d0*/  FFMA R43, R42.reuse, R43, R40 ;  /* 0x0000002b2a2b7223 */ /* 0x040fe40000000028 */
[----:B------:R-:W1:Y:S02]  /*150e0*/  @P3 MUFU.EX2 R40, R35 ;  /* 0x0000002300283308 */ /* 0x000e640000000800 */
        /* <DEDUP_REMOVED lines=9> */
[----:B------:R-:W-:Y:S02]  /*15180*/  FSETP.GE.AND P3, PT, |R43|, 1.0029599666595458984, PT ;  /* 0x3f8060fe2b00780b */ /* 0x000fe40003f66200 */
[----:B------:R-:W-:Y:S02]  /*15190*/  FADD R35, R35, 1 ;  /* 0x3f80000023237421 */ /* 0x000fe40000000000 */
[----:B------:R-:W-:Y:S02]  /*151a0*/  FSEL R40, |R43|, R40, P3 ;  /* 0x000000282b287208 */ /* 0x000fe40001800200 */
[----:B------:R-:W-:-:S02]  /*151b0*/  FSEL R39, R164, 8.4834944573231041431e-05, P3 ;  /* 0x38b1e96aa4277808 */ /* 0x000fc40001800000 */
[----:B------:R-:W-:Y:S02]  /*151c0*/  FSEL R45, -R163, -0.00082130916416645050049, P3 ;  /* 0xba574d20a32d7808 */ /* 0x000fe40001800100 */
[----:B------:R-:W-:-:S03]  /*151d0*/  FSEL R44, R162, 0.0052134888246655464172, P3 ;  /* 0x3baad5eaa22c7808 */ /* 0x000fc60001800000 */
[----:B------:R-:W-:-:S04]  /*151e0*/  FFMA R39, R40, R39, R45 ;  /* 0x0000002728277223 */ /* 0x000fc8000000002d */
[----:B------:R-:W-:Y:S01]  /*151f0*/  FFMA R45, R40, R39, R44 ;  /* 0x00000027282d7223 */ /* 0x000fe2000000002c */
[----:B------:R-:W-:Y:S02]  /*15200*/  FSEL R39, -|R41|, R41, P5 ;  /* 0x0000002929277208 */ /* 0x000fe40002800300 */
[----:B------:R-:W-:-:S03]  /*15210*/  FSEL R44, -R161, -0.026868773624300956726, P3 ;  /* 0xbcdc1be7a12c7808 */ /* 0x000fc60001800100 */
[----:B------:R-:W-:Y:S01]  /*15220*/  FFMA R39, R42, R39, R39 ;  /* 0x000000272a277223 */ /* 0x000fe20000000027 */
[----:B------:R-:W-:Y:S01]  /*15230*/  FSEL R42, R160, 0.11284004896879196167, P3 ;  /* 0x3de718afa02a7808 */ /* 0x000fe20001800000 */
[C---:B------:R-:W-:Y:S02]  /*15240*/  FFMA R45, R40.reuse, R45, R44 ;  /* 0x0000002d282d7223 */ /* 0x040fe4000000002c */
[----:B------:R-:W1:Y:S02]  /*15250*/  @P5 MUFU.EX2 R44, R39 ;  /* 0x00000027002c5308 */ /* 0x000e640000000800 */
[----:B------:R-:W-:Y:S01]  /*15260*/  FFMA R45, R40, R45, R42 ;  /* 0x0000002d282d7223 */ /* 0x000fe2000000002a */
[----:B------:R-:W-:-:S05]  /*15270*/  FSEL R42, R159, -0.37612664699554443359, P3 ;  /* 0xbec093ac9f2a7808 */ /* 0x000fca0001800000 */
[----:B------:R-:W-:Y:S01]  /*15280*/  FFMA R45, R40, R45, R42 ;  /* 0x0000002d282d7223 */ /* 0x000fe2000000002a */
[----:B------:R-:W-:-:S05]  /*15290*/  FSEL R42, R158, 0.12837915122509002686, P3 ;  /* 0x3e0375d39e2a7808 */ /* 0x000fca0001800000 */
[----:B------:R-:W-:Y:S01]  /*152a0*/  FFMA R42, R40, R45, R42 ;  /* 0x0000002d282a7223 */ /* 0x000fe2000000002a */
[----:B------:R-:W-:Y:S02]  /*152b0*/  HADD2.F32 R40, -RZ, R6.H1_H1 ;  /* 0x30000006ff287230 */ /* 0x000fe40000004100 */
[----:B-1----:R-:W-:-:S03]  /*152c0*/  @P5 FADD R44, -R44, 1 ;  /* 0x3f8000002c2c5421 */ /* 0x002fc60000000100 */
[----:B------:R-:W-:Y:S02]  /*152d0*/  FFMA R40, R16, R40, R69 ;  /* 0x0000002810287223 */ /* 0x000fe40000000045 */
[----:B------:R-:W-:Y:S02]  /*152e0*/  @P5 LOP3.LUT R39, R44, 0x80000000, R41, 0xb8, !PT ;  /* 0x800000002c275812 */ /* 0x000fe400078eb829 */
[C---:B------:R-:W-:Y:S01]  /*152f0*/  FMUL R44, R40.reuse, 0.70710676908493041992 ;  /* 0x3f3504f3282c7820 */ /* 0x040fe20000400000 */
[----:B------:R-:W-:Y:S02]  /*15300*/  FMUL R40, R40, 0.5 ;  /* 0x3f00000028287820 */ /* 0x000fe40000400000 */
[----:B------:R-:W-:Y:S01]  /*15310*/  FADD R39, R39, 1 ;  /* 0x3f80000027277421 */ /* 0x000fe20000000000 */
[C---:B------:R-:W-:Y:S01]  /*15320*/  FMUL R45, R44.reuse, R44 ;  /* 0x0000002c2c2d7220 */ /* 0x040fe20000400000 */
[----:B------:R-:W-:Y:S02]  /*15330*/  FSETP.GE.AND P5, PT, |R44|, 1.0029599666595458984, PT ;  /* 0x3f8060fe2c00780b */ /* 0x000fe40003fa6200 */
[----:B------:R-:W-:-:S02]  /*15340*/  FMUL R36, R39, R36 ;  /* 0x0000002427247220 */ /* 0x000fc40000400000 */
[----:B------:R-:W-:Y:S02]  /*15350*/  FSEL R45, |R44|, R45, P5 ;  /* 0x0000002d2c2d7208 */ /* 0x000fe40002800200 */
[----:B------:R-:W-:Y:S02]  /*15360*/  FSEL R46, R164, 8.4834944573231041431e-05, P5 ;  /* 0x38b1e96aa42e7808 */ /* 0x000fe40002800000 */
[----:B------:R-:W-:Y:S02]  /*15370*/  FSEL R48, -R163, -0.00082130916416645050049, P5 ;  /* 0xba574d20a3307808 */ /* 0x000fe40002800100 */
[----:B------:R-:W-:Y:S02]  /*15380*/  FSEL R41, R162, 0.0052134888246655464172, P5 ;  /* 0x3baad5eaa2297808 */ /* 0x000fe40002800000 */
[----:B------:R-:W-:Y:S01]  /*15390*/  FSEL R47, -R161, -0.026868773624300956726, P5 ;  /* 0xbcdc1be7a12f7808 */ /* 0x000fe20002800100 */
[----:B------:R-:W-:Y:S01]  /*153a0*/  FFMA R46, R45, R46, R48 ;  /* 0x0000002e2d2e7223 */ /* 0x000fe20000000030 */
[----:B------:R-:W-:-:S03]  /*153b0*/  HADD2.F32 R48, -RZ, R7.H0_H0 ;  /* 0x20000007ff307230 */ /* 0x000fc60000004100 */
[----:B------:R-:W-:Y:S01]  /*153c0*/  FFMA R46, R45, R46, R41 ;  /* 0x0000002e2d2e7223 */ /* 0x000fe20000000029 */
[----:B------:R-:W-:-:S03]  /*153d0*/  FSEL R41, -|R43|, R43, P3 ;  /* 0x0000002b2b297208 */ /* 0x000fc60001800300 */
[----:B------:R-:W-:Y:S01]  /*153e0*/  FFMA R46, R45, R46, R47 ;  /* 0x0000002e2d2e7223 */ /* 0x000fe2000000002f */
[----:B------:R-:W-:Y:S01]  /*153f0*/  FSEL R47, R160, 0.11284004896879196167, P5 ;  /* 0x3de718afa02f7808 */ /* 0x000fe20002800000 */
[----:B------:R-:W-:-:S04]  /*15400*/  FFMA R41, R42, R41, R41 ;  /* 0x000000292a297223 */ /* 0x000fc80000000029 */
[----:B------:R-:W1:Y:S01]  /*15410*/  @P3 MUFU.EX2 R42, R41 ;  /* 0x00000029002a3308 */ /* 0x000e620000000800 */
[----:B------:R-:W-:Y:S01]  /*15420*/  FFMA R46, R45, R46, R47 ;  /* 0x0000002e2d2e7223 */ /* 0x000fe2000000002f */
[----:B------:R-:W-:-:S05]  /*15430*/  FSEL R47, R159, -0.37612664699554443359, P5 ;  /* 0xbec093ac9f2f7808 */ /* 0x000fca0002800000 */
[----:B------:R-:W-:Y:S01]  /*15440*/  FFMA R46, R45, R46, R47 ;  /* 0x0000002e2d2e7223 */ /* 0x000fe2000000002f */
[----:B------:R-:W-:-:S05]  /*15450*/  FSEL R47, R158, 0.12837915122509002686, P5 ;  /* 0x3e0375d39e2f7808 */ /* 0x000fca0002800000 */
[----:B------:R-:W-:Y:S01]  /*15460*/  FFMA R45, R45, R46, R47 ;  /* 0x0000002e2d2d7223 */ /* 0x000fe2000000002f */
[----:B------:R-:W-:Y:S01]  /*15470*/  FMUL R47, R17, R70 ;  /* 0x00000046112f7220 */ /* 0x000fe20000400000 */
[----:B-1----:R-:W-:-:S03]  /*15480*/  @P3 FADD R46, -R42, 1 ;  /* 0x3f8000002a2e3421 */ /* 0x002fc60000000100 */
[----:B------:R-:W-:-:S04]  /*15490*/  FFMA R42, R16, R48, R47 ;  /* 0x00000030102a7223 */ /* 0x000fc8000000002f */
[----:B------:R-:W-:Y:S01]  /*154a0*/  FMUL R48, R42, 0.70710676908493041992 ;  /* 0x3f3504f32a307820 */ /* 0x000fe20000400000 */
[----:B------:R-:W-:-:S03]  /*154b0*/  @P3 LOP3.LUT R41, R46, 0x80000000, R43, 0xb8, !PT ;  /* 0x800000002e293812 */ /* 0x000fc600078eb82b */
        /* <DEDUP_REMOVED lines=14> */
[C---:B------:R-:W-:Y:S01]  /*155a0*/  FFMA R45, R46.reuse, R47, R50 ;  /* 0x0000002f2e2d7223 */ /* 0x040fe20000000032 */
        /* <DEDUP_REMOVED lines=14> */
[----:B------:R-:W-:Y:S01]  /*15690*/  FSEL R44, R164, 8.4834944573231041431e-05, P5 ;  /* 0x38b1e96aa42c7808 */ /* 0x000fe20002800000 */
[----:B------:R-:W-:Y:S01]  /*156a0*/  FMUL R43, R43, R40 ;  /* 0x000000282b2b7220 */ /* 0x000fe20000400000 */
[----:B------:R-:W-:-:S02]  /*156b0*/  FSEL R50, -R163, -0.00082130916416645050049, P5 ;  /* 0xba574d20a3327808 */ /* 0x000fc40002800100 */
[----:B------:R-:W-:Y:S02]  /*156c0*/  FSEL R49, R162, 0.0052134888246655464172, P5 ;  /* 0x3baad5eaa2317808 */ /* 0x000fe40002800000 */
[----:B------:R-:W-:Y:S01]  /*156d0*/  FSEL R53, -R161, -0.026868773624300956726, P5 ;  /* 0xbcdc1be7a1357808 */ /* 0x000fe20002800100 */
[----:B------:R-:W-:Y:S01]  /*156e0*/  FFMA R44, R47, R44, R50 ;  /* 0x0000002c2f2c7223 */ /* 0x000fe20000000032 */
[----:B------:R-:W-:-:S03]  /*156f0*/  FSEL R52, -|R51|, R51, P5 ;  /* 0x0000003333347208 */ /* 0x000fc60002800300 */
        /* <DEDUP_REMOVED lines=12> */
[----:B-1----:R-:W-:Y:S01]  /*157c0*/  @P3 FADD R49, -R46, 1 ;  /* 0x3f8000002e313421 */ /* 0x002fe20000000100 */
[----:B------:R-:W-:Y:S02]  /*157d0*/  FFMA R47, R47, R52, R52 ;  /* 0x000000342f2f7223 */ /* 0x000fe40000000034 */
[----:B------:R-:W-:Y:S02]  /*157e0*/  FFMA R46, R16, R50, R57 ;  /* 0x00000032102e7223 */ /* 0x000fe40000000039 */
[----:B------:R-:W-:Y:S01]  /*157f0*/  @P3 LOP3.LUT R44, R49, 0x80000000, R48, 0xb8, !PT ;  /* 0x80000000312c3812 */ /* 0x000fe200078eb830 */
[----:B------:R-:W1:Y:S01]  /*15800*/  @P5 MUFU.EX2 R52, R47 ;  /* 0x0000002f00345308 */ /* 0x000e620000000800 */
[----:B------:R-:W-:-:S03]  /*15810*/  FMUL R49, R46, 0.70710676908493041992 ;  /* 0x3f3504f32e317820 */ /* 0x000fc60000400000 */
[----:B------:R-:W-:Y:S01]  /*15820*/  FADD R44, R44, 1 ;  /* 0x3f8000002c2c7421 */ /* 0x000fe20000000000 */
[C---:B------:R-:W-:Y:S01]  /*15830*/  FMUL R50, R49.reuse, R49 ;  /* 0x0000003131327220 */ /* 0x040fe20000400000 */
[----:B------:R-:W-:-:S04]  /*15840*/  FSETP.GE.AND P3, PT, |R49|, 1.0029599666595458984, PT ;  /* 0x3f8060fe3100780b */ /* 0x000fc80003f66200 */
[----:B------:R-:W-:Y:S02]  /*15850*/  FSEL R50, |R49|, R50, P3 ;  /* 0x0000003231327208 */ /* 0x000fe40001800200 */
[----:B------:R-:W-:Y:S02]  /*15860*/  FSEL R53, R164, 8.4834944573231041431e-05, P3 ;  /* 0x38b1e96aa4357808 */ /* 0x000fe40001800000 */
[----:B------:R-:W-:Y:S02]  /*15870*/  FSEL R55, -R163, -0.00082130916416645050049, P3 ;  /* 0xba574d20a3377808 */ /* 0x000fe40001800100 */
[----:B------:R-:W-:Y:S01]  /*15880*/  FSEL R48, R162, 0.0052134888246655464172, P3 ;  /* 0x3baad5eaa2307808 */ /* 0x000fe20001800000 */
[----:B-1----:R-:W-:Y:S02]  /*15890*/  @P5 FADD R52, -R52, 1 ;  /* 0x3f80000034345421 */ /* 0x002fe40000000100 */
[----:B------:R-:W-:-:S03]  /*158a0*/  FFMA R53, R50, R53, R55 ;  /* 0x0000003532357223 */ /* 0x000fc60000000037 */
[----:B------:R-:W-:Y:S01]  /*158b0*/  @P5 LOP3.LUT R47, R52, 0x80000000, R51, 0xb8, !PT ;  /* 0x80000000342f5812 */ /* 0x000fe200078eb833 */
[----:B------:R-:W-:Y:S01]  /*158c0*/  FFMA R53, R50, R53, R48 ;  /* 0x0000003532357223 */ /* 0x000fe20000000030 */
[----:B------:R-:W-:-:S03]  /*158d0*/  FSEL R48, -R161, -0.026868773624300956726, P3 ;  /* 0xbcdc1be7a1307808 */ /* 0x000fc60001800100 */
[----:B------:R-:W-:Y:S02]  /*158e0*/  FADD R47, R47, 1 ;  /* 0x3f8000002f2f7421 */ /* 0x000fe40000000000 */
[----:B------:R-:W-:Y:S01]  /*158f0*/  FFMA R53, R50, R53, R48 ;  /* 0x0000003532357223 */ /* 0x000fe20000000030 */
[----:B------:R-:W-:-:S05]  /*15900*/  FSEL R48, R160, 0.11284004896879196167, P3 ;  /* 0x3de718afa0307808 */ /* 0x000fca0001800000 */
[----:B------:R-:W-:Y:S01]  /*15910*/  FFMA R53, R50, R53, R48 ;  /* 0x0000003532357223 */ /* 0x000fe20000000030 */
[----:B------:R-:W-:-:S05]  /*15920*/  FSEL R48, R159, -0.37612664699554443359, P3 ;  /* 0xbec093ac9f307808 */ /* 0x000fca0001800000 */
[----:B------:R-:W-:Y:S01]  /*15930*/  FFMA R53, R50, R53, R48 ;  /* 0x0000003532357223 */ /* 0x000fe20000000030 */
[----:B------:R-:W-:-:S05]  /*15940*/  FSEL R48, R158, 0.12837915122509002686, P3 ;  /* 0x3e0375d39e307808 */ /* 0x000fca0001800000 */
[----:B------:R-:W-:Y:S01]  /*15950*/  FFMA R50, R50, R53, R48 ;  /* 0x0000003532327223 */ /* 0x000fe20000000030 */
        /* <DEDUP_REMOVED lines=22> */
[----:B------:R-:W-:-:S03]  /*15ac0*/  FSEL R53, -|R51|, R51, P5 ;  /* 0x0000003333357208 */ /* 0x000fc60002800300 */
[----:B------:R-:W1:Y:S02]  /*15ad0*/  @P3 MUFU.EX2 R54, R50 ;  /* 0x0000003200363308 */ /* 0x000e640000000800 */
[----:B------:R-:W-:-:S06]  /*15ae0*/  FFMA R52, R52, R53, R53 ;  /* 0x0000003534347223 */ /* 0x000fcc0000000035 */
[----:B------:R-:W2:Y:S01]  /*15af0*/  @P5 MUFU.EX2 R53, R52 ;  /* 0x0000003400355308 */ /* 0x000ea20000000800 */
[----:B-1----:R-:W-:-:S05]  /*15b00*/  @P3 FADD R54, -R54, 1 ;  /* 0x3f80000036363421 */ /* 0x002fca0000000100 */
[----:B------:R-:W-:Y:S01]  /*15b10*/  @P3 LOP3.LUT R50, R54, 0x80000000, R49, 0xb8, !PT ;  /* 0x8000000036323812 */ /* 0x000fe200078eb831 */
[----:B------:R-:W-:Y:S01]  /*15b20*/  FMUL R49, R12, 0.5 ;  /* 0x3f0000000c317820 */ /* 0x000fe20000400000 */
[----:B------:R-:W-:Y:S01]  /*15b30*/  FADD R12, R14, 1 ;  /* 0x3f8000000e0c7421 */ /* 0x000fe20000000000 */
[----:B------:R-:W-:Y:S01]  /*15b40*/  FMUL R14, R13, 0.5 ;  /* 0x3f0000000d0e7820 */ /* 0x000fe20000400000 */
[----:B------:R-:W-:Y:S01]  /*15b50*/  FADD R13, R15, 1 ;  /* 0x3f8000000f0d7421 */ /* 0x000fe20000000000 */
[----:B--2---:R-:W-:Y:S01]  /*15b60*/  @P5 FADD R54, -R53, 1 ;  /* 0x3f80000035365421 */ /* 0x004fe20000000100 */
[----:B------:R-:W-:Y:S01]  /*15b70*/  FMUL R12, R12, R49 ;  /* 0x000000310c0c7220 */ /* 0x000fe20000400000 */
[----:B------:R-:W-:Y:S01]  /*15b80*/  FMUL R49, R22, 0.5 ;  /* 0x3f00000016317820 */ /* 0x000fe20000400000 */
[----:B------:R-:W-:Y:S01]  /*15b90*/  FMUL R13, R13, R14 ;  /* 0x0000000e0d0d7220 */ /* 0x000fe20000400000 */
[----:B------:R-:W-:Y:S01]  /*15ba0*/  FMUL R22, R23, 0.5 ;  /* 0x3f00000017167820 */ /* 0x000fe20000400000 */
[----:B------:R-:W-:Y:S01]  /*15bb0*/  FADD R15, R25, 1 ;  /* 0x3f800000190f7421 */ /* 0x000fe20000000000 */
[----:B------:R-:W-:Y:S01]  /*15bc0*/  FMUL R14, R24, R49 ;  /* 0x00000031180e7220 */ /* 0x000fe20000400000 */
[----:B------:R-:W-:Y:S01]  /*15bd0*/  FMUL R23, R26, 0.5 ;  /* 0x3f0000001a177820 */ /* 0x000fe20000400000 */
[----:B------:R-:W-:Y:S01]  /*15be0*/  FMUL R24, R27, 0.5 ;  /* 0x3f0000001b187820 */ /* 0x000fe20000400000 */
[----:B------:R-:W-:Y:S01]  /*15bf0*/  @P5 LOP3.LUT R52, R54, 0x80000000, R51, 0xb8, !PT ;  /* 0x8000000036345812 */ /* 0x000fe200078eb833 */
[----:B------:R-:W-:Y:S01]  /*15c00*/  FADD R27, R29, 1 ;  /* 0x3f8000001d1b7421 */ /* 0x000fe20000000000 */
[----:B------:R-:W-:Y:S01]  /*15c10*/  FMUL R26, R33, 0.5 ;  /* 0x3f000000211a7820 */ /* 0x000fe20000400000 */
[----:B------:R-:W-:Y:S01]  /*15c20*/  FMUL R15, R15, R22 ;  /* 0x000000160f0f7220 */ /* 0x000fe20000400000 */
[----:B------:R-:W-:Y:S01]  /*15c30*/  FMUL R22, R28, R23 ;  /* 0x000000171c167220 */ /* 0x000fe20000400000 */
[----:B------:R-:W-:Y:S01]  /*15c40*/  FADD R23, R32, 1 ;  /* 0x3f80000020177421 */ /* 0x000fe20000000000 */
[----:B------:R-:W-:Y:S01]  /*15c50*/  FMUL R27, R27, R24 ;  /* 0x000000181b1b7220 */ /* 0x000fe20000400000 */
[----:B------:R-:W-:Y:S01]  /*15c60*/  FMUL R24, R34, R31 ;  /* 0x0000001f22187220 */ /* 0x000fe20000400000 */
[----:B------:R-:W-:Y:S01]  /*15c70*/  FMUL R35, R35, R26 ;  /* 0x0000001a23237220 */ /* 0x000fe20000400000 */
[----:B------:R-:W-:Y:S01]  /*15c80*/  FMUL R29, R46, 0.5 ;  /* 0x3f0000002e1d7820 */ /* 0x000fe20000400000 */
[----:B------:R-:W-:Y:S01]  /*15c90*/  FMUL R25, R48, 0.5 ;  /* 0x3f00000030197820 */ /* 0x000fe20000400000 */
[----:B------:R-:W-:Y:S01]  /*15ca0*/  FADD R50, R50, 1 ;  /* 0x3f80000032327421 */ /* 0x000fe20000000000 */
[----:B------:R-:W-:Y:S01]  /*15cb0*/  FADD R52, R52, 1 ;  /* 0x3f80000034347421 */ /* 0x000fe20000000000 */
[----:B------:R-:W-:Y:S01]  /*15cc0*/  FMUL R28, R37, 0.5 ;  /* 0x3f000000251c7820 */ /* 0x000fe20000400000 */
[----:B------:R-:W-:Y:S01]  /*15cd0*/  FMUL R31, R42, 0.5 ;  /* 0x3f0000002a1f7820 */ /* 0x000fe20000400000 */
[----:B------:R-:W-:Y:S01]  /*15ce0*/  FMUL R26, R45, 0.5 ;  /* 0x3f0000002d1a7820 */ /* 0x000fe20000400000 */
[----:B------:R-:W-:Y:S01]  /*15cf0*/  FMUL R23, R23, R30 ;  /* 0x0000001e17177220 */ /* 0x000fe20000400000 */
        /* <DEDUP_REMOVED lines=12> */
[----:B------:R1:W-:Y:S01]  /*15dc0*/  STSM.16.M88.4 [R3+0x2200], R24 ;  /* 0x0022001803007844 */ /* 0x0003e20000000200 */
[----:B------:R-:W-:-:S05]  /*15dd0*/  F2FP.F16.F32.PACK_AB R15, R47, R44 ;  /* 0x0000002c2f0f723e */ /* 0x000fca00000000ff */
        /* <DEDUP_REMOVED lines=18> */
.L_x_102:
[----:B------:R-:W-:Y:S05]  /*15f00*/  BSYNC B0 ;  /* 0x0000000000007941 */ /* 0x000fea0003800000 */
.L_x_101:
[----:B------:R-:W-:Y:S06]  /*15f10*/  BAR.SYNC.DEFER_BLOCKING 0x1, 0x100 ;  /* 0x0044000000007b1d */ /* 0x000fec0000010000 */
[----:B------:R-:W-:Y:S04]  /*15f20*/  BSSY B0, `(.L_x_103) ;  /* 0x000000a000007945 */ /* 0x000fe80003800000 */
[----:B------:R-:W-:Y:S05]  /*15f30*/  @P0 BRA `(.L_x_104) ;  /* 0x0000000000200947 */ /* 0x000fea0003800000 */
[----:B------:R-:W-:-:S06]  /*15f40*/  UISETP.NE.AND UP0, UPT, UR43, 0x3, UPT ;  /* 0x000000032b00788c */ /* 0x000fcc000bf05270 */
[----:B------:R-:W-:-:S13]  /*15f50*/  PLOP3.LUT P3, PT, PT, PT, UP0, 0x80, 0x0 ;  /* 0x000000000000781c */ /* 0x000fda0003f6f008 */
[----:B------:R-:W-:Y:S05]  /*15f60*/  @!P3 BRA `(.L_x_105) ;  /* 0x000000000004b947 */ /* 0x000fea0003800000 */
[----:B------:R-:W-:Y:S01]  /*15f70*/  BPT.TRAP 0x1 ;  /* 0x000000040000795c */ /* 0x000fe20000300000 */
.L_x_105:
[----:B------:R-:W-:-:S04]  /*15f80*/  ULEA UR4, UR8, UR46, 0x3 ;  /* 0x0000002e08047291 */ /* 0x000fc8000f8e183f */
[----:B------:R-:W-:-:S04]  /*15f90*/  UIADD3 UR4, UR4, 0x50, URZ ;  /* 0x0000005004047890 */ /* 0x000fc8000fffe03f */
[----:B------:R-:W-:-:S09]  /*15fa0*/  UPRMT UR4, UR52, 0x654, UR4 ;  /* 0x0000065434047896 */ /* 0x000fd20008000004 */
[----:B------:R-:W-:Y:S03]  /*15fb0*/  SYNCS.ARRIVE.TRANS64.RED.A1T0 RZ, [UR4], RZ ;  /* 0x000000ffffff79a7 */ /* 0x000fe60008100404 */
.L_x_104:
[----:B------:R-:W-:Y:S05]  /*15fc0*/  BSYNC B0 ;  /* 0x0000000000007941 */ /* 0x000fea0003800000 */
.L_x_103:
        /* <DEDUP_REMOVED lines=9> */
.L_x_108:
[----:B-1----:R-:W-:Y:S01]  /*16060*/  LEA R12, R0, UR46, 0x3 ;  /* 0x0000002e000c7c11 */ /* 0x002fe2000f8e18ff */
[----:B------:R-:W-:Y:S01]  /*16070*/  BSSY B1, `(.L_x_109) ;  /* 0x0000006000017945 */ /* 0x000fe20003800000 */
[----:B------:R-:W-:Y:S02]  /*16080*/  SHF.L.U32 R13, R2, 0x1f, RZ ;  /* 0x0000001f020d7819 */ /* 0x000fe400000006ff */
[----:B------:R-:W-:Y:S02]  /*16090*/  @!P4 LEA R15, R0, R19, 0xd ;  /* 0x00000013000fc211 */ /* 0x000fe400078e68ff */
[----:B------:R-:W1:Y:S02]  /*160a0*/  SYNCS.PHASECHK.TRANS64.TRYWAIT P3, [R12+URZ+0x30], R13 ;  /* 0x0000300d0c0075a7 */ /* 0x000e64000806017f */
[----:B------:R-:W-:Y:S01]  /*160b0*/  @!P4 LEA R14, R18, R15, 0x1 ;  /* 0x0000000f120ec211 */ /* 0x000fe200078e08ff */
[----:B-1----:R-:W-:Y:S06]  /*160c0*/  @!P3 BRA `(.L_x_110) ;  /* 0x0000018c0060b947 */ /* 0x002fec0003800000 */
.L_x_360:
[----:B------:R-:W-:Y:S05]  /*160d0*/  BSYNC B1 ;  /* 0x0000000000017941 */ /* 0x000fea0003800000 */
.L_x_109:
        /* <DEDUP_REMOVED lines=8> */
.L_x_107:
[----:B------:R-:W-:Y:S05]  /*16160*/  BSYNC B0 ;  /* 0x0000000000007941 */ /* 0x000fea0003800000 */
.L_x_106:
[----:B-1----:R-:W2:Y:S04]  /*16170*/  LDL.LU R12, [R1+0xc8] ;  /* 0x0000c800010c7983 */ /* 0x002ea80000300800 */
[----:B------:R-:W5:Y:S04]  /*16180*/  LDL.LU R15, [R1+0xcc] ;  /* 0x0000cc00010f7983 */ /* 0x000f680000300800 */
[----:B------:R-:W4:Y:S04]  /*16190*/  LDL.LU R28, [R1+0xd4] ;  /* 0x0000d400011c7983 */ /* 0x000f280000300800 */
[----:B------:R-:W4:Y:S04]  /*161a0*/  LDL.LU R35, [R1+0xdc] ;  /* 0x0000dc0001237983 */ /* 0x000f280000300800 */
[----:B------:R-:W4:Y:S04]  /*161b0*/  LDL.LU R43, [R1+0xe4] ;  /* 0x0000e400012b7983 */ /* 0x000f280000300800 */
[----:B------:R-:W4:Y:S04]  /*161c0*/  LDL.LU R41, [R1+0xec] ;  /* 0x0000ec0001297983 */ /* 0x000f280000300800 */
[----:B------:R-:W4:Y:S04]  /*161d0*/  LDL.LU R48, [R1+0xf4] ;  /* 0x0000f40001307983 */ /* 0x000f280000300800 */
[----:B------:R-:W4:Y:S04]  /*161e0*/  LDL.LU R52, [R1+0xfc] ;  /* 0x0000fc0001347983 */ /* 0x000f280000300800 */
[----:B------:R-:W4:Y:S01]  /*161f0*/  LDL.LU R55, [R1+0xc0] ;  /* 0x0000c00001377983 */ /* 0x000f220000300800 */
[----:B---3--:R-:W-:-:S03]  /*16200*/  HADD2.F32 R14, -RZ, R9.H0_H0 ;  /* 0x20000009ff0e7230 */ /* 0x008fc60000004100 */
[----:B------:R-:W3:Y:S04]  /*16210*/  LDL.LU R30, [R1+0xd0] ;  /* 0x0000d000011e7983 */ /* 0x000ee80000300800 */
[----:B------:R-:W4:Y:S04]  /*16220*/  LDL.LU R37, [R1+0xd8] ;  /* 0x0000d80001257983 */ /* 0x000f280000300800 */
[----:B------:R-:W4:Y:S01]  /*16230*/  LDL.LU R39, [R1+0xe0] ;  /* 0x0000e00001277983 */ /* 0x000f220000300800 */
[----:B--2---:R-:W-:Y:S01]  /*16240*/  FMUL R13, R17, R12 ;  /* 0x0000000c110d7220 */ /* 0x004fe20000400000 */
[----:B------:R-:W-:-:S02]  /*16250*/  HADD2.F32 R12, -RZ, R9.H1_H1 ;  /* 0x30000009ff0c7230 */ /* 0x000fc40000004100 */
[----:B-----5:R-:W-:Y:S01]  /*16260*/  FMUL R15, R17, R15 ;  /* 0x0000000f110f7220 */ /* 0x020fe20000400000 */
[----:B------:R-:W-:-:S03]  /*16270*/  FFMA R14, R16, R14, R13 ;  /* 0x0000000e100e7223 */ /* 0x000fc6000000000d */
[----:B------:R-:W-:Y:S01]  /*16280*/  FFMA R15, R16, R12, R15 ;  /* 0x0000000c100f7223 */ /* 0x000fe2000000000f */
[----:B------:R-:W-:-:S03]  /*16290*/  FMUL R25, R14, 0.70710676908493041992 ;  /* 0x3f3504f30e197820 */ /* 0x000fc60000400000 */
[----:B------:R-:W-:Y:S01]  /*162a0*/  FMUL R24, R15, 0.70710676908493041992 ;  /* 0x3f3504f30f187820 */ /* 0x000fe20000400000 */
[C---:B------:R-:W-:Y:S01]  /*162b0*/  FMUL R12, R25.reuse, R25 ;  /* 0x00000019190c7220 */ /* 0x040fe20000400000 */
[C---:B------:R-:W-:Y:S02]  /*162c0*/  FSETP.GE.AND P3, PT, |R25|.reuse, 1.0029599666595458984, PT ;  /* 0x3f8060fe1900780b */ /* 0x040fe40003f66200 */
[C---:B------:R-:W-:Y:S01]  /*162d0*/  FMUL R27, R24.reuse, R24 ;  /* 0x00000018181b7220 */ /* 0x040fe20000400000 */
[----:B------:R-:W-:Y:S02]  /*162e0*/  FSETP.GE.AND P5, PT, |R24|, 1.0029599666595458984, PT ;  /* 0x3f8060fe1800780b */ /* 0x000fe40003fa6200 */
[----:B------:R-:W-:Y:S02]  /*162f0*/  FSEL R12, |R25|, R12, P3 ;  /* 0x0000000c190c7208 */ /* 0x000fe40001800200 */
[----:B------:R-:W-:Y:S02]  /*16300*/  FSEL R13, R164, 8.4834944573231041431e-05, P3 ;  /* 0x38b1e96aa40d7808 */ /* 0x000fe40001800000 */
[----:B------:R-:W-:-:S02]  /*16310*/  FSEL R23, -R163, -0.00082130916416645050049, P3 ;  /* 0xba574d20a3177808 */ /* 0x000fc40001800100 */
[----:B------:R-:W-:Y:S02]  /*16320*/  FSEL R26, |R24|, R27, P5 ;  /* 0x0000001b181a7208 */ /* 0x000fe40002800200 */
[----:B------:R-:W-:Y:S01]  /*16330*/  FSEL R27, R162, 0.0052134888246655464172, P3 ;  /* 0x3baad5eaa21b7808 */ /* 0x000fe20001800000 */
[----:B------:R-:W-:Y:S01]  /*16340*/  FFMA R13, R12, R13, R23 ;  /* 0x0000000d0c0d7223 */ /* 0x000fe20000000017 */
[----:B------:R-:W-:Y:S02]  /*16350*/  FSEL R29, R164, 8.4834944573231041431e-05, P5 ;  /* 0x38b1e96aa41d7808 */ /* 0x000fe40002800000 */
[----:B------:R-:W-:Y:S01]  /*16360*/  FSEL R31, -R163, -0.00082130916416645050049, P5 ;  /* 0xba574d20a31f7808 */ /* 0x000fe20002800100 */
[----:B------:R-:W-:Y:S01]  /*16370*/  FFMA R13, R12, R13, R27 ;  /* 0x0000000d0c0d7223 */ /* 0x000fe2000000001b */
[C---:B------:R-:W-:Y:S02]  /*16380*/  FSEL R23, -R161.reuse, -0.026868773624300956726, P3 ;  /* 0xbcdc1be7a1177808 */ /* 0x040fe40001800100 */
[----:B------:R-:W-:Y:S01]  /*16390*/  FSEL R33, R162, 0.0052134888246655464172, P5 ;  /* 0x3baad5eaa2217808 */ /* 0x000fe20002800000 */
[----:B------:R-:W-:Y:S01]  /*163a0*/  FFMA R29, R26, R29, R31 ;  /* 0x0000001d1a1d7223 */ /* 0x000fe2000000001f */
[----:B------:R-:W-:Y:S01]  /*163b0*/  FSEL R27, R160, 0.11284004896879196167, P3 ;  /* 0x3de718afa01b7808 */ /* 0x000fe20001800000 */
[----:B------:R-:W-:Y:S01]  /*163c0*/  FFMA R13, R12, R13, R23 ;  /* 0x0000000d0c0d7223 */ /* 0x000fe20000000017 */
[----:B------:R-:W-:Y:S01]  /*163d0*/  FSEL R31, -R161, -0.026868773624300956726, P5 ;  /* 0xbcdc1be7a11f7808 */ /* 0x000fe20002800100 */
[----:B------:R-:W-:Y:S01]  /*163e0*/  FFMA R29, R26, R29, R33 ;  /* 0x0000001d1a1d7223 */ /* 0x000fe20000000021 */
[C---:B------:R-:W-:Y:S01]  /*163f0*/  FSEL R23, R159.reuse, -0.37612664699554443359, P3 ;  /* 0xbec093ac9f177808 */ /* 0x040fe20001800000 */
[----:B------:R-:W-:Y:S01]  /*16400*/  FFMA R13, R12, R13, R27 ;  /* 0x0000000d0c0d7223 */ /* 0x000fe2000000001b */
[----:B------:R-:W-:Y:S01]  /*16410*/  FSEL R33, R160, 0.11284004896879196167, P5 ;  /* 0x3de718afa0217808 */ /* 0x000fe20002800000 */
[----:B------:R-:W-:Y:S01]  /*16420*/  FFMA R29, R26, R29, R31 ;  /* 0x0000001d1a1d7223 */ /* 0x000fe2000000001f */
[----:B------:R-:W-:Y:S01]  /*16430*/  FSEL R27, R158, 0.12837915122509002686, P3 ;  /* 0x3e0375d39e1b7808 */ /* 0x000fe20001800000 */
[----:B------:R-:W-:Y:S01]  /*16440*/  FFMA R13, R12, R13, R23 ;  /* 0x0000000d0c0d7223 */ /* 0x000fe20000000017 */
[----:B------:R-:W-:Y:S01]  /*16450*/  FSEL R23, R159, -0.37612664699554443359, P5 ;  /* 0xbec093ac9f177808 */ /* 0x000fe20002800000 */
[----:B------:R-:W-:Y:S01]  /*16460*/  FFMA R29, R26, R29, R33 ;  /* 0x0000001d1a1d7223 */ /* 0x000fe20000000021 */
[----:B------:R-:W-:Y:S01]  /*16470*/  FSEL R22, -|R25|, R25, P3 ;  /* 0x0000001919167208 */ /* 0x000fe20001800300 */
[----:B------:R-:W-:Y:S01]  /*16480*/  FFMA R13, R12, R13, R27 ;  /* 0x0000000d0c0d7223 */ /* 0x000fe2000000001b */
[----:B------:R-:W-:Y:S01]  /*16490*/  FSEL R12, R158, 0.12837915122509002686, P5 ;  /* 0x3e0375d39e0c7808 */ /* 0x000fe20002800000 */
[----:B------:R-:W-:Y:S01]  /*164a0*/  FFMA R23, R26, R29, R23 ;  /* 0x0000001d1a177223 */ /* 0x000fe20000000017 */
[----:B------:R-:W-:Y:S01]  /*164b0*/  FSEL R27, -|R24|, R24, P5 ;  /* 0x00000018181b7208 */ /* 0x000fe20002800300 */
[----:B------:R-:W-:-:S02]  /*164c0*/  FFMA R13, R13, R22, R22 ;  /* 0x000000160d0d7223 */ /* 0x000fc40000000016 */
[----:B------:R-:W-:Y:S02]  /*164d0*/  FFMA R12, R26, R23, R12 ;  /* 0x000000171a0c7223 */ /* 0x000fe4000000000c */
[----:B------:R-:W1:Y:S02]  /*164e0*/  @P3 MUFU.EX2 R26, R13 ;  /* 0x0000000d001a3308 */ /* 0x000e640000000800 */
[----:B------:R-:W-:-:S06]  /*164f0*/  FFMA R12, R12, R27, R27 ;  /* 0x0000001b0c0c7223 */ /* 0x000fcc000000001b */
[----:B------:R-:W2:Y:S01]  /*16500*/  @P5 MUFU.EX2 R27, R12 ;  /* 0x0000000c001b5308 */ /* 0x000ea20000000800 */
[--C-:B------:R-:W-:Y:S02]  /*16510*/  HADD2.F32 R22, -RZ, R10.reuse.H0_H0 ;  /* 0x2000000aff167230 */ /* 0x100fe40000004100 */
[----:B---3--:R-:W-:Y:S01]  /*16520*/  FMUL R23, R17, R30 ;  /* 0x0000001e11177220 */ /* 0x008fe20000400000 */
[----:B------:R-:W-:-:S03]  /*16530*/  HADD2.F32 R29, -RZ, R10.H1_H1 ;  /* 0x3000000aff1d7230 */ /* 0x000fc60000004100 */
[----:B------:R-:W-:Y:S01]  /*16540*/  FFMA R22, R16, R22, R23 ;  /* 0x0000001610167223 */ /* 0x000fe20000000017 */
[----:B----4-:R-:W-:Y:S01]  /*16550*/  FMUL R23, R17, R28 ;  /* 0x0000001c11177220 */ /* 0x010fe20000400000 */
[----:B-1----:R-:W-:Y:S02]  /*16560*/  @P3 FADD R28, -R26, 1 ;  /* 0x3f8000001a1c3421 */ /* 0x002fe40000000100 */
[----:B------:R-:W-:Y:S01]  /*16570*/  FMUL R26, R22, 0.70710676908493041992 ;  /* 0x3f3504f3161a7820 */ /* 0x000fe20000400000 */
[----:B------:R-:W-:Y:S02]  /*16580*/  FFMA R23, R16, R29, R23 ;  /* 0x0000001d10177223 */ /* 0x000fe40000000017 */
[----:B------:R-:W-:Y:S01]  /*16590*/  @P3 LOP3.LUT R13, R28, 0x80000000, R25, 0xb8, !PT ;  /* 0x800000001c0d3812 */ /* 0x000fe200078eb819 */
[C---:B------:R-:W-:Y:S01]  /*165a0*/  FMUL R25, R26.reuse, R26 ;  /* 0x0000001a1a197220 */ /* 0x040fe20000400000 */
[----:B--2---:R-:W-:Y:S01]  /*165b0*/  @P5 FADD R27, -R27, 1 ;  /* 0x3f8000001b1b5421 */ /* 0x004fe20000000100 */
[----:B------:R-:W-:-:S04]  /*165c0*/  FSETP.GE.AND P3, PT, |R26|, 1.0029599666595458984, PT ;  /* 0x3f8060fe1a00780b */ /* 0x000fc80003f66200 */
[----:B------:R-:W-:Y:S01]  /*165d0*/  @P5 LOP3.LUT R12, R27, 0x80000000, R24, 0xb8, !PT ;  /* 0x800000001b0c5812 */ /* 0x000fe200078eb818 */
[----:B------:R-:W-:Y:S01]  /*165e0*/  FMUL R27, R23, 0.70710676908493041992 ;  /* 0x3f3504f3171b7820 */ /* 0x000fe20000400000 */
[----:B------:R-:W-:Y:S02]  /*165f0*/  FSEL R25, |R26|, R25, P3 ;  /* 0x000000191a197208 */ /* 0x000fe40001800200 */
[----:B------:R-:W-:Y:S02]  /*16600*/  FSEL R24, R164, 8.4834944573231041431e-05, P3 ;  /* 0x38b1e96aa4187808 */ /* 0x000fe40001800000 */
[----:B------:R-:W-:Y:S01]  /*16610*/  FSEL R28, -R163, -0.00082130916416645050049, P3 ;  /* 0xba574d20a31c7808 */ /* 0x000fe20001800100 */
[C---:B------:R-:W-:Y:S01]  /*16620*/  FMUL R30, R27.reuse, R27 ;  /* 0x0000001b1b1e7220 */ /* 0x040fe20000400000 */
[----:B------:R-:W-:-:S03]  /*16630*/  FSETP.GE.AND P5, PT, |R27|, 1.0029599666595458984, PT ;  /* 0x3f8060fe1b00780b */ /* 0x000fc60003fa6200 */
[----:B------:R-:W-:Y:S01]  /*16640*/  FFMA R24, R25, R24, R28 ;  /* 0x0000001819187223 */ /* 0x000fe2000000001c */
[----:B------:R-:W-:Y:S02]  /*16650*/  FSEL R28, R162, 0.0052134888246655464172, P3 ;  /* 0x3baad5eaa21c7808 */ /* 0x000fe40001800000 */
[----:B------:R-:W-:Y:S02]  /*16660*/  FSEL R31, |R27|, R30, P5 ;  /* 0x0000001e1b1f7208 */ /* 0x000fe40002800200 */
[----:B------:R-:W-:Y:S02]  /*16670*/  FSEL R32, R164, 8.4834944573231041431e-05, P5 ;  /* 0x38b1e96aa4207808 */ /* 0x000fe40002800000 */
[----:B------:R-:W-:Y:S01]  /*16680*/  FSEL R34, -R163, -0.00082130916416645050049, P5 ;  /* 0xba574d20a3227808 */ /* 0x000fe20002800100 */
[----:B------:R-:W-:Y:S01]  /*16690*/  FFMA R24, R25, R24, R28 ;  /* 0x0000001819187223 */ /* 0x000fe2000000001c */
[----:B------:R-:W-:Y:S02]  /*166a0*/  FSEL R30, -R161, -0.026868773624300956726, P3 ;  /* 0xbcdc1be7a11e7808 */ /* 0x000fe40001800100 */
[----:B------:R-:W-:Y:S01]  /*166b0*/  FSEL R36, R162, 0.0052134888246655464172, P5 ;  /* 0x3baad5eaa2247808 */ /* 0x000fe20002800000 */
[----:B------:R-:W-:Y:S01]  /*166c0*/  FFMA R32, R31, R32, R34 ;  /* 0x000000201f207223 */ /* 0x000fe20000000022 */
[C---:B------:R-:W-:Y:S01]  /*166d0*/  FSEL R28, R160.reuse, 0.11284004896879196167, P3 ;  /* 0x3de718afa01c7808 */ /* 0x040fe20001800000 */
[----:B------:R-:W-:Y:S01]  /*166e0*/  FFMA R24, R25, R24, R30 ;  /* 0x0000001819187223 */ /* 0x000fe2000000001e */
[----:B------:R-:W-:Y:S01]  /*166f0*/  FSEL R34, -R161, -0.026868773624300956726, P5 ;  /* 0xbcdc1be7a1227808 */ /* 0x000fe20002800100 */
[----:B------:R-:W-:Y:S01]  /*16700*/  FFMA R32, R31, R32, R36 ;  /* 0x000000201f207223 */ /* 0x000fe20000000024 */
[----:B------:R-:W-:Y:S01]  /*16710*/  FSEL R30, R159, -0.37612664699554443359, P3 ;  /* 0xbec093ac9f1e7808 */ /* 0x000fe20001800000 */
        /* <DEDUP_REMOVED lines=15> */
[----:B------:R-:W-:Y:S01]  /*16810*/  FFMA R28, R25, R28, R28 ;  /* 0x0000001c191c7223 */ /* 0x000fe2000000001c */
[----:B------:R-:W-:-:S05]  /*16820*/  HADD2.F32 R24, -RZ, R11.H0_H0 ;  /* 0x2000000bff187230 */ /* 0x000fca0000004100 */
[----:B------:R-:W2:Y:S01]  /*16830*/  @P5 MUFU.EX2 R33, R28 ;  /* 0x0000001c00215308 */ /* 0x000ea20000000800 */
[----:B------:R-:W-:Y:S01]  /*16840*/  FMUL R25, R17, R37 ;  /* 0x0000002511197220 */ /* 0x000fe20000400000 */
[----:B------:R-:W-:-:S03]  /*16850*/  HADD2.F32 R34, -RZ, R11.H1_H1 ;  /* 0x3000000bff227230 */ /* 0x000fc60000004100 */
[----:B------:R-:W-:Y:S01]  /*16860*/  FFMA R24, R16, R24, R25 ;  /* 0x0000001810187223 */ /* 0x000fe20000000019 */
[----:B------:R-:W-:Y:S01]  /*16870*/  FMUL R25, R17, R35 ;  /* 0x0000002311197220 */ /* 0x000fe20000400000 */
[----:B-1----:R-:W-:Y:S02]  /*16880*/  @P3 FADD R31, -R30, 1 ;  /* 0x3f8000001e1f3421 */ /* 0x002fe40000000100 */
[----:B------:R-:W-:Y:S01]  /*16890*/  FMUL R32, R24, 0.70710676908493041992 ;  /* 0x3f3504f318207820 */ /* 0x000fe20000400000 */
[----:B------:R-:W-:Y:S02]  /*168a0*/  FFMA R25, R16, R34, R25 ;  /* 0x0000002210197223 */ /* 0x000fe40000000019 */
[----:B------:R-:W-:Y:S01]  /*168b0*/  @P3 LOP3.LUT R29, R31, 0x80000000, R26, 0xb8, !PT ;  /* 0x800000001f1d3812 */ /* 0x000fe200078eb81a */
[C---:B------:R-:W-:Y:S01]  /*168c0*/  FMUL R31, R32.reuse, R32 ;  /* 0x00000020201f7220 */ /* 0x040fe20000400000 */
[----:B--2---:R-:W-:Y:S01]  /*168d0*/  @P5 FADD R30, -R33, 1 ;  /* 0x3f800000211e5421 */ /* 0x004fe20000000100 */
[----:B------:R-:W-:Y:S01]  /*168e0*/  FSETP.GE.AND P3, PT, |R32|, 1.0029599666595458984, PT ;  /* 0x3f8060fe2000780b */ /* 0x000fe20003f66200 */
[----:B------:R-:W-:-:S03]  /*168f0*/  FMUL R33, R25, 0.70710676908493041992 ;  /* 0x3f3504f319217820 */ /* 0x000fc60000400000 */
[----:B------:R-:W-:Y:S02]  /*16900*/  @P5 LOP3.LUT R28, R30, 0x80000000, R27, 0xb8, !PT ;  /* 0x800000001e1c5812 */ /* 0x000fe400078eb81b */
        /* <DEDUP_REMOVED lines=25> */
[----:B------:R-:W-:-:S02]  /*16aa0*/  FFMA R36, R35, R36, R42 ;  /* 0x0000002423247223 */ /* 0x000fc4000000002a */
[----:B------:R-:W-:Y:S01]  /*16ab0*/  FFMA R26, R31, R26, R30 ;  /* 0x0000001a1f1a7223 */ /* 0x000fe2000000001e */
[----:B------:R-:W-:Y:S01]  /*16ac0*/  FSEL R31, R158, 0.12837915122509002686, P5 ;  /* 0x3e0375d39e1f7808 */ /* 0x000fe20002800000 */
[----:B------:R-:W-:Y:S01]  /*16ad0*/  FFMA R34, R35, R36, R34 ;  /* 0x0000002423227223 */ /* 0x000fe20000000022 */
[----:B------:R-:W-:Y:S02]  /*16ae0*/  FSEL R27, -|R32|, R32, P3 ;  /* 0x00000020201b7208 */ /* 0x000fe40001800300 */
[----:B------:R-:W-:Y:S01]  /*16af0*/  FSEL R30, -|R33|, R33, P5 ;  /* 0x00000021211e7208 */ /* 0x000fe20002800300 */
[----:B------:R-:W-:Y:S02]  /*16b00*/  FFMA R31, R35, R34, R31 ;  /* 0x00000022231f7223 */ /* 0x000fe4000000001f */
[----:B------:R-:W-:Y:S02]  /*16b10*/  FFMA R26, R26, R27, R27 ;  /* 0x0000001b1a1a7223 */ /* 0x000fe4000000001b */
[----:B------:R-:W-:Y:S01]  /*16b20*/  FFMA R27, R31, R30, R30 ;  /* 0x0000001e1f1b7223 */ /* 0x000fe2000000001e */
[----:B------:R-:W-:-:S02]  /*16b30*/  HADD2.F32 R30, -RZ, R4.H0_H0 ;  /* 0x20000004ff1e7230 */ /* 0x000fc40000004100 */
[----:B------:R-:W-:-:S04]  /*16b40*/  FMUL R31, R17, R39 ;  /* 0x00000027111f7220 */ /* 0x000fc80000400000 */
[----:B------:R-:W-:Y:S01]  /*16b50*/  FFMA R30, R16, R30, R31 ;  /* 0x0000001e101e7223 */ /* 0x000fe2000000001f */
[----:B------:R-:W-:Y:S02]  /*16b60*/  FMUL R31, R17, R43 ;  /* 0x0000002b111f7220 */ /* 0x000fe40000400000 */
[----:B------:R-:W2:Y:S04]  /*16b70*/  LDL.LU R43, [R1+0xe8] ;  /* 0x0000e800012b7983 */ /* 0x000ea80000300800 */
[----:B------:R-:W3:Y:S01]  /*16b80*/  LDL.LU R50, [R1+0xf0] ;  /* 0x0000f00001327983 */ /* 0x000ee20000300800 */
[----:B------:R-:W1:Y:S08]  /*16b90*/  @P3 MUFU.EX2 R34, R26 ;  /* 0x0000001a00223308 */ /* 0x000e700000000800 */
[----:B------:R-:W4:Y:S01]  /*16ba0*/  @P5 MUFU.EX2 R37, R27 ;  /* 0x0000001b00255308 */ /* 0x000f220000000800 */
[----:B------:R-:W-:-:S02]  /*16bb0*/  HADD2.F32 R39, -RZ, R4.H1_H1 ;  /* 0x30000004ff277230 */ /* 0x000fc40000004100 */
[----:B------:R-:W-:Y:S01]  /*16bc0*/  FMUL R36, R30, 0.70710676908493041992 ;  /* 0x3f3504f31e247820 */ /* 0x000fe20000400000 */
[----:B------:R-:W5:Y:S01]  /*16bd0*/  LDL.LU R54, [R1+0xf8] ;  /* 0x0000f80001367983 */ /* 0x000f620000300800 */
[----:B-1----:R-:W-:Y:S01]  /*16be0*/  @P3 FADD R35, -R34, 1 ;  /* 0x3f80000022233421 */ /* 0x002fe20000000100 */
[----:B------:R-:W-:-:S04]  /*16bf0*/  FFMA R31, R16, R39, R31 ;  /* 0x00000027101f7223 */ /* 0x000fc8000000001f */
[----:B------:R-:W-:Y:S01]  /*16c00*/  @P3 LOP3.LUT R26, R35, 0x80000000, R32, 0xb8, !PT ;  /* 0x80000000231a3812 */ /* 0x000fe200078eb820 */
[C---:B------:R-:W-:Y:S01]  /*16c10*/  FMUL R35, R36.reuse, R36 ;  /* 0x0000002424237220 */ /* 0x040fe20000400000 */
[----:B----4-:R-:W-:Y:S01]  /*16c20*/  @P5 FADD R34, -R37, 1 ;  /* 0x3f80000025225421 */ /* 0x010fe20000000100 */
        /* <DEDUP_REMOVED lines=32> */
[----:B------:R-:W-:-:S02]  /*16e30*/  FFMA R40, R39, R42, R40 ;  /* 0x0000002a27287223 */ /* 0x000fc40000000028 */
[----:B------:R-:W-:Y:S01]  /*16e40*/  FFMA R33, R32, R33, R33 ;  /* 0x0000002120217223 */ /* 0x000fe20000000021 */
[----:B------:R-:W-:Y:S01]  /*16e50*/  FSEL R32, -|R37|, R37, P5 ;  /* 0x0000002525207208 */ /* 0x000fe20002800300 */
[----:B------:R-:W-:Y:S02]  /*16e60*/  FFMA R35, R39, R40, R35 ;  /* 0x0000002827237223 */ /* 0x000fe40000000023 */
[----:B------:R-:W1:Y:S02]  /*16e70*/  @P3 MUFU.EX2 R39, R33 ;  /* 0x0000002100273308 */ /* 0x000e640000000800 */
[----:B------:R-:W-:Y:S01]  /*16e80*/  FFMA R32, R35, R32, R32 ;  /* 0x0000002023207223 */ /* 0x000fe20000000020 */
[----:B------:R-:W-:-:S05]  /*16e90*/  HADD2.F32 R34, -RZ, R5.H0_H0 ;  /* 0x20000005ff227230 */ /* 0x000fca0000004100 */
[----:B------:R-:W4:Y:S01]  /*16ea0*/  @P5 MUFU.EX2 R40, R32 ;  /* 0x0000002000285308 */ /* 0x000f220000000800 */
[----:B------:R-:W-:Y:S02]  /*16eb0*/  HADD2.F32 R42, -RZ, R5.H1_H1 ;  /* 0x30000005ff2a7230 */ /* 0x000fe40000004100 */
[----:B-1----:R-:W-:-:S05]  /*16ec0*/  @P3 FADD R39, -R39, 1 ;  /* 0x3f80000027273421 */ /* 0x002fca0000000100 */
[----:B------:R-:W-:Y:S01]  /*16ed0*/  @P3 LOP3.LUT R33, R39, 0x80000000, R36, 0xb8, !PT ;  /* 0x8000000027213812 */ /* 0x000fe200078eb824 */
[----:B----4-:R-:W-:-:S05]  /*16ee0*/  @P5 FADD R40, -R40, 1 ;  /* 0x3f80000028285421 */ /* 0x010fca0000000100 */
[----:B------:R-:W-:Y:S01]  /*16ef0*/  @P5 LOP3.LUT R32, R40, 0x80000000, R37, 0xb8, !PT ;  /* 0x8000000028205812 */ /* 0x000fe200078eb825 */
[----:B--2---:R-:W-:-:S04]  /*16f00*/  FMUL R35, R17, R43 ;  /* 0x0000002b11237220 */ /* 0x004fc80000400000 */
[----:B------:R-:W-:Y:S01]  /*16f10*/  FFMA R34, R16, R34, R35 ;  /* 0x0000002210227223 */ /* 0x000fe20000000023 */
[----:B------:R-:W-:-:S03]  /*16f20*/  FMUL R35, R17, R41 ;  /* 0x0000002911237220 */ /* 0x000fc60000400000 */
[----:B------:R-:W-:Y:S01]  /*16f30*/  FMUL R41, R34, 0.70710676908493041992 ;  /* 0x3f3504f322297820 */ /* 0x000fe20000400000 */
[----:B------:R-:W-:-:S03]  /*16f40*/  FFMA R35, R16, R42, R35 ;  /* 0x0000002a10237223 */ /* 0x000fc60000000023 */
[C---:B------:R-:W-:Y:S01]  /*16f50*/  FMUL R36, R41.reuse, R41 ;  /* 0x0000002929247220 */ /* 0x040fe20000400000 */
[----:B------:R-:W-:Y:S01]  /*16f60*/  FSETP.GE.AND P3, PT, |R41|, 1.0029599666595458984, PT ;  /* 0x3f8060fe2900780b */ /* 0x000fe20003f66200 */
[----:B------:R-:W-:-:S03]  /*16f70*/  FMUL R42, R35, 0.70710676908493041992 ;  /* 0x3f3504f3232a7820 */ /* 0x000fc60000400000 */
[----:B------:R-:W-:Y:S01]  /*16f80*/  FSEL R36, |R41|, R36, P3 ;  /* 0x0000002429247208 */ /* 0x000fe20001800200 */
[----:B------:R-:W-:Y:S01]  /*16f90*/  FMUL R43, R42, R42 ;  /* 0x0000002a2a2b7220 */ /* 0x000fe20000400000 */
[----:B------:R-:W-:Y:S02]  /*16fa0*/  FSEL R37, R164, 8.4834944573231041431e-05, P3 ;  /* 0x38b1e96aa4257808 */ /* 0x000fe40001800000 */
[----:B------:R-:W-:Y:S02]  /*16fb0*/  FSEL R39, -R163, -0.00082130916416645050049, P3 ;  /* 0xba574d20a3277808 */ /* 0x000fe40001800100 */
[----:B------:R-:W-:-:S03]  /*16fc0*/  FSETP.GE.AND P5, PT, |R42|, 1.0029599666595458984, PT ;  /* 0x3f8060fe2a00780b */ /* 0x000fc60003fa6200 */
[----:B------:R-:W-:Y:S01]  /*16fd0*/  FFMA R37, R36, R37, R39 ;  /* 0x0000002524257223 */ /* 0x000fe20000000027 */
[----:B------:R-:W-:Y:S02]  /*16fe0*/  FSEL R40, |R42|, R43, P5 ;  /* 0x0000002b2a287208 */ /* 0x000fe40002800200 */
[----:B------:R-:W-:Y:S02]  /*16ff0*/  FSEL R39, R162, 0.0052134888246655464172, P3 ;  /* 0x3baad5eaa2277808 */ /* 0x000fe40001800000 */
        /* <DEDUP_REMOVED lines=29> */
[----:B---3--:R-:W-:Y:S01]  /*171d0*/  FMUL R39, R17, R50 ;  /* 0x0000003211277220 */ /* 0x008fe20000400000 */
[----:B------:R-:W-:-:S03]  /*171e0*/  HADD2.F32 R47, -RZ, R6.H1_H1 ;  /* 0x30000006ff2f7230 */ /* 0x000fc60000004100 */
[----:B------:R-:W-:Y:S01]  /*171f0*/  FFMA R39, R16, R43, R39 ;  /* 0x0000002b10277223 */ /* 0x000fe20000000027 */
[----:B------:R-:W-:Y:S01]  /*17200*/  FMUL R43, R17, R48 ;  /* 0x00000030112b7220 */ /* 0x000fe20000400000 */
[----:B-1----:R-:W-:-:S03]  /*17210*/  @P3 FADD R44, -R40, 1 ;  /* 0x3f800000282c3421 */ /* 0x002fc60000000100 */
[----:B------:R-:W-:Y:S01]  /*17220*/  FFMA R40, R16, R47, R43 ;  /* 0x0000002f10287223 */ /* 0x000fe2000000002b */
[----:B--2---:R-:W-:-:S03]  /*17230*/  @P5 FADD R43, -R46, 1 ;  /* 0x3f8000002e2b5421 */ /* 0x004fc60000000100 */
[----:B------:R-:W-:Y:S02]  /*17240*/  FMUL R46, R40, 0.70710676908493041992 ;  /* 0x3f3504f3282e7820 */ /* 0x000fe40000400000 */
[----:B------:R-:W-:Y:S02]  /*17250*/  @P5 LOP3.LUT R37, R43, 0x80000000, R42, 0xb8, !PT ;  /* 0x800000002b255812 */ /* 0x000fe400078eb82a */
[C---:B------:R-:W-:Y:S01]  /*17260*/  FMUL R47, R46.reuse, R46 ;  /* 0x0000002e2e2f7220 */ /* 0x040fe20000400000 */
[----:B------:R-:W-:-:S04]  /*17270*/  FSETP.GE.AND P5, PT, |R46|, 1.0029599666595458984, PT ;  /* 0x3f8060fe2e00780b */ /* 0x000fc80003fa6200 */
[----:B------:R-:W-:Y:S02]  /*17280*/  FSEL R48, |R46|, R47, P5 ;  /* 0x0000002f2e307208 */ /* 0x000fe40002800200 */
[----:B------:R-:W-:Y:S02]  /*17290*/  FSEL R49, R164, 8.4834944573231041431e-05, P5 ;  /* 0x38b1e96aa4317808 */ /* 0x000fe40002800000 */
[----:B------:R-:W-:Y:S02]  /*172a0*/  FSEL R51, -R163, -0.00082130916416645050049, P5 ;  /* 0xba574d20a3337808 */ /* 0x000fe40002800100 */
[----:B------:R-:W-:-:S03]  /*172b0*/  FSEL R53, R162, 0.0052134888246655464172, P5 ;  /* 0x3baad5eaa2357808 */ /* 0x000fc60002800000 */
[----:B------:R-:W-:Y:S01]  /*172c0*/  FFMA R49, R48, R49, R51 ;  /* 0x0000003130317223 */ /* 0x000fe20000000033 */
[----:B------:R-:W-:-:S03]  /*172d0*/  FSEL R51, -R161, -0.026868773624300956726, P5 ;  /* 0xbcdc1be7a1337808 */ /* 0x000fc60002800100 */
[----:B------:R-:W-:Y:S01]  /*172e0*/  FFMA R49, R48, R49, R53 ;  /* 0x0000003130317223 */ /* 0x000fe20000000035 */
[----:B------:R-:W-:-:S03]  /*172f0*/  FSEL R53, R160, 0.11284004896879196167, P5 ;  /* 0x3de718afa0357808 */ /* 0x000fc60002800000 */
[----:B------:R-:W-:-:S04]  /*17300*/  FFMA R49, R48, R49, R51 ;  /* 0x0000003130317223 */ /* 0x000fc80000000033 */
[----:B------:R-:W-:Y:S02]  /*17310*/  FFMA R49, R48, R49, R53 ;  /* 0x0000003130317223 */ /* 0x000fe40000000035 */
[----:B------:R-:W2:Y:S01]  /*17320*/  LDL.LU R53, [R1+0xc4] ;  /* 0x0000c40001357983 */ /* 0x000ea20000300800 */
[----:B------:R-:W-:Y:S01]  /*17330*/  FMUL R45, R39, 0.70710676908493041992 ;  /* 0x3f3504f3272d7820 */ /* 0x000fe20000400000 */
[----:B------:R-:W-:-:S03]  /*17340*/  @P3 LOP3.LUT R36, R44, 0x80000000, R41, 0xb8, !PT ;  /* 0x800000002c243812 */ /* 0x000fc600078eb829 */
[C---:B------:R-:W-:Y:S01]  /*17350*/  FMUL R44, R45.reuse, R45 ;  /* 0x0000002d2d2c7220 */ /* 0x040fe20000400000 */
[----:B------:R-:W-:-:S04]  /*17360*/  FSETP.GE.AND P3, PT, |R45|, 1.0029599666595458984, PT ;  /* 0x3f8060fe2d00780b */ /* 0x000fc80003f66200 */
[----:B------:R-:W-:Y:S02]  /*17370*/  FSEL R44, |R45|, R44, P3 ;  /* 0x0000002c2d2c7208 */ /* 0x000fe40001800200 */
[----:B------:R-:W-:Y:S02]  /*17380*/  FSEL R41, R164, 8.4834944573231041431e-05, P3 ;  /* 0x38b1e96aa4297808 */ /* 0x000fe40001800000 */
[----:B------:R-:W-:-:S05]  /*17390*/  FSEL R43, -R163, -0.00082130916416645050049, P3 ;  /* 0xba574d20a32b7808 */ /* 0x000fca0001800100 */
[----:B------:R-:W-:Y:S01]  /*173a0*/  FFMA R41, R44, R41, R43 ;  /* 0x000000292c297223 */ /* 0x000fe2000000002b */
[----:B------:R-:W-:Y:S02]  /*173b0*/  FSEL R43, R162, 0.0052134888246655464172, P3 ;  /* 0x3baad5eaa22b7808 */ /* 0x000fe40001800000 */
[----:B------:R-:W-:-:S03]  /*173c0*/  FSEL R47, -R161, -0.026868773624300956726, P3 ;  /* 0xbcdc1be7a12f7808 */ /* 0x000fc60001800100 */
[----:B------:R-:W-:Y:S01]  /*173d0*/  FFMA R41, R44, R41, R43 ;  /* 0x000000292c297223 */ /* 0x000fe2000000002b */
[----:B------:R-:W-:-:S03]  /*173e0*/  FSEL R43, R160, 0.11284004896879196167, P3 ;  /* 0x3de718afa02b7808 */ /* 0x000fc60001800000 */
[----:B------:R-:W-:Y:S01]  /*173f0*/  FFMA R41, R44, R41, R47 ;  /* 0x000000292c297223 */ /* 0x000fe2000000002f */
[----:B------:R-:W-:-:S03]  /*17400*/  FSEL R47, R159, -0.37612664699554443359, P3 ;  /* 0xbec093ac9f2f7808 */ /* 0x000fc60001800000 */
[----:B------:R-:W-:Y:S01]  /*17410*/  FFMA R41, R44, R41, R43 ;  /* 0x000000292c297223 */ /* 0x000fe2000000002b */
[----:B------:R-:W-:-:S03]  /*17420*/  FSEL R43, R158, 0.12837915122509002686, P3 ;  /* 0x3e0375d39e2b7808 */ /* 0x000fc60001800000 */
[C---:B------:R-:W-:Y:S01]  /*17430*/  FFMA R41, R44.reuse, R41, R47 ;  /* 0x000000292c297223 */ /* 0x040fe2000000002f */
[----:B------:R-:W-:Y:S02]  /*17440*/  FSEL R47, R159, -0.37612664699554443359, P5 ;  /* 0xbec093ac9f2f7808 */ /* 0x000fe40002800000 */
[----:B------:R-:W-:Y:S01]  /*17450*/  FSEL R42, -|R45|, R45, P3 ;  /* 0x0000002d2d2a7208 */ /* 0x000fe20001800300 */
[----:B------:R-:W-:Y:S01]  /*17460*/  FFMA R41, R44, R41, R43 ;  /* 0x000000292c297223 */ /* 0x000fe2000000002b */
[----:B------:R-:W-:Y:S01]  /*17470*/  FSEL R44, R158, 0.12837915122509002686, P5 ;  /* 0x3e0375d39e2c7808 */ /* 0x000fe20002800000 */
[----:B------:R-:W-:Y:S01]  /*17480*/  FFMA R47, R48, R49, R47 ;  /* 0x00000031302f7223 */ /* 0x000fe2000000002f */
[----:B------:R-:W-:Y:S01]  /*17490*/  FSEL R50, -|R46|, R46, P5 ;  /* 0x0000002e2e327208 */ /* 0x000fe20002800300 */
[----:B------:R-:W-:Y:S02]  /*174a0*/  FFMA R42, R41, R42, R42 ;  /* 0x0000002a292a7223 */ /* 0x000fe4000000002a */
[----:B------:R-:W-:-:S02]  /*174b0*/  FFMA R47, R48, R47, R44 ;  /* 0x0000002f302f7223 */ /* 0x000fc4000000002c */
[----:B------:R-:W1:Y:S02]  /*174c0*/  @P3 MUFU.EX2 R44, R42 ;  /* 0x0000002a002c3308 */ /* 0x000e640000000800 */
[----:B------:R-:W-:Y:S01]  /*174d0*/  FFMA R41, R47, R50, R50 ;  /* 0x000000322f297223 */ /* 0x000fe20000000032 */
[----:B------:R-:W-:-:S05]  /*174e0*/  HADD2.F32 R47, -RZ, R7.H0_H0 ;  /* 0x20000007ff2f7230 */ /* 0x000fca0000004100 */
[----:B------:R-:W3:Y:S01]  /*174f0*/  @P5 MUFU.EX2 R49, R41 ;  /* 0x0000002900315308 */ /* 0x000ee20000000800 */
[----:B-----5:R-:W-:Y:S01]  /*17500*/  FMUL R43, R17, R54 ;  /* 0x00000036112b7220 */ /* 0x020fe20000400000 */
        /* <DEDUP_REMOVED lines=8> */
[----:B---3--:R-:W-:Y:S01]  /*17590*/  @P5 FADD R49, -R49, 1 ;  /* 0x3f80000031315421 */ /* 0x008fe20000000100 */
[----:B------:R-:W-:Y:S01]  /*175a0*/  FSETP.GE.AND P3, PT, |R50|, 1.0029599666595458984, PT ;  /* 0x3f8060fe3200780b */ /* 0x000fe20003f66200 */
[----:B------:R-:W-:-:S03]  /*175b0*/  FMUL R51, R44, 0.70710676908493041992 ;  /* 0x3f3504f32c337820 */ /* 0x000fc60000400000 */
[----:B------:R-:W-:Y:S01]  /*175c0*/  @P5 LOP3.LUT R41, R49, 0x80000000, R46, 0xb8, !PT ;  /* 0x8000000031295812 */ /* 0x000fe200078eb82e */
[----:B------:R-:W-:Y:S01]  /*175d0*/  FMUL R52, R51, R51 ;  /* 0x0000003333347220 */ /* 0x000fe20000400000 */
[----:B------:R-:W-:Y:S02]  /*175e0*/  FSEL R45, |R50|, R45, P3 ;  /* 0x0000002d322d7208 */ /* 0x000fe40001800200 */
        /* <DEDUP_REMOVED lines=33> */
[----:B------:R-:W-:-:S05]  /*17800*/  HADD2.F32 R49, -RZ, R8.H1_H1 ;  /* 0x30000008ff317230 */ /* 0x000fca0000004100 */
[----:B------:R-:W3:Y:S01]  /*17810*/  @P5 MUFU.EX2 R52, R46 ;  /* 0x0000002e00345308 */ /* 0x000ee20000000800 */
[----:B------:R-:W-:Y:S02]  /*17820*/  HADD2.F32 R54, -RZ, R8.H0_H0 ;  /* 0x20000008ff367230 */ /* 0x000fe40000004100 */
[----:B------:R-:W-:Y:S01]  /*17830*/  FMUL R14, R14, 0.5 ;  /* 0x3f0000000e0e7820 */ /* 0x000fe20000400000 */
[----:B------:R-:W-:Y:S01]  /*17840*/  FADD R13, R13, 1 ;  /* 0x3f8000000d0d7421 */ /* 0x000fe20000000000 */
[----:B------:R-:W-:Y:S01]  /*17850*/  FMUL R22, R22, 0.5 ;  /* 0x3f00000016167820 */ /* 0x000fe20000400000 */
[----:B------:R-:W-:Y:S01]  /*17860*/  FMUL R23, R23, 0.5 ;  /* 0x3f00000017177820 */ /* 0x000fe20000400000 */
[----:B------:R-:W-:Y:S01]  /*17870*/  FADD R29, R29, 1 ;  /* 0x3f8000001d1d7421 */ /* 0x000fe20000000000 */
[----:B------:R-:W-:Y:S01]  /*17880*/  FADD R28, R28, 1 ;  /* 0x3f8000001c1c7421 */ /* 0x000fe20000000000 */
[----:B------:R-:W-:Y:S01]  /*17890*/  FADD R26, R26, 1 ;  /* 0x3f8000001a1a7421 */ /* 0x000fe20000000000 */
[----:B------:R-:W-:Y:S01]  /*178a0*/  FADD R27, R27, 1 ;  /* 0x3f8000001b1b7421 */ /* 0x000fe20000000000 */
[----:B------:R-:W-:Y:S01]  /*178b0*/  FADD R36, R36, 1 ;  /* 0x3f80000024247421 */ /* 0x000fe20000000000 */
[----:B------:R-:W-:Y:S01]  /*178c0*/  FADD R37, R37, 1 ;  /* 0x3f80000025257421 */ /* 0x000fe20000000000 */
[----:B------:R-:W-:Y:S01]  /*178d0*/  FMUL R30, R30, 0.5 ;  /* 0x3f0000001e1e7820 */ /* 0x000fe20000400000 */
[----:B------:R-:W-:Y:S01]  /*178e0*/  FMUL R31, R31, 0.5 ;  /* 0x3f0000001f1f7820 */ /* 0x000fe20000400000 */
[----:B------:R-:W-:Y:S01]  /*178f0*/  FADD R33, R33, 1 ;  /* 0x3f80000021217421 */ /* 0x000fe20000000000 */
[----:B------:R-:W-:Y:S01]  /*17900*/  FADD R32, R32, 1 ;  /* 0x3f80000020207421 */ /* 0x000fe20000000000 */
[----:B------:R-:W-:Y:S01]  /*17910*/  FMUL R39, R39, 0.5 ;  /* 0x3f00000027277820 */ /* 0x000fe20000400000 */
[----:B------:R-:W-:Y:S01]  /*17920*/  FMUL R40, R40, 0.5 ;  /* 0x3f00000028287820 */ /* 0x000fe20000400000 */
[----:B------:R-:W-:Y:S01]  /*17930*/  FADD R42, R42, 1 ;  /* 0x3f8000002a2a7421 */ /* 0x000fe20000000000 */
[----:B------:R-:W-:Y:S01]  /*17940*/  FADD R41, R41, 1 ;  /* 0x3f80000029297421 */ /* 0x000fe20000000000 */
[----:B------:R-:W-:Y:S01]  /*17950*/  FMUL R30, R33, R30 ;  /* 0x0000001e211e7220 */ /* 0x000fe20000400000 */
[----:B------:R-:W-:Y:S01]  /*17960*/  FMUL R31, R32, R31 ;  /* 0x0000001f201f7220 */ /* 0x000fe20000400000 */
[----:B------:R-:W-:Y:S01]  /*17970*/  FMUL R39, R42, R39 ;  /* 0x000000272a277220 */ /* 0x000fe20000400000 */
[----:B------:R-:W-:Y:S01]  /*17980*/  FMUL R40, R41, R40 ;  /* 0x0000002829287220 */ /* 0x000fe20000400000 */
[----:B------:R-:W-:Y:S05]  /*17990*/  WARPSYNC.ALL ;  /* 0x0000000000007948 */ /* 0x000fea0003800000 */
[----:B------:R-:W-:Y:S01]  /*179a0*/  BSSY B0, `(.L_x_111) ;  /* 0x000006a000007945 */ /* 0x000fe20003800000 */
[C---:B--2---:R-:W-:Y:S01]  /*179b0*/  FMUL R47, R17.reuse, R53 ;  /* 0x00000035112f7220 */ /* 0x044fe20000400000 */
[----:B------:R-:W-:-:S03]  /*179c0*/  FMUL R53, R17, R55 ;  /* 0x0000003711357220 */ /* 0x000fc60000400000 */
[----:B------:R-:W-:Y:S01]  /*179d0*/  FFMA R47, R16, R49, R47 ;  /* 0x00000031102f7223 */ /* 0x000fe2000000002f */
[----:B-1----:R-:W-:Y:S01]  /*179e0*/  @P3 FADD R55, -R48, 1 ;  /* 0x3f80000030373421 */ /* 0x002fe20000000100 */
[----:B------:R-:W-:Y:S02]  /*179f0*/  FFMA R48, R16, R54, R53 ;  /* 0x0000003610307223 */ /* 0x000fe40000000035 */
[----:B------:R-:W-:Y:S01]  /*17a00*/  FMUL R49, R47, 0.70710676908493041992 ;  /* 0x3f3504f32f317820 */ /* 0x000fe20000400000 */
[----:B---3--:R-:W-:Y:S01]  /*17a10*/  @P5 FADD R54, -R52, 1 ;  /* 0x3f80000034365421 */ /* 0x008fe20000000100 */
[----:B------:R-:W-:Y:S02]  /*17a20*/  @P3 LOP3.LUT R45, R55, 0x80000000, R50, 0xb8, !PT ;  /* 0x80000000372d3812 */ /* 0x000fe400078eb832 */
[C---:B------:R-:W-:Y:S01]  /*17a30*/  FMUL R52, R49.reuse, R49 ;  /* 0x0000003131347220 */ /* 0x040fe20000400000 */
[----:B------:R-:W-:Y:S01]  /*17a40*/  FSETP.GE.AND P3, PT, |R49|, 1.0029599666595458984, PT ;  /* 0x3f8060fe3100780b */ /* 0x000fe20003f66200 */
[----:B------:R-:W-:Y:S01]  /*17a50*/  FMUL R50, R48, 0.70710676908493041992 ;  /* 0x3f3504f330327820 */ /* 0x000fe20000400000 */
[----:B------:R-:W-:-:S02]  /*17a60*/  @P5 LOP3.LUT R46, R54, 0x80000000, R51, 0xb8, !PT ;  /* 0x80000000362e5812 */ /* 0x000fc400078eb833 */
[----:B------:R-:W-:Y:S01]  /*17a70*/  FSEL R53, |R49|, R52, P3 ;  /* 0x0000003431357208 */ /* 0x000fe20001800200 */
[----:B------:R-:W-:Y:S01]  /*17a80*/  FMUL R51, R50, R50 ;  /* 0x0000003232337220 */ /* 0x000fe20000400000 */
[----:B------:R-:W-:Y:S02]  /*17a90*/  FSEL R52, R164, 8.4834944573231041431e-05, P3 ;  /* 0x38b1e96aa4347808 */ /* 0x000fe40001800000 */
[----:B------:R-:W-:Y:S02]  /*17aa0*/  FSEL R54, -R163, -0.00082130916416645050049, P3 ;  /* 0xba574d20a3367808 */ /* 0x000fe40001800100 */
[----:B------:R-:W-:Y:S02]  /*17ab0*/  FSETP.GE.AND P5, PT, |R50|, 1.0029599666595458984, PT ;  /* 0x3f8060fe3200780b */ /* 0x000fe40003fa6200 */
[----:B------:R-:W-:Y:S01]  /*17ac0*/  FSEL R58, R162, 0.0052134888246655464172, P3 ;  /* 0x3baad5eaa23a7808 */ /* 0x000fe20001800000 */
[----:B------:R-:W-:Y:S01]  /*17ad0*/  FFMA R56, R53, R52, R54 ;  /* 0x0000003435387223 */ /* 0x000fe20000000036 */
[----:B------:R-:W-:-:S02]  /*17ae0*/  FSEL R51, |R50|, R51, P5 ;  /* 0x0000003332337208 */ /* 0x000fc40002800200 */
        /* <DEDUP_REMOVED lines=21> */
[----:B------:R-:W-:-:S03]  /*17c40*/  FSEL R56, -|R50|, R50, P5 ;  /* 0x0000003232387208 */ /* 0x000fc60002800300 */
[----:B------:R-:W-:-:S04]  /*17c50*/  FFMA R51, R51, R54, R53 ;  /* 0x0000003633337223 */ /* 0x000fc80000000035 */
        /* <DEDUP_REMOVED lines=9> */
[----:B------:R-:W-:Y:S01]  /*17cf0*/  FMUL R12, R13, R14 ;  /* 0x0000000e0d0c7220 */ /* 0x000fe20000400000 */
[----:B--2---:R-:W-:Y:S01]  /*17d00*/  @P3 FADD R54, -R54, 1 ;  /* 0x3f80000036363421 */ /* 0x004fe20000000100 */
[----:B------:R-:W-:Y:S01]  /*17d10*/  FMUL R14, R29, R22 ;  /* 0x000000161d0e7220 */ /* 0x000fe20000400000 */
[----:B------:R-:W-:Y:S01]  /*17d20*/  FMUL R13, R15, R50 ;  /* 0x000000320f0d7220 */ /* 0x000fe20000400000 */
[----:B------:R-:W-:Y:S01]  /*17d30*/  FMUL R15, R28, R23 ;  /* 0x000000171c0f7220 */ /* 0x000fe20000400000 */
[----:B------:R-:W-:Y:S01]  /*17d40*/  FMUL R23, R24, 0.5 ;  /* 0x3f00000018177820 */ /* 0x000fe20000400000 */
[----:B------:R-:W-:Y:S01]  /*17d50*/  FMUL R22, R25, 0.5 ;  /* 0x3f00000019167820 */ /* 0x000fe20000400000 */
[----:B------:R-:W-:-:S02]  /*17d60*/  @P3 LOP3.LUT R52, R54, 0x80000000, R49, 0xb8, !PT ;  /* 0x8000000036343812 */ /* 0x000fc400078eb831 */
[----:B------:R-:W-:Y:S01]  /*17d70*/  FMUL R28, R26, R23 ;  /* 0x000000171a1c7220 */ /* 0x000fe20000400000 */
[----:B------:R-:W-:Y:S01]  /*17d80*/  FMUL R27, R27, R22 ;  /* 0x000000161b1b7220 */ /* 0x000fe20000400000 */
[----:B------:R-:W-:Y:S01]  /*17d90*/  FMUL R23, R34, 0.5 ;  /* 0x3f00000022177820 */ /* 0x000fe20000400000 */
[----:B------:R-:W-:Y:S01]  /*17da0*/  FMUL R22, R35, 0.5 ;  /* 0x3f00000023167820 */ /* 0x000fe20000400000 */
[----:B------:R-:W-:Y:S01]  /*17db0*/  FMUL R47, R47, 0.5 ;  /* 0x3f0000002f2f7820 */ /* 0x000fe20000400000 */
[----:B------:R-:W-:Y:S01]  /*17dc0*/  FMUL R48, R48, 0.5 ;  /* 0x3f00000030307820 */ /* 0x000fe20000400000 */
[----:B------:R-:W-:Y:S01]  /*17dd0*/  FMUL R36, R36, R23 ;  /* 0x0000001724247220 */ /* 0x000fe20000400000 */
[----:B------:R-:W-:Y:S01]  /*17de0*/  FMUL R37, R37, R22 ;  /* 0x0000001625257220 */ /* 0x000fe20000400000 */
        /* <DEDUP_REMOVED lines=16> */
[----:B------:R-:W-:-:S02]  /*17ef0*/  F2FP.F16.F32.PACK_AB R14, R40, R39 ;  /* 0x00000027280e723e */ /* 0x000fc400000000ff */
        /* <DEDUP_REMOVED lines=20> */
.L_x_112:
[----:B------:R-:W-:Y:S05]  /*18040*/  BSYNC B0 ;  /* 0x0000000000007941 */ /* 0x000fea0003800000 */
.L_x_111:
[----:B------:R-:W-:Y:S06]  /*18050*/  BAR.SYNC.DEFER_BLOCKING 0x1, 0x100 ;  /* 0x0044000000007b1d */ /* 0x000fec0000010000 */
[----:B------:R-:W-:Y:S04]  /*18060*/  BSSY B0, `(.L_x_113) ;  /* 0x000000a000007945 */ /* 0x000fe80003800000 */
[----:B------:R-:W-:Y:S05]  /*18070*/  @P0 BRA `(.L_x_114) ;  /* 0x0000000000200947 */ /* 0x000fea0003800000 */
[----:B------:R-:W-:-:S06]  /*18080*/  UISETP.NE.AND UP0, UPT, UR43, 0x3, UPT ;  /* 0x000000032b00788c */ /* 0x000fcc000bf05270 */
[----:B------:R-:W-:-:S13]  /*18090*/  PLOP3.LUT P3, PT, PT, PT, UP0, 0x80, 0x0 ;  /* 0x000000000000781c */ /* 0x000fda0003f6f008 */
[----:B------:R-:W-:Y:S05]  /*180a0*/  @!P3 BRA `(.L_x_115) ;  /* 0x000000000004b947 */ /* 0x000fea0003800000 */
[----:B------:R-:W-:Y:S01]  /*180b0*/  BPT.TRAP 0x1 ;  /* 0x000000040000795c */ /* 0x000fe20000300000 */
.L_x_115:
[----:B------:R-:W-:-:S04]  /*180c0*/  ULEA UR4, UR8, UR46, 0x3 ;  /* 0x0000002e08047291 */ /* 0x000fc8000f8e183f */
[----:B------:R-:W-:-:S04]  /*180d0*/  UIADD3 UR4, UR4, 0x50, URZ ;  /* 0x0000005004047890 */ /* 0x000fc8000fffe03f */
[----:B------:R-:W-:-:S09]  /*180e0*/  UPRMT UR4, UR52, 0x654, UR4 ;  /* 0x0000065434047896 */ /* 0x000fd20008000004 */
[----:B------:R-:W-:Y:S03]  /*180f0*/  SYNCS.ARRIVE.TRANS64.RED.A1T0 RZ, [UR4], RZ ;  /* 0x000000ffffff79a7 */ /* 0x000fe60008100404 */
.L_x_114:
[----:B------:R-:W-:Y:S05]  /*18100*/  BSYNC B0 ;  /* 0x0000000000007941 */ /* 0x000fea0003800000 */
.L_x_113:
        /* <DEDUP_REMOVED lines=9> */
.L_x_118:
[----:B-1----:R-:W-:Y:S01]  /*181a0*/  LEA R12, R0, UR46, 0x3 ;  /* 0x0000002e000c7c11 */ /* 0x002fe2000f8e18ff */
[----:B------:R-:W-:Y:S01]  /*181b0*/  BSSY B1, `(.L_x_119) ;  /* 0x0000006000017945 */ /* 0x000fe20003800000 */
[----:B------:R-:W-:Y:S02]  /*181c0*/  SHF.L.U32 R13, R2, 0x1f, RZ ;  /* 0x0000001f020d7819 */ /* 0x000fe400000006ff */
[----:B------:R-:W-:Y:S02]  /*181d0*/  @!P4 LEA R15, R0, R19, 0xd ;  /* 0x00000013000fc211 */ /* 0x000fe400078e68ff */
[----:B------:R-:W1:Y:S02]  /*181e0*/  SYNCS.PHASECHK.TRANS64.TRYWAIT P3, [R12+URZ+0x30], R13 ;  /* 0x0000300d0c0075a7 */ /* 0x000e64000806017f */
[----:B------:R-:W-:Y:S01]  /*181f0*/  @!P4 LEA R14, R18, R15, 0x1 ;  /* 0x0000000f120ec211 */ /* 0x000fe200078e08ff */
[----:B-1----:R-:W-:Y:S06]  /*18200*/  @!P3 BRA `(.L_x_120) ;  /* 0x0000016c0024b947 */ /* 0x002fec0003800000 */
.L_x_361:
[----:B------:R-:W-:Y:S05]  /*18210*/  BSYNC B1 ;  /* 0x0000000000017941 */ /* 0x000fea0003800000 */
.L_x_119:
        /* <DEDUP_REMOVED lines=8> */
.L_x_117:
[----:B------:R-:W-:Y:S05]  /*182a0*/  BSYNC B0 ;  /* 0x0000000000007941 */ /* 0x000fea0003800000 */
.L_x_116:
[--C-:B-1-3--:R-:W-:Y:S02]  /*182b0*/  HADD2.F32 R12, -RZ, R9.reuse.H0_H0 ;  /* 0x20000009ff0c7230 */ /* 0x10afe40000004100 */
[C---:B------:R-:W-:Y:S01]  /*182c0*/  FMUL R13, R17.reuse, R74 ;  /* 0x0000004a110d7220 */ /* 0x040fe20000400000 */
[----:B------:R-:W-:Y:S02]  /*182d0*/  HADD2.F32 R14, -RZ, R9.H1_H1 ;  /* 0x30000009ff0e7230 */ /* 0x000fe40000004100 */
[C---:B------:R-:W-:Y:S01]  /*182e0*/  FMUL R75, R17.reuse, R75 ;  /* 0x0000004b114b7220 */ /* 0x040fe20000400000 */
[C---:B------:R-:W-:Y:S01]  /*182f0*/  FMUL R79, R17.reuse, R79 ;  /* 0x0000004f114f7220 */ /* 0x040fe20000400000 */
[C---:B------:R-:W-:Y:S01]  /*18300*/  FFMA R12, R16.reuse, R12, R13 ;  /* 0x0000000c100c7223 */ /* 0x040fe2000000000d */
[----:B------:R-:W-:Y:S01]  /*18310*/  FMUL R85, R17, R85 ;  /* 0x0000005511557220 */ /* 0x000fe20000400000 */
[----:B------:R-:W-:Y:S01]  /*18320*/  FFMA R14, R16, R14, R75 ;  /* 0x0000000e100e7223 */ /* 0x000fe2000000004b */
[----:B------:R-:W-:Y:S05]  /*18330*/  WARPSYNC.ALL ;  /* 0x0000000000007948 */ /* 0x000fea0003800000 */
[----:B------:R-:W-:Y:S01]  /*18340*/  FMUL R27, R12, 0.70710676908493041992 ;  /* 0x3f3504f30c1b7820 */ /* 0x000fe20000400000 */
[----:B------:R-:W-:Y:S01]  /*18350*/  FMUL R34, R14, 0.70710676908493041992 ;  /* 0x3f3504f30e227820 */ /* 0x000fe20000400000 */
[----:B------:R-:W-:Y:S01]  /*18360*/  FMUL R12, R12, 0.5 ;  /* 0x3f0000000c0c7820 */ /* 0x000fe20000400000 */
[----:B------:R-:W-:Y:S01]  /*18370*/  FMUL R14, R14, 0.5 ;  /* 0x3f0000000e0e7820 */ /* 0x000fe20000400000 */
[C---:B------:R-:W-:Y:S01]  /*18380*/  FMUL R13, R27.reuse, R27 ;  /* 0x0000001b1b0d7220 */ /* 0x040fe20000400000 */
[C---:B------:R-:W-:Y:S01]  /*18390*/  FSETP.GE.AND P3, PT, |R27|.reuse, 1.0029599666595458984, PT ;  /* 0x3f8060fe1b00780b */ /* 0x040fe20003f66200 */
[C---:B------:R-:W-:Y:S01]  /*183a0*/  FMUL R15, R34.reuse, R34 ;  /* 0x00000022220f7220 */ /* 0x040fe20000400000 */
[----:B------:R-:W-:Y:S01]  /*183b0*/  FSETP.GE.AND P5, PT, |R34|, 1.0029599666595458984, PT ;  /* 0x3f8060fe2200780b */ /* 0x000fe20003fa6200 */
[----:B------:R-:W-:Y:S01]  /*183c0*/  BSSY B0, `(.L_x_121) ;  /* 0x00001cc000007945 */ /* 0x000fe20003800000 */
[----:B------:R-:W-:-:S02]  /*183d0*/  FSEL R13, |R27|, R13, P3 ;  /* 0x0000000d1b0d7208 */ /* 0x000fc40001800200 */
[----:B------:R-:W-:Y:S02]  /*183e0*/  FSEL R22, R164, 8.4834944573231041431e-05, P3 ;  /* 0x38b1e96aa4167808 */ /* 0x000fe40001800000 */
[----:B------:R-:W-:Y:S02]  /*183f0*/  FSEL R24, -R163, -0.00082130916416645050049, P3 ;  /* 0xba574d20a3187808 */ /* 0x000fe40001800100 */
[----:B------:R-:W-:Y:S02]  /*18400*/  FSEL R26, R162, 0.0052134888246655464172, P3 ;  /* 0x3baad5eaa21a7808 */ /* 0x000fe40001800000 */
[----:B------:R-:W-:Y:S01]  /*18410*/  FSEL R15, |R34|, R15, P5 ;  /* 0x0000000f220f7208 */ /* 0x000fe20002800200 */
[----:B------:R-:W-:Y:S01]  /*18420*/  FFMA R22, R13, R22, R24 ;  /* 0x000000160d167223 */ /* 0x000fe20000000018 */
[----:B------:R-:W-:Y:S02]  /*18430*/  FSEL R28, R164, 8.4834944573231041431e-05, P5 ;  /* 0x38b1e96aa41c7808 */ /* 0x000fe40002800000 */
[----:B------:R-:W-:Y:S01]  /*18440*/  FSEL R30, -R163, -0.00082130916416645050049, P5 ;  /* 0xba574d20a31e7808 */ /* 0x000fe20002800100 */
[----:B------:R-:W-:Y:S01]  /*18450*/  FFMA R22, R13, R22, R26 ;  /* 0x000000160d167223 */ /* 0x000fe2000000001a */
[----:B------:R-:W-:-:S02]  /*18460*/  FSEL R24, -R161, -0.026868773624300956726, P3 ;  /* 0xbcdc1be7a1187808 */ /* 0x000fc40001800100 */
        /* <DEDUP_REMOVED lines=10> */
[C---:B------:R-:W-:Y:S01]  /*18510*/  FSEL R26, R158.reuse, 0.12837915122509002686, P3 ;  /* 0x3e0375d39e1a7808 */ /* 0x040fe20001800000 */
        /* <DEDUP_REMOVED lines=8> */
[----:B------:R-:W-:Y:S01]  /*185a0*/  FFMA R13, R13, R24, R24 ;  /* 0x000000180d0d7223 */ /* 0x000fe20000000018 */
[----:B------:R-:W-:-:S02]  /*185b0*/  HADD2.F32 R26, -RZ, R10.H1_H1 ;  /* 0x3000000aff1a7230 */ /* 0x000fc40000004100 */
[----:B------:R-:W-:Y:S01]  /*185c0*/  FFMA R15, R15, R28, R23 ;  /* 0x0000001c0f0f7223 */ /* 0x000fe20000000017 */
[----:B------:R-:W-:Y:S01]  /*185d0*/  FMUL R23, R17, R76 ;  /* 0x0000004c11177220 */ /* 0x000fe20000400000 */
[----:B------:R-:W1:Y:S02]  /*185e0*/  @P3 MUFU.EX2 R24, R13 ;  /* 0x0000000d00183308 */ /* 0x000e640000000800 */
[----:B------:R-:W-:Y:S01]  /*185f0*/  FFMA R15, R15, R22, R22 ;  /* 0x000000160f0f7223 */ /* 0x000fe20000000016 */
[----:B------:R-:W-:-:S05]  /*18600*/  HADD2.F32 R22, -RZ, R10.H0_H0 ;  /* 0x2000000aff167230 */ /* 0x000fca0000004100 */
[----:B------:R-:W2:Y:S01]  /*18610*/  @P5 MUFU.EX2 R25, R15 ;  /* 0x0000000f00195308 */ /* 0x000ea20000000800 */
[----:B------:R-:W-:Y:S01]  /*18620*/  FFMA R22, R16, R22, R23 ;  /* 0x0000001610167223 */ /* 0x000fe20000000017 */
[----:B------:R-:W-:-:S03]  /*18630*/  FMUL R23, R17, R77 ;  /* 0x0000004d11177220 */ /* 0x000fc60000400000 */
[----:B------:R-:W-:Y:S01]  /*18640*/  FMUL R30, R22, 0.70710676908493041992 ;  /* 0x3f3504f3161e7820 */ /* 0x000fe20000400000 */
[----:B------:R-:W-:Y:S01]  /*18650*/  FFMA R23, R16, R26, R23 ;  /* 0x0000001a10177223 */ /* 0x000fe20000000017 */
[----:B------:R-:W-:Y:S01]  /*18660*/  FMUL R22, R22, 0.5 ;  /* 0x3f00000016167820 */ /* 0x000fe20000400000 */
[----:B-1----:R-:W-:Y:S02]  /*18670*/  @P3 FADD R24, -R24, 1 ;  /* 0x3f80000018183421 */ /* 0x002fe40000000100 */
[C---:B------:R-:W-:Y:S01]  /*18680*/  FMUL R32, R23.reuse, 0.70710676908493041992 ;  /* 0x3f3504f317207820 */ /* 0x040fe20000400000 */
[----:B------:R-:W-:Y:S02]  /*18690*/  FMUL R23, R23, 0.5 ;  /* 0x3f00000017177820 */ /* 0x000fe40000400000 */
[----:B------:R-:W-:Y:S01]  /*186a0*/  @P3 LOP3.LUT R13, R24, 0x80000000, R27, 0xb8, !PT ;  /* 0x80000000180d3812 */ /* 0x000fe200078eb81b */
[C---:B------:R-:W-:Y:S01]  /*186b0*/  FMUL R24, R30.reuse, R30 ;  /* 0x0000001e1e187220 */ /* 0x040fe20000400000 */
[----:B------:R-:W-:Y:S01]  /*186c0*/  FSETP.GE.AND P3, PT, |R30|, 1.0029599666595458984, PT ;  /* 0x3f8060fe1e00780b */ /* 0x000fe20003f66200 */
[----:B--2---:R-:W-:Y:S01]  /*186d0*/  @P5 FADD R25, -R25, 1 ;  /* 0x3f80000019195421 */ /* 0x004fe20000000100 */
[----:B------:R-:W-:Y:S01]  /*186e0*/  FMUL R26, R32, R32 ;  /* 0x00000020201a7220 */ /* 0x000fe20000400000 */
[----:B------:R-:W-:Y:S01]  /*186f0*/  FADD R13, R13, 1 ;  /* 0x3f8000000d0d7421 */ /* 0x000fe20000000000 */
[----:B------:R-:W-:-:S02]  /*18700*/  FSEL R24, |R30|, R24, P3 ;  /* 0x000000181e187208 */ /* 0x000fc40001800200 */
[----:B------:R-:W-:Y:S02]  /*18710*/  @P5 LOP3.LUT R15, R25, 0x80000000, R34, 0xb8, !PT ;  /* 0x80000000190f5812 */ /* 0x000fe400078eb822 */
[----:B------:R-:W-:Y:S02]  /*18720*/  FSEL R25, R164, 8.4834944573231041431e-05, P3 ;  /* 0x38b1e96aa4197808 */ /* 0x000fe40001800000 */
[----:B------:R-:W-:Y:S01]  /*18730*/  FSEL R27, -R163, -0.00082130916416645050049, P3 ;  /* 0xba574d20a31b7808 */ /* 0x000fe20001800100 */
[----:B------:R-:W-:Y:S01]  /*18740*/  FADD R15, R15, 1 ;  /* 0x3f8000000f0f7421 */ /* 0x000fe20000000000 */
[----:B------:R-:W-:Y:S02]  /*18750*/  FSETP.GE.AND P5, PT, |R32|, 1.0029599666595458984, PT ;  /* 0x3f8060fe2000780b */ /* 0x000fe40003fa6200 */
[----:B------:R-:W-:Y:S01]  /*18760*/  FSEL R29, -R161, -0.026868773624300956726, P3 ;  /* 0xbcdc1be7a11d7808 */ /* 0x000fe20001800100 */
[----:B------:R-:W-:Y:S01]  /*18770*/  FFMA R25, R24, R25, R27 ;  /* 0x0000001918197223 */ /* 0x000fe2000000001b */
[----:B------:R-:W-:-:S02]  /*18780*/  FSEL R27, R162, 0.0052134888246655464172, P3 ;  /* 0x3baad5eaa21b7808 */ /* 0x000fc40001800000 */
[----:B------:R-:W-:Y:S02]  /*18790*/  FSEL R28, |R32|, R26, P5 ;  /* 0x0000001a201c7208 */ /* 0x000fe40002800200 */
[----:B------:R-:W-:Y:S01]  /*187a0*/  FSEL R31, R164, 8.4834944573231041431e-05, P5 ;  /* 0x38b1e96aa41f7808 */ /* 0x000fe20002800000 */
[----:B------:R-:W-:Y:S01]  /*187b0*/  FFMA R25, R24, R25, R27 ;  /* 0x0000001918197223 */ /* 0x000fe2000000001b */
[----:B------:R-:W-:Y:S02]  /*187c0*/  FSEL R33, -R163, -0.00082130916416645050049, P5 ;  /* 0xba574d20a3217808 */ /* 0x000fe40002800100 */
[----:B------:R-:W-:Y:S01]  /*187d0*/  FSEL R35, R162, 0.0052134888246655464172, P5 ;  /* 0x3baad5eaa2237808 */ /* 0x000fe20002800000 */
[----:B------:R-:W-:Y:S01]  /*187e0*/  FFMA R25, R24, R25, R29 ;  /* 0x0000001918197223 */ /* 0x000fe2000000001d */
[----:B------:R-:W-:Y:S01]  /*187f0*/  FSEL R27, R160, 0.11284004896879196167, P3 ;  /* 0x3de718afa01b7808 */ /* 0x000fe20001800000 */
[----:B------:R-:W-:Y:S01]  /*18800*/  FFMA R31, R28, R31, R33 ;  /* 0x0000001f1c1f7223 */ /* 0x000fe20000000021 */
[----:B------:R-:W-:-:S02]  /*18810*/  FSEL R33, -R161, -0.026868773624300956726, P5 ;  /* 0xbcdc1be7a1217808 */ /* 0x000fc40002800100 */
[C---:B------:R-:W-:Y:S01]  /*18820*/  FSEL R29, R159.reuse, -0.37612664699554443359, P3 ;  /* 0xbec093ac9f1d7808 */ /* 0x040fe20001800000 */
[----:B------:R-:W-:Y:S01]  /*18830*/  FFMA R31, R28, R31, R35 ;  /* 0x0000001f1c1f7223 */ /* 0x000fe20000000023 */
[----:B------:R-:W-:Y:S01]  /*18840*/  FFMA R25, R24, R25, R27 ;  /* 0x0000001918197223 */ /* 0x000fe2000000001b */
[----:B------:R-:W-:Y:S02]  /*18850*/  FSEL R35, R160, 0.11284004896879196167, P5 ;  /* 0x3de718afa0237808 */ /* 0x000fe40002800000 */
        /* <DEDUP_REMOVED lines=11> */
[----:B------:R-:W-:-:S02]  /*18910*/  HADD2.F32 R26, -RZ, R11.H0_H0 ;  /* 0x2000000bff1a7230 */ /* 0x000fc40000004100 */
[----:B------:R-:W-:Y:S01]  /*18920*/  FFMA R24, R28, R29, R24 ;  /* 0x0000001d1c187223 */ /* 0x000fe20000000018 */
[----:B------:R-:W-:Y:S01]  /*18930*/  HADD2.F32 R31, -RZ, R11.H1_H1 ;  /* 0x3000000bff1f7230 */ /* 0x000fe20000004100 */
[----:B------:R-:W1:Y:S02]  /*18940*/  @P3 MUFU.EX2 R28, R25 ;  /* 0x00000019001c3308 */ /* 0x000e640000000800 */
[----:B------:R-:W-:Y:S01]  /*18950*/  FFMA R24, R24, R27, R27 ;  /* 0x0000001b18187223 */ /* 0x000fe2000000001b */
[----:B------:R-:W-:-:S04]  /*18960*/  FMUL R27, R17, R78 ;  /* 0x0000004e111b7220 */ /* 0x000fc80000400000 */
[----:B------:R-:W-:Y:S01]  /*18970*/  FFMA R26, R16, R26, R27 ;  /* 0x0000001a101a7223 */ /* 0x000fe2000000001b */
[----:B------:R-:W2:Y:S03]  /*18980*/  @P5 MUFU.EX2 R29, R24 ;  /* 0x00000018001d5308 */ /* 0x000ea60000000800 */
[C---:B------:R-:W-:Y:S01]  /*18990*/  FMUL R35, R26.reuse, 0.70710676908493041992 ;  /* 0x3f3504f31a237820 */ /* 0x040fe20000400000 */
[----:B------:R-:W-:Y:S01]  /*189a0*/  FMUL R26, R26, 0.5 ;  /* 0x3f0000001a1a7820 */ /* 0x000fe20000400000 */
[----:B-1----:R-:W-:Y:S01]  /*189b0*/  @P3 FADD R27, -R28, 1 ;  /* 0x3f8000001c1b3421 */ /* 0x002fe20000000100 */
[----:B------:R-:W-:-:S04]  /*189c0*/  FFMA R28, R16, R31, R79 ;  /* 0x0000001f101c7223 */ /* 0x000fc8000000004f */
[----:B------:R-:W-:Y:S01]  /*189d0*/  @P3 LOP3.LUT R25, R27, 0x80000000, R30, 0xb8, !PT ;  /* 0x800000001b193812 */ /* 0x000fe200078eb81e */
[C---:B------:R-:W-:Y:S01]  /*189e0*/  FMUL R27, R35.reuse, R35 ;  /* 0x00000023231b7220 */ /* 0x040fe20000400000 */
[----:B------:R-:W-:Y:S01]  /*189f0*/  FSETP.GE.AND P3, PT, |R35|, 1.0029599666595458984, PT ;  /* 0x3f8060fe2300780b */ /* 0x000fe20003f66200 */
[----:B--2---:R-:W-:Y:S01]  /*18a00*/  @P5 FADD R29, -R29, 1 ;  /* 0x3f8000001d1d5421 */ /* 0x004fe20000000100 */
[C---:B------:R-:W-:Y:S01]  /*18a10*/  FMUL R44, R28.reuse, 0.70710676908493041992 ;  /* 0x3f3504f31c2c7820 */ /* 0x040fe20000400000 */
[----:B------:R-:W-:Y:S01]  /*18a20*/  FADD R25, R25, 1 ;  /* 0x3f80000019197421 */ /* 0x000fe20000000000 */
[----:B------:R-:W-:Y:S01]  /*18a30*/  FSEL R27, |R35|, R27, P3 ;  /* 0x0000001b231b7208 */ /* 0x000fe20001800200 */
[----:B------:R-:W-:Y:S01]  /*18a40*/  FMUL R28, R28, 0.5 ;  /* 0x3f0000001c1c7820 */ /* 0x000fe20000400000 */
[----:B------:R-:W-:Y:S01]  /*18a50*/  @P5 LOP3.LUT R24, R29, 0x80000000, R32, 0xb8, !PT ;  /* 0x800000001d185812 */ /* 0x000fe200078eb820 */
[----:B------:R-:W-:Y:S01]  /*18a60*/  FMUL R29, R44, R44 ;  /* 0x0000002c2c1d7220 */ /* 0x000fe20000400000 */
[----:B------:R-:W-:Y:S01]  /*18a70*/  FSEL R30, R164, 8.4834944573231041431e-05, P3 ;  /* 0x38b1e96aa41e7808 */ /* 0x000fe20001800000 */
[----:B------:R-:W-:Y:S01]  /*18a80*/  FMUL R22, R25, R22 ;  /* 0x0000001619167220 */ /* 0x000fe20000400000 */
[----:B------:R-:W-:Y:S01]  /*18a90*/  FSEL R32, -R163, -0.00082130916416645050049, P3 ;  /* 0xba574d20a3207808 */ /* 0x000fe20001800100 */
[----:B------:R-:W-:Y:S01]  /*18aa0*/  FADD R24, R24, 1 ;  /* 0x3f80000018187421 */ /* 0x000fe20000000000 */
[----:B------:R-:W-:-:S02]  /*18ab0*/  FSETP.GE.AND P5, PT, |R44|, 1.0029599666595458984, PT ;  /* 0x3f8060fe2c00780b */ /* 0x000fc40003fa6200 */
[----:B------:R-:W-:Y:S01]  /*18ac0*/  FSEL R34, -R161, -0.026868773624300956726, P3 ;  /* 0xbcdc1be7a1227808 */ /* 0x000fe20001800100 */
[C---:B------:R-:W-:Y:S01]  /*18ad0*/  FFMA R30, R27.reuse, R30, R32 ;  /* 0x0000001e1b1e7223 */ /* 0x040fe20000000020 */
[----:B------:R-:W-:Y:S01]  /*18ae0*/  FSEL R32, R162, 0.0052134888246655464172, P3 ;  /* 0x3baad5eaa2207808 */ /* 0x000fe20001800000 */
[----:B------:R-:W-:Y:S01]  /*18af0*/  FMUL R23, R24, R23 ;  /* 0x0000001718177220 */ /* 0x000fe20000400000 */
        /* <DEDUP_REMOVED lines=9> */
[----:B------:R-:W-:Y:S01]  /*18b90*/  FSEL R34, R159, -0.37612664699554443359, P3 ;  /* 0xbec093ac9f227808 */ /* 0x000fe20001800000 */
[----:B------:R-:W-:Y:S01]  /*18ba0*/  FFMA R36, R29, R36, R42 ;  /* 0x000000241d247223 */ /* 0x000fe2000000002a */
[----:B------:R-:W-:Y:S01]  /*18bb0*/  FFMA R30, R27, R30, R32 ;  /* 0x0000001e1b1e7223 */ /* 0x000fe20000000020 */
[----:B------:R-:W-:Y:S02]  /*18bc0*/  FSEL R42, R160, 0.11284004896879196167, P5 ;  /* 0x3de718afa02a7808 */ /* 0x000fe40002800000 */
[C---:B------:R-:W-:Y:S01]  /*18bd0*/  FSEL R32, R158.reuse, 0.12837915122509002686, P3 ;  /* 0x3e0375d39e207808 */ /* 0x040fe20001800000 */
[----:B------:R-:W-:Y:S01]  /*18be0*/  FFMA R36, R29, R36, R40 ;  /* 0x000000241d247223 */ /* 0x000fe20000000028 */
[----:B------:R-:W-:Y:S01]  /*18bf0*/  FFMA R30, R27, R30, R34 ;  /* 0x0000001e1b1e7223 */ /* 0x000fe20000000022 */
[----:B------:R-:W-:Y:S02]  /*18c00*/  FSEL R40, R159, -0.37612664699554443359, P5 ;  /* 0xbec093ac9f287808 */ /* 0x000fe40002800000 */
[----:B------:R-:W-:Y:S01]  /*18c10*/  FSEL R34, -|R35|, R35, P3 ;  /* 0x0000002323227208 */ /* 0x000fe20001800300 */
[----:B------:R-:W-:Y:S01]  /*18c20*/  FFMA R36, R29, R36, R42 ;  /* 0x000000241d247223 */ /* 0x000fe2000000002a */
[----:B------:R-:W-:Y:S01]  /*18c30*/  FFMA R27, R27, R30, R32 ;  /* 0x0000001e1b1b7223 */ /* 0x000fe20000000020 */
[----:B------:R-:W-:-:S02]  /*18c40*/  FSEL R31, R158, 0.12837915122509002686, P5 ;  /* 0x3e0375d39e1f7808 */ /* 0x000fc40002800000 */
[----:B------:R-:W-:Y:S01]  /*18c50*/  FFMA R36, R29, R36, R40 ;  /* 0x000000241d247223 */ /* 0x000fe20000000028 */
[----:B------:R-:W-:Y:S01]  /*18c60*/  FFMA R27, R27, R34, R34 ;  /* 0x000000221b1b7223 */ /* 0x000fe20000000022 */
[----:B------:R-:W-:Y:S01]  /*18c70*/  FSEL R30, -|R44|, R44, P5 ;  /* 0x0000002c2c1e7208 */ /* 0x000fe20002800300 */
[--C-:B----4-:R-:W-:Y:S02]  /*18c80*/  HADD2.F32 R34, -RZ, R4.reuse.H1_H1 ;  /* 0x30000004ff227230 */ /* 0x110fe40000004100 */
[----:B------:R-:W-:Y:S01]  /*18c90*/  FFMA R29, R29, R36, R31 ;  /* 0x000000241d1d7223 */ /* 0x000fe2000000001f */
[----:B------:R-:W1:Y:S01]  /*18ca0*/  @P3 MUFU.EX2 R32, R27 ;  /* 0x0000001b00203308 */ /* 0x000e620000000800 */
[----:B------:R-:W-:Y:S02]  /*18cb0*/  FMUL R31, R17, R80 ;  /* 0x00000050111f7220 */ /* 0x000fe40000400000 */
[----:B------:R-:W-:Y:S01]  /*18cc0*/  FFMA R29, R29, R30, R30 ;  /* 0x0000001e1d1d7223 */ /* 0x000fe2000000001e */
[----:B------:R-:W-:-:S04]  /*18cd0*/  HADD2.F32 R30, -RZ, R4.H0_H0 ;  /* 0x20000004ff1e7230 */ /* 0x000fc80000004100 */
        /* <DEDUP_REMOVED lines=12> */
[----:B--2---:R-:W-:-:S02]  /*18da0*/  @P5 FADD R33, -R33, 1 ;  /* 0x3f80000021215421 */ /* 0x004fc40000000100 */
[----:B------:R-:W-:Y:S01]  /*18db0*/  FADD R27, R27, 1 ;  /* 0x3f8000001b1b7421 */ /* 0x000fe20000000000 */
[----:B------:R-:W-:Y:S02]  /*18dc0*/  FSEL R35, |R36|, R35, P3 ;  /* 0x0000002324237208 */ /* 0x000fe40001800200 */
[----:B------:R-:W-:Y:S01]  /*18dd0*/  FSEL R32, R164, 8.4834944573231041431e-05, P3 ;  /* 0x38b1e96aa4207808 */ /* 0x000fe20001800000 */
[----:B------:R-:W-:Y:S01]  /*18de0*/  FMUL R27, R27, R26 ;  /* 0x0000001a1b1b7220 */ /* 0x000fe20000400000 */
[----:B------:R-:W-:Y:S02]  /*18df0*/  FSEL R34, -R163, -0.00082130916416645050049, P3 ;  /* 0xba574d20a3227808 */ /* 0x000fe40001800100 */
[----:B------:R-:W-:Y:S01]  /*18e00*/  @P5 LOP3.LUT R29, R33, 0x80000000, R44, 0xb8, !PT ;  /* 0x80000000211d5812 */ /* 0x000fe200078eb82c */
[C---:B------:R-:W-:Y:S01]  /*18e10*/  FMUL R33, R48.reuse, R48 ;  /* 0x0000003030217220 */ /* 0x040fe20000400000 */
[----:B------:R-:W-:Y:S01]  /*18e20*/  FSETP.GE.AND P5, PT, |R48|, 1.0029599666595458984, PT ;  /* 0x3f8060fe3000780b */ /* 0x000fe20003fa6200 */
[----:B------:R-:W-:Y:S01]  /*18e30*/  FFMA R32, R35, R32, R34 ;  /* 0x0000002023207223 */ /* 0x000fe20000000022 */
[----:B------:R-:W-:Y:S01]  /*18e40*/  FSEL R34, R162, 0.0052134888246655464172, P3 ;  /* 0x3baad5eaa2227808 */ /* 0x000fe20001800000 */
[----:B------:R-:W-:Y:S01]  /*18e50*/  FADD R29, R29, 1 ;  /* 0x3f8000001d1d7421 */ /* 0x000fe20000000000 */
[----:B------:R-:W-:-:S02]  /*18e60*/  FSEL R37, |R48|, R33, P5 ;  /* 0x0000002130257208 */ /* 0x000fc40002800200 */
[----:B------:R-:W-:Y:S01]  /*18e70*/  FSEL R42, R164, 8.4834944573231041431e-05, P5 ;  /* 0x38b1e96aa42a7808 */ /* 0x000fe20002800000 */
[----:B------:R-:W-:Y:S01]  /*18e80*/  FFMA R32, R35, R32, R34 ;  /* 0x0000002023207223 */ /* 0x000fe20000000022 */
[----:B------:R-:W-:Y:S01]  /*18e90*/  FSEL R44, -R163, -0.00082130916416645050049, P5 ;  /* 0xba574d20a32c7808 */ /* 0x000fe20002800100 */
[----:B------:R-:W-:Y:S01]  /*18ea0*/  FMUL R28, R29, R28 ;  /* 0x0000001c1d1c7220 */ /* 0x000fe20000400000 */
        /* <DEDUP_REMOVED lines=19> */
[----:B------:R-:W-:-:S02]  /*18fe0*/  HADD2.F32 R34, -RZ, R5.H0_H0 ;  /* 0x20000005ff227230 */ /* 0x000fc40000004100 */
[----:B------:R-:W-:Y:S01]  /*18ff0*/  FFMA R33, R32, R33, R33 ;  /* 0x0000002120217223 */ /* 0x000fe20000000021 */
[----:B------:R-:W-:Y:S01]  /*19000*/  FSEL R32, -|R48|, R48, P5 ;  /* 0x0000003030207208 */ /* 0x000fe20002800300 */
[----:B------:R-:W-:Y:S01]  /*19010*/  FFMA R35, R37, R40, R35 ;  /* 0x0000002825237223 */ /* 0x000fe20000000023 */
[----:B------:R-:W-:Y:S01]  /*19020*/  HADD2.F32 R40, -RZ, R5.H1_H1 ;  /* 0x30000005ff287230 */ /* 0x000fe20000004100 */
[----:B------:R-:W1:Y:S01]  /*19030*/  @P3 MUFU.EX2 R37, R33 ;  /* 0x0000002100253308 */ /* 0x000e620000000800 */
[----:B------:R-:W-:Y:S01]  /*19040*/  F2FP.F16.F32.PACK_AB R26, R23, R22 ;  /* 0x00000016171a723e */ /* 0x000fe200000000ff */
[----:B------:R-:W-:Y:S01]  /*19050*/  FFMA R32, R35, R32, R32 ;  /* 0x0000002023207223 */ /* 0x000fe20000000020 */
[----:B------:R-:W-:Y:S01]  /*19060*/  FMUL R35, R17, R82 ;  /* 0x0000005211237220 */ /* 0x000fe20000400000 */
[----:B------:R-:W-:-:S03]  /*19070*/  F2FP.F16.F32.PACK_AB R27, R28, R27 ;  /* 0x0000001b1c1b723e */ /* 0x000fc600000000ff */
[----:B------:R-:W-:Y:S01]  /*19080*/  FFMA R34, R16, R34, R35 ;  /* 0x0000002210227223 */ /* 0x000fe20000000023 */
[----:B------:R-:W2:Y:S01]  /*19090*/  @P5 MUFU.EX2 R39, R32 ;  /* 0x0000002000275308 */ /* 0x000ea20000000800 */
[----:B------:R-:W-:Y:S02]  /*190a0*/  FMUL R35, R17, R83 ;  /* 0x0000005311237220 */ /* 0x000fe40000400000 */
[----:B------:R-:W-:Y:S02]  /*190b0*/  FMUL R41, R34, 0.70710676908493041992 ;  /* 0x3f3504f322297820 */ /* 0x000fe40000400000 */
[----:B------:R-:W-:Y:S01]  /*190c0*/  FFMA R35, R16, R40, R35 ;  /* 0x0000002810237223 */ /* 0x000fe20000000023 */
[----:B-1----:R-:W-:-:S03]  /*190d0*/  @P3 FADD R37, -R37, 1 ;  /* 0x3f80000025253421 */ /* 0x002fc60000000100 */
[----:B------:R-:W-:Y:S02]  /*190e0*/  FMUL R46, R35, 0.70710676908493041992 ;  /* 0x3f3504f3232e7820 */ /* 0x000fe40000400000 */
[----:B------:R-:W-:Y:S01]  /*190f0*/  @P3 LOP3.LUT R33, R37, 0x80000000, R36, 0xb8, !PT ;  /* 0x8000000025213812 */ /* 0x000fe200078eb824 */
[C---:B------:R-:W-:Y:S01]  /*19100*/  FMUL R36, R41.reuse, R41 ;  /* 0x0000002929247220 */ /* 0x040fe20000400000 */
[----:B------:R-:W-:Y:S01]  /*19110*/  FSETP.GE.AND P3, PT, |R41|, 1.0029599666595458984, PT ;  /* 0x3f8060fe2900780b */ /* 0x000fe20003f66200 */
[----:B--2---:R-:W-:Y:S01]  /*19120*/  @P5 FADD R39, -R39, 1 ;  /* 0x3f80000027275421 */ /* 0x004fe20000000100 */
[----:B------:R-:W-:Y:S01]  /*19130*/  FMUL R40, R46, R46 ;  /* 0x0000002e2e287220 */ /* 0x000fe20000400000 */
[----:B------:R-:W-:Y:S01]  /*19140*/  FADD R33, R33, 1 ;  /* 0x3f80000021217421 */ /* 0x000fe20000000000 */
[----:B------:R-:W-:Y:S02]  /*19150*/  FSEL R36, |R41|, R36, P3 ;  /* 0x0000002429247208 */ /* 0x000fe40001800200 */
[----:B------:R-:W-:Y:S01]  /*19160*/  @P5 LOP3.LUT R32, R39, 0x80000000, R48, 0xb8, !PT ;  /* 0x8000000027205812 */ /* 0x000fe200078eb830 */
[----:B------:R-:W-:Y:S01]  /*19170*/  FMUL R30, R33, R30 ;  /* 0x0000001e211e7220 */ /* 0x000fe20000400000 */
[----:B------:R-:W-:-:S02]  /*19180*/  FSEL R37, R164, 8.4834944573231041431e-05, P3 ;  /* 0x38b1e96aa4257808 */ /* 0x000fc40001800000 */
[----:B------:R-:W-:Y:S01]  /*19190*/  FSEL R39, -R163, -0.00082130916416645050049, P3 ;  /* 0xba574d20a3277808 */ /* 0x000fe20001800100 */
[----:B------:R-:W-:Y:S01]  /*191a0*/  FADD R32, R32, 1 ;  /* 0x3f80000020207421 */ /* 0x000fe20000000000 */
[----:B------:R-:W-:Y:S02]  /*191b0*/  FSETP.GE.AND P5, PT, |R46|, 1.0029599666595458984, PT ;  /* 0x3f8060fe2e00780b */ /* 0x000fe40003fa6200 */
[----:B------:R-:W-:Y:S01]  /*191c0*/  FSEL R43, -R161, -0.026868773624300956726, P3 ;  /* 0xbcdc1be7a12b7808 */ /* 0x000fe20001800100 */
[----:B------:R-:W-:Y:S01]  /*191d0*/  FFMA R37, R36, R37, R39 ;  /* 0x0000002524257223 */ /* 0x000fe20000000027 */
[----:B------:R-:W-:Y:S01]  /*191e0*/  FSEL R39, R162, 0.0052134888246655464172, P3 ;  /* 0x3baad5eaa2277808 */ /* 0x000fe20001800000 */
[----:B------:R-:W-:Y:S01]  /*191f0*/  FMUL R31, R32, R31 ;  /* 0x0000001f201f7220 */ /* 0x000fe20000400000 */
[----:B------:R-:W-:Y:S02]  /*19200*/  FSEL R40, |R46|, R40, P5 ;  /* 0x000000282e287208 */ /* 0x000fe40002800200 */
[----:B------:R-:W-:Y:S01]  /*19210*/  FSEL R45, R164, 8.4834944573231041431e-05, P5 ;  /* 0x38b1e96aa42d7808 */ /* 0x000fe20002800000 */
[----:B------:R-:W-:Y:S01]  /*19220*/  FFMA R37, R36, R37, R39 ;  /* 0x0000002524257223 */ /* 0x000fe20000000027 */
[----:B------:R-:W-:-:S02]  /*19230*/  FSEL R47, -R163, -0.00082130916416645050049, P5 ;  /* 0xba574d20a32f7808 */ /* 0x000fc40002800100 */
[----:B------:R-:W-:Y:S01]  /*19240*/  FSEL R49, R162, 0.0052134888246655464172, P5 ;  /* 0x3baad5eaa2317808 */ /* 0x000fe20002800000 */
[----:B------:R-:W-:Y:S01]  /*19250*/  FFMA R37, R36, R37, R43 ;  /* 0x0000002524257223 */ /* 0x000fe2000000002b */
[----:B------:R-:W-:Y:S01]  /*19260*/  FSEL R39, R160, 0.11284004896879196167, P3 ;  /* 0x3de718afa0277808 */ /* 0x000fe20001800000 */
[C---:B------:R-:W-:Y:S01]  /*19270*/  FFMA R45, R40.reuse, R45, R47 ;  /* 0x0000002d282d7223 */ /* 0x040fe2000000002f */
[----:B------:R-:W-:Y:S02]  /*19280*/  FSEL R47, -R161, -0.026868773624300956726, P5 ;  /* 0xbcdc1be7a12f7808 */ /* 0x000fe40002800100 */
        /* <DEDUP_REMOVED lines=15> */
[----:B------:R-:W-:Y:S01]  /*19380*/  FMUL R39, R17, R84 ;  /* 0x0000005411277220 */ /* 0x000fe20000400000 */
[----:B------:R-:W-:Y:S01]  /*19390*/  FFMA R42, R40, R45, R42 ;  /* 0x0000002d282a7223 */ /* 0x000fe2000000002a */
[--C-:B------:R-:W-:Y:S01]  /*193a0*/  HADD2.F32 R45, -RZ, R6.reuse.H1_H1 ;  /* 0x30000006ff2d7230 */ /* 0x100fe20000004100 */
[----:B------:R-:W1:Y:S02]  /*193b0*/  @P3 MUFU.EX2 R40, R36 ;  /* 0x0000002400283308 */ /* 0x000e640000000800 */
[----:B------:R-:W-:Y:S01]  /*193c0*/  FFMA R37, R42, R37, R37 ;  /* 0x000000252a257223 */ /* 0x000fe20000000025 */
[----:B------:R-:W-:-:S05]  /*193d0*/  HADD2.F32 R42, -RZ, R6.H0_H0 ;  /* 0x20000006ff2a7230 */ /* 0x000fca0000004100 */
[----:B------:R-:W2:Y:S01]  /*193e0*/  @P5 MUFU.EX2 R43, R37 ;  /* 0x00000025002b5308 */ /* 0x000ea20000000800 */
[----:B------:R-:W-:-:S04]  /*193f0*/  FFMA R39, R16, R42, R39 ;  /* 0x0000002a10277223 */ /* 0x000fc80000000027 */
        /* <DEDUP_REMOVED lines=8> */
[----:B------:R-:W-:Y:S01]  /*19480*/  FMUL R51, R40, 0.70710676908493041992 ;  /* 0x3f3504f328337820 */ /* 0x000fe20000400000 */
[----:B------:R-:W-:Y:S01]  /*19490*/  FADD R36, R36, 1 ;  /* 0x3f80000024247421 */ /* 0x000fe20000000000 */
[----:B------:R-:W-:Y:S01]  /*194a0*/  FSEL R41, |R44|, R41, P3 ;  /* 0x000000292c297208 */ /* 0x000fe20001800200 */
[----:B------:R-:W-:Y:S01]  /*194b0*/  FMUL R40, R40, 0.5 ;  /* 0x3f00000028287820 */ /* 0x000fe20000400000 */
        /* <DEDUP_REMOVED lines=8> */
[----:B------:R-:W-:Y:S02]  /*19540*/  FSEL R46, R162, 0.0052134888246655464172, P3 ;  /* 0x3baad5eaa22e7808 */ /* 0x000fe40001800000 */
[----:B------:R-:W-:Y:S02]  /*19550*/  FSEL R45, |R51|, R43, P5 ;  /* 0x0000002b332d7208 */ /* 0x000fe40002800200 */
[----:B------:R-:W-:Y:S01]  /*19560*/  FSEL R50, R164, 8.4834944573231041431e-05, P5 ;  /* 0x38b1e96aa4327808 */ /* 0x000fe20002800000 */
[----:B------:R-:W-:Y:S01]  /*19570*/  FFMA R42, R41, R42, R46 ;  /* 0x0000002a292a7223 */ /* 0x000fe2000000002e */
[----:B------:R-:W-:-:S02]  /*19580*/  FSEL R52, -R163, -0.00082130916416645050049, P5 ;  /* 0xba574d20a3347808 */ /* 0x000fc40002800100 */
[----:B------:R-:W-:Y:S01]  /*19590*/  FSEL R54, R162, 0.0052134888246655464172, P5 ;  /* 0x3baad5eaa2367808 */ /* 0x000fe20002800000 */
[----:B------:R-:W-:Y:S01]  /*195a0*/  FFMA R42, R41, R42, R48 ;  /* 0x0000002a292a7223 */ /* 0x000fe20000000030 */
[C---:B------:R-:W-:Y:S01]  /*195b0*/  FSEL R46, R160.reuse, 0.11284004896879196167, P3 ;  /* 0x3de718afa02e7808 */ /* 0x040fe20001800000 */
[----:B------:R-:W-:Y:S01]  /*195c0*/  FFMA R50, R45, R50, R52 ;  /* 0x000000322d327223 */ /* 0x000fe20000000034 */
[----:B------:R-:W-:Y:S02]  /*195d0*/  FSEL R52, -R161, -0.026868773624300956726, P5 ;  /* 0xbcdc1be7a1347808 */ /* 0x000fe40002800100 */
[----:B------:R-:W-:Y:S01]  /*195e0*/  FSEL R48, R159, -0.37612664699554443359, P3 ;  /* 0xbec093ac9f307808 */ /* 0x000fe20001800000 */
        /* <DEDUP_REMOVED lines=16> */
[--C-:B------:R-:W-:Y:S01]  /*196f0*/  HADD2.F32 R45, -RZ, R7.reuse.H0_H0 ;  /* 0x20000007ff2d7230 */ /* 0x100fe20000004100 */
[----:B------:R-:W1:Y:S02]  /*19700*/  @P3 MUFU.EX2 R46, R42 ;  /* 0x0000002a002e3308 */ /* 0x000e640000000800 */
[----:B------:R-:W-:Y:S01]  /*19710*/  FFMA R41, R41, R50, R50 ;  /* 0x0000003229297223 */ /* 0x000fe20000000032 */
[----:B------:R-:W-:-:S02]  /*19720*/  HADD2.F32 R50, -RZ, R7.H1_H1 ;  /* 0x30000007ff327230 */ /* 0x000fc40000004100 */
[C---:B------:R-:W-:Y:S01]  /*19730*/  FFMA R43, R16.reuse, R45, R43 ;  /* 0x0000002d102b7223 */ /* 0x040fe2000000002b */
[----:B------:R-:W-:Y:S02]  /*19740*/  FMUL R45, R17, R87 ;  /* 0x00000057112d7220 */ /* 0x000fe40000400000 */
[----:B------:R-:W2:Y:S01]  /*19750*/  @P5 MUFU.EX2 R48, R41 ;  /* 0x0000002900305308 */ /* 0x000ea20000000800 */
[C---:B------:R-:W-:Y:S01]  /*19760*/  FMUL R49, R43.reuse, 0.70710676908493041992 ;  /* 0x3f3504f32b317820 */ /* 0x040fe20000400000 */
[----:B------:R-:W-:Y:S01]  /*19770*/  FFMA R45, R16, R50, R45 ;  /* 0x00000032102d7223 */ /* 0x000fe2000000002d */
[----:B------:R-:W-:Y:S02]  /*19780*/  HADD2.F32 R50, -RZ, R8.H1_H1 ;  /* 0x30000008ff327230 */ /* 0x000fe40000004100 */
[----:B------:R-:W-:Y:S01]  /*19790*/  FMUL R43, R43, 0.5 ;  /* 0x3f0000002b2b7820 */ /* 0x000fe20000400000 */
[----:B-1----:R-:W-:-:S05]  /*197a0*/  @P3 FADD R47, -R46, 1 ;  /* 0x3f8000002e2f3421 */ /* 0x002fca0000000100 */
[----:B------:R-:W-:Y:S01]  /*197b0*/  @P3 LOP3.LUT R42, R47, 0x80000000, R44, 0xb8, !PT ;  /* 0x800000002f2a3812 */ /* 0x000fe200078eb82c */
[C---:B------:R-:W-:Y:S01]  /*197c0*/  FMUL R44, R49.reuse, R49 ;  /* 0x00000031312c7220 */ /* 0x040fe20000400000 */
[C---:B------:R-:W-:Y:S01]  /*197d0*/  FSETP.GE.AND P3, PT, |R49|.reuse, 1.0029599666595458984, PT ;  /* 0x3f8060fe3100780b */ /* 0x040fe20003f66200 */
[----:B--2---:R-:W-:Y:S02]  /*197e0*/  @P5 FADD R48, -R48, 1 ;  /* 0x3f80000030305421 */ /* 0x004fe40000000100 */
[----:B------:R-:W-:Y:S01]  /*197f0*/  FADD R42, R42, 1 ;  /* 0x3f8000002a2a7421 */ /* 0x000fe20000000000 */
[----:B------:R-:W-:Y:S02]  /*19800*/  FSEL R44, |R49|, R44, P3 ;  /* 0x0000002c312c7208 */ /* 0x000fe40001800200 */
[----:B------:R-:W-:Y:S01]  /*19810*/  @P5 LOP3.LUT R41, R48, 0x80000000, R51, 0xb8, !PT ;  /* 0x8000000030295812 */ /* 0x000fe200078eb833 */
[C---:B------:R-:W-:Y:S01]  /*19820*/  FMUL R51, R45.reuse, 0.70710676908493041992 ;  /* 0x3f3504f32d337820 */ /* 0x040fe20000400000 */
[----:B------:R-:W-:Y:S01]  /*19830*/  FSEL R47, R164, 8.4834944573231041431e-05, P3 ;  /* 0x38b1e96aa42f7808 */ /* 0x000fe20001800000 */
[----:B------:R-:W-:Y:S01]  /*19840*/  FMUL R45, R45, 0.5 ;  /* 0x3f0000002d2d7820 */ /* 0x000fe20000400000 */
[----:B------:R-:W-:Y:S01]  /*19850*/  FSEL R53, -R163, -0.00082130916416645050049, P3 ;  /* 0xba574d20a3357808 */ /* 0x000fe20001800100 */
[C---:B------:R-:W-:Y:S01]  /*19860*/  FMUL R46, R51.reuse, R51 ;  /* 0x00000033332e7220 */ /* 0x040fe20000400000 */
[----:B------:R-:W-:Y:S01]  /*19870*/  FSETP.GE.AND P5, PT, |R51|, 1.0029599666595458984, PT ;  /* 0x3f8060fe3300780b */ /* 0x000fe20003fa6200 */
[----:B------:R-:W-:Y:S01]  /*19880*/  FADD R41, R41, 1 ;  /* 0x3f80000029297421 */ /* 0x000fe20000000000 */
[----:B------:R-:W-:Y:S01]  /*19890*/  FSEL R55, -R161, -0.026868773624300956726, P3 ;  /* 0xbcdc1be7a1377808 */ /* 0x000fe20001800100 */
[----:B------:R-:W-:Y:S01]  /*198a0*/  FFMA R47, R44, R47, R53 ;  /* 0x0000002f2c2f7223 */ /* 0x000fe20000000035 */
[----:B------:R-:W-:Y:S01]  /*198b0*/  FSEL R53, R162, 0.0052134888246655464172, P3 ;  /* 0x3baad5eaa2357808 */ /* 0x000fe20001800000 */
[----:B------:R-:W-:Y:S01]  /*198c0*/  FMUL R39, R42, R39 ;  /* 0x000000272a277220 */ /* 0x000fe20000400000 */
[----:B------:R-:W-:Y:S01]  /*198d0*/  FSEL R46, |R51|, R46, P5 ;  /* 0x0000002e332e7208 */ /* 0x000fe20002800200 */
[----:B------:R-:W-:Y:S01]  /*198e0*/  FMUL R40, R41, R40 ;  /* 0x0000002829287220 */ /* 0x000fe20000400000 */
        /* <DEDUP_REMOVED lines=25> */
[C---:B------:R-:W-:Y:S01]  /*19a80*/  FMUL R53, R17.reuse, R72 ;  /* 0x0000004811357220 */ /* 0x040fe20000400000 */
[----:B------:R-:W1:Y:S02]  /*19a90*/  @P3 MUFU.EX2 R48, R44 ;  /* 0x0000002c00303308 */ /* 0x000e640000000800 */
[----:B------:R-:W-:Y:S01]  /*19aa0*/  FFMA R46, R46, R47, R47 ;  /* 0x0000002f2e2e7223 */ /* 0x000fe2000000002f */
[----:B------:R-:W-:-:S04]  /*19ab0*/  FMUL R47, R17, R73 ;  /* 0x00000049112f7220 */ /* 0x000fc80000400000 */
[----:B------:R-:W-:Y:S01]  /*19ac0*/  FFMA R47, R16, R50, R47 ;  /* 0x00000032102f7223 */ /* 0x000fe2000000002f */
[----:B------:R-:W2:Y:S03]  /*19ad0*/  @P5 MUFU.EX2 R54, R46 ;  /* 0x0000002e00365308 */ /* 0x000ea60000000800 */
[----:B------:R-:W-:Y:S01]  /*19ae0*/  FMUL R50, R47, 0.70710676908493041992 ;  /* 0x3f3504f32f327820 */ /* 0x000fe20000400000 */
[----:B-1----:R-:W-:Y:S01]  /*19af0*/  @P3 FADD R52, -R48, 1 ;  /* 0x3f80000030343421 */ /* 0x002fe20000000100 */
[----:B------:R-:W-:-:S04]  /*19b00*/  FFMA R48, R16, R55, R53 ;  /* 0x0000003710307223 */ /* 0x000fc80000000035 */
[----:B------:R-:W-:Y:S01]  /*19b10*/  @P3 LOP3.LUT R44, R52, 0x80000000, R49, 0xb8, !PT ;  /* 0x80000000342c3812 */ /* 0x000fe200078eb831 */
[C---:B------:R-:W-:Y:S01]  /*19b20*/  FMUL R49, R50.reuse, R50 ;  /* 0x0000003232317220 */ /* 0x040fe20000400000 */
[----:B------:R-:W-:Y:S01]  /*19b30*/  FSETP.GE.AND P3, PT, |R50|, 1.0029599666595458984, PT ;  /* 0x3f8060fe3200780b */ /* 0x000fe20003f66200 */
[----:B--2---:R-:W-:Y:S01]  /*19b40*/  @P5 FADD R54, -R54, 1 ;  /* 0x3f80000036365421 */ /* 0x004fe20000000100 */
[C---:B------:R-:W-:Y:S01]  /*19b50*/  FMUL R55, R48.reuse, 0.70710676908493041992 ;  /* 0x3f3504f330377820 */ /* 0x040fe20000400000 */
[----:B------:R-:W-:Y:S01]  /*19b60*/  FMUL R48, R48, 0.5 ;  /* 0x3f00000030307820 */ /* 0x000fe20000400000 */
[----:B------:R-:W-:Y:S01]  /*19b70*/  FSEL R53, |R50|, R49, P3 ;  /* 0x0000003132357208 */ /* 0x000fe20001800200 */
[----:B------:R-:W-:Y:S01]  /*19b80*/  FADD R44, R44, 1 ;  /* 0x3f8000002c2c7421 */ /* 0x000fe20000000000 */
[----:B------:R-:W-:Y:S01]  /*19b90*/  @P5 LOP3.LUT R46, R54, 0x80000000, R51, 0xb8, !PT ;  /* 0x80000000362e5812 */ /* 0x000fe200078eb833 */
[----:B------:R-:W-:Y:S01]  /*19ba0*/  FMUL R49, R55, R55 ;  /* 0x0000003737317220 */ /* 0x000fe20000400000 */
[----:B------:R-:W-:Y:S01]  /*19bb0*/  FSEL R52, R164, 8.4834944573231041431e-05, P3 ;  /* 0x38b1e96aa4347808 */ /* 0x000fe20001800000 */
[----:B------:R-:W-:Y:S01]  /*19bc0*/  FMUL R44, R44, R43 ;  /* 0x0000002b2c2c7220 */ /* 0x000fe20000400000 */
[----:B------:R-:W-:Y:S01]  /*19bd0*/  FSEL R54, -R163, -0.00082130916416645050049, P3 ;  /* 0xba574d20a3367808 */ /* 0x000fe20001800100 */
[----:B------:R-:W-:Y:S01]  /*19be0*/  FADD R46, R46, 1 ;  /* 0x3f8000002e2e7421 */ /* 0x000fe20000000000 */
[----:B------:R-:W-:-:S02]  /*19bf0*/  FSETP.GE.AND P5, PT, |R55|, 1.0029599666595458984, PT ;  /* 0x3f8060fe3700780b */ /* 0x000fc40003fa6200 */
[----:B------:R-:W-:Y:S01]  /*19c00*/  FSEL R58, R162, 0.0052134888246655464172, P3 ;  /* 0x3baad5eaa23a7808 */ /* 0x000fe20001800000 */
[----:B------:R-:W-:Y:S01]  /*19c10*/  FFMA R56, R53, R52, R54 ;  /* 0x0000003435387223 */ /* 0x000fe20000000036 */
[----:B------:R-:W-:Y:S02]  /*19c20*/  FSEL R51, |R55|, R49, P5 ;  /* 0x0000003137337208 */ /* 0x000fe40002800200 */
[----:B------:R-:W-:Y:S01]  /*19c30*/  FSEL R52, R164, 8.4834944573231041431e-05, P5 ;  /* 0x38b1e96aa4347808 */ /* 0x000fe20002800000 */
[----:B------:R-:W-:Y:S01]  /*19c40*/  FFMA R58, R53, R56, R58 ;  /* 0x00000038353a7223 */ /* 0x000fe2000000003a */
[----:B------:R-:W-:Y:S02]  /*19c50*/  FSEL R54, -R163, -0.00082130916416645050049, P5 ;  /* 0xba574d20a3367808 */ /* 0x000fe40002800100 */
        /* <DEDUP_REMOVED lines=25> */
[----:B-1----:R-:W-:-:S05]  /*19df0*/  @P3 FADD R53, -R53, 1 ;  /* 0x3f80000035353421 */ /* 0x002fca0000000100 */
[----:B------:R-:W-:Y:S01]  /*19e00*/  @P3 LOP3.LUT R49, R53, 0x80000000, R50, 0xb8, !PT ;  /* 0x8000000035313812 */ /* 0x000fe200078eb832 */
[----:B------:R-:W-:Y:S01]  /*19e10*/  FMUL R50, R13, R12 ;  /* 0x0000000c0d327220 */ /* 0x000fe20000400000 */
[----:B------:R-:W-:Y:S01]  /*19e20*/  FMUL R12, R35, 0.5 ;  /* 0x3f000000230c7820 */ /* 0x000fe20000400000 */
[----:B--2---:R-:W-:Y:S01]  /*19e30*/  @P5 FADD R52, -R52, 1 ;  /* 0x3f80000034345421 */ /* 0x004fe20000000100 */
[----:B------:R-:W-:Y:S01]  /*19e40*/  FMUL R53, R15, R14 ;  /* 0x0000000e0f357220 */ /* 0x000fe20000400000 */
[----:B------:R-:W-:Y:S01]  /*19e50*/  FMUL R13, R34, 0.5 ;  /* 0x3f000000220d7820 */ /* 0x000fe20000400000 */
[----:B------:R-:W-:Y:S01]  /*19e60*/  FMUL R14, R37, R12 ;  /* 0x0000000c250e7220 */ /* 0x000fe20000400000 */
[----:B------:R-:W-:Y:S01]  /*19e70*/  FMUL R12, R47, 0.5 ;  /* 0x3f0000002f0c7820 */ /* 0x000fe20000400000 */
[----:B------:R-:W-:Y:S01]  /*19e80*/  @P5 LOP3.LUT R51, R52, 0x80000000, R55, 0xb8, !PT ;  /* 0x8000000034335812 */ /* 0x000fe200078eb837 */
[----:B------:R-:W-:Y:S01]  /*19e90*/  FADD R49, R49, 1 ;  /* 0x3f80000031317421 */ /* 0x000fe20000000000 */
[----:B------:R-:W-:Y:S01]  /*19ea0*/  FMUL R13, R36, R13 ;  /* 0x0000000d240d7220 */ /* 0x000fe20000400000 */
[----:B------:R-:W-:Y:S01]  /*19eb0*/  FMUL R15, R46, R45 ;  /* 0x0000002d2e0f7220 */ /* 0x000fe20000400000 */
[----:B------:R-:W-:Y:S01]  /*19ec0*/  F2FP.F16.F32.PACK_AB R25, R53, R50 ;  /* 0x000000323519723e */ /* 0x000fe200000000ff */
[----:B------:R-:W-:Y:S01]  /*19ed0*/  FADD R51, R51, 1 ;  /* 0x3f80000033337421 */ /* 0x000fe20000000000 */
[----:B------:R-:W-:Y:S01]  /*19ee0*/  FMUL R49, R49, R12 ;  /* 0x0000000c31317220 */ /* 0x000fe20000400000 */
[----:B------:R-:W-:-:S02]  /*19ef0*/  F2FP.F16.F32.PACK_AB R13, R14, R13 ;  /* 0x0000000d0e0d723e */ /* 0x000fc400000000ff */
[----:B------:R-:W-:Y:S01]  /*19f00*/  FMUL R24, R51, R48 ;  /* 0x0000003033187220 */ /* 0x000fe20000400000 */
[----:B------:R-:W-:Y:S02]  /*19f10*/  F2FP.F16.F32.PACK_AB R12, R31, R30 ;  /* 0x0000001e1f0c723e */ /* 0x000fe400000000ff */
[----:B------:R-:W-:Y:S02]  /*19f20*/  F2FP.F16.F32.PACK_AB R14, R40, R39 ;  /* 0x00000027280e723e */ /* 0x000fe400000000ff */
[----:B------:R-:W-:Y:S02]  /*19f30*/  F2FP.F16.F32.PACK_AB R24, R49, R24 ;  /* 0x000000183118723e */ /* 0x000fe400000000ff */
[----:B------:R-:W-:-:S03]  /*19f40*/  F2FP.F16.F32.PACK_AB R15, R15, R44 ;  /* 0x0000002c0f0f723e */ /* 0x000fc600000000ff */
        /* <DEDUP_REMOVED lines=19> */
.L_x_122:
[----:B------:R-:W-:Y:S05]  /*1a080*/  BSYNC B0 ;  /* 0x0000000000007941 */ /* 0x000fea0003800000 */
.L_x_121:
[----:B------:R-:W-:Y:S06]  /*1a090*/  BAR.SYNC.DEFER_BLOCKING 0x1, 0x100 ;  /* 0x0044000000007b1d */ /* 0x000fec0000010000 */
[----:B------:R-:W-:Y:S04]  /*1a0a0*/  BSSY B0, `(.L_x_123) ;  /* 0x000000a000007945 */ /* 0x000fe80003800000 */
[----:B------:R-:W-:Y:S05]  /*1a0b0*/  @P0 BRA `(.L_x_124) ;  /* 0x0000000000200947 */ /* 0x000fea0003800000 */
[----:B------:R-:W-:-:S06]  /*1a0c0*/  UISETP.NE.AND UP0, UPT, UR43, 0x3, UPT ;  /* 0x000000032b00788c */ /* 0x000fcc000bf05270 */
[----:B------:R-:W-:-:S13]  /*1a0d0*/  PLOP3.LUT P3, PT, PT, PT, UP0, 0x80, 0x0 ;  /* 0x000000000000781c */ /* 0x000fda0003f6f008 */
[----:B------:R-:W-:Y:S05]  /*1a0e0*/  @!P3 BRA `(.L_x_125) ;  /* 0x000000000004b947 */ /* 0x000fea0003800000 */
[----:B------:R-:W-:Y:S01]  /*1a0f0*/  BPT.TRAP 0x1 ;  /* 0x000000040000795c */ /* 0x000fe20000300000 */
.L_x_125:
[----:B------:R-:W-:-:S04]  /*1a100*/  ULEA UR4, UR8, UR46, 0x3 ;  /* 0x0000002e08047291 */ /* 0x000fc8000f8e183f */
[----:B------:R-:W-:-:S04]  /*1a110*/  UIADD3 UR4, UR4, 0x50, URZ ;  /* 0x0000005004047890 */ /* 0x000fc8000fffe03f */
[----:B------:R-:W-:-:S09]  /*1a120*/  UPRMT UR4, UR52, 0x654, UR4 ;  /* 0x0000065434047896 */ /* 0x000fd20008000004 */
[----:B------:R-:W-:Y:S03]  /*1a130*/  SYNCS.ARRIVE.TRANS64.RED.A1T0 RZ, [UR4], RZ ;  /* 0x000000ffffff79a7 */ /* 0x000fe60008100404 */
.L_x_124:
[----:B------:R-:W-:Y:S05]  /*1a140*/  BSYNC B0 ;  /* 0x0000000000007941 */ /* 0x000fea0003800000 */
.L_x_123:
        /* <DEDUP_REMOVED lines=9> */
.L_x_128:
[----:B-1----:R-:W-:Y:S01]  /*1a1e0*/  LEA R12, R0, UR46, 0x3 ;  /* 0x0000002e000c7c11 */ /* 0x002fe2000f8e18ff */
[----:B------:R-:W-:Y:S01]  /*1a1f0*/  BSSY B1, `(.L_x_129) ;  /* 0x0000006000017945 */ /* 0x000fe20003800000 */
[----:B------:R-:W-:Y:S02]  /*1a200*/  SHF.L.U32 R13, R2, 0x1f, RZ ;  /* 0x0000001f020d7819 */ /* 0x000fe400000006ff */
[----:B------:R-:W-:Y:S02]  /*1a210*/  @!P4 LEA R15, R0, R19, 0xd ;  /* 0x00000013000fc211 */ /* 0x000fe400078e68ff */
[----:B------:R-:W1:Y:S02]  /*1a220*/  SYNCS.PHASECHK.TRANS64.TRYWAIT P3, [R12+URZ+0x30], R13 ;  /* 0x0000300d0c0075a7 */ /* 0x000e64000806017f */
[----:B------:R-:W-:Y:S01]  /*1a230*/  @!P4 LEA R14, R18, R15, 0x1 ;  /* 0x0000000f120ec211 */ /* 0x000fe200078e08ff */
[----:B-1----:R-:W-:Y:S06]  /*1a240*/  @!P3 BRA `(.L_x_130) ;  /* 0x0000014c0028b947 */ /* 0x002fec0003800000 */
.L_x_362:
[----:B------:R-:W-:Y:S05]  /*1a250*/  BSYNC B1 ;  /* 0x0000000000017941 */ /* 0x000fea0003800000 */
.L_x_129:
[----:B------:R-:W-:Y:S05]  /*1a260*/  @!P4 WARPSYNC.ALL ;  /* 0x000000000000c948 */ /* 0x000fea0003800000 */
[----:B------:R2:W3:Y:S01]  /*1a270*/  @!P4 LDSM.16.M88.4 R8, [R15] ;  /* 0x000000000f08c83b */ /* 0x0004e20000000200 */
[----:B------:R-:W-:-:S03]  /*1a280*/  VIADD R0, R0, 0x1 ;  /* 0x0000000100007836 */ /* 0x000fc60000000000 */
[----:B------:R2:W4:Y:S02]  /*1a290*/  @!P4 LDSM.16.M88.4 R4, [R14] ;  /* 0x000000000e04c83b */ /* 0x0005240000000200 */
[----:B------:R-:W-:-:S04]  /*1a2a0*/  ISETP.NE.AND P3, PT, R0, 0x4, PT ;  /* 0x000000040000780c */ /* 0x000fc80003f65270 */
[----:B-1----:R-:W-:Y:S02]  /*1a2b0*/  SEL R13, RZ, 0x1, P3 ;  /* 0x00000001ff0d7807 */ /* 0x002fe40001800000 */
[----:B------:R-:W-:Y:S02]  /*1a2c0*/  SEL R0, R0, RZ, P3 ;  /* 0x000000ff00007207 */ /* 0x000fe40001800000 */
[----:B--2---:R-:W-:-:S07]  /*1a2d0*/  LOP3.LUT R2, R2, R13, RZ, 0x3c, !PT ;  /* 0x0000000d02027212 */ /* 0x004fce00078e3cff */
.L_x_127:
[----:B------:R-:W-:Y:S05]  /*1a2e0*/  BSYNC B0 ;  /* 0x0000000000007941 */ /* 0x000fea0003800000 */
.L_x_126:
        /* <DEDUP_REMOVED lines=9> */
[----:B---3--:R-:W-:-:S02]  /*1a380*/  HADD2.F32 R12, -RZ, R9.H0_H0 ;  /* 0x20000009ff0c7230 */ /* 0x008fc40000004100 */
[----:B------:R-:W-:Y:S01]  /*1a390*/  HADD2.F32 R14, -RZ, R9.H1_H1 ;  /* 0x30000009ff0e7230 */ /* 0x000fe20000004100 */
[----:B------:R-:W3:Y:S04]  /*1a3a0*/  LDL.LU R31, [R1+0x110] ;  /* 0x00011000011f7983 */ /* 0x000ee80000300800 */
[----:B------:R-:W4:Y:S04]  /*1a3b0*/  LDL.LU R40, [R1+0x118] ;  /* 0x0001180001287983 */ /* 0x000f280000300800 */
[----:B------:R-:W4:Y:S04]  /*1a3c0*/  LDL.LU R41, [R1+0x120] ;  /* 0x0001200001297983 */ /* 0x000f280000300800 */
[----:B------:R-:W4:Y:S04]  /*1a3d0*/  LDL.LU R46, [R1+0x128] ;  /* 0x00012800012e7983 */ /* 0x000f280000300800 */
[----:B------:R-:W4:Y:S04]  /*1a3e0*/  LDL.LU R49, [R1+0x130] ;  /* 0x0001300001317983 */ /* 0x000f280000300800 */
[----:B------:R-:W4:Y:S04]  /*1a3f0*/  LDL.LU R53, [R1+0x138] ;  /* 0x0001380001357983 */ /* 0x000f280000300800 */
[----:B------:R-:W4:Y:S01]  /*1a400*/  LDL.LU R58, [R1+0x104] ;  /* 0x00010400013a7983 */ /* 0x000f220000300800 */
[----:B--2---:R-:W-:-:S04]  /*1a410*/  FMUL R13, R17, R13 ;  /* 0x0000000d110d7220 */ /* 0x004fc80000400000 */
[----:B------:R-:W-:Y:S01]  /*1a420*/  FFMA R12, R16, R12, R13 ;  /* 0x0000000c100c7223 */ /* 0x000fe2000000000d */
[----:B-----5:R-:W-:-:S03]  /*1a430*/  FMUL R15, R17, R15 ;  /* 0x0000000f110f7220 */ /* 0x020fc60000400000 */
[----:B------:R-:W-:Y:S01]  /*1a440*/  FMUL R27, R12, 0.70710676908493041992 ;  /* 0x3f3504f30c1b7820 */ /* 0x000fe20000400000 */
[----:B------:R-:W-:-:S03]  /*1a450*/  FFMA R14, R16, R14, R15 ;  /* 0x0000000e100e7223 */ /* 0x000fc6000000000f */
[C---:B------:R-:W-:Y:S01]  /*1a460*/  FMUL R13, R27.reuse, R27 ;  /* 0x0000001b1b0d7220 */ /* 0x040fe20000400000 */
[----:B------:R-:W-:Y:S01]  /*1a470*/  FMUL R34, R14, 0.70710676908493041992 ;  /* 0x3f3504f30e227820 */ /* 0x000fe20000400000 */
[----:B------:R-:W-:-:S03]  /*1a480*/  FSETP.GE.AND P3, PT, |R27|, 1.0029599666595458984, PT ;  /* 0x3f8060fe1b00780b */ /* 0x000fc60003f66200 */
[----:B------:R-:W-:Y:S01]  /*1a490*/  FMUL R15, R34, R34 ;  /* 0x00000022220f7220 */ /* 0x000fe20000400000 */
[----:B------:R-:W-:Y:S02]  /*1a4a0*/  FSEL R13, |R27|, R13, P3 ;  /* 0x0000000d1b0d7208 */ /* 0x000fe40001800200 */
        /* <DEDUP_REMOVED lines=193> */
[----:B------:R-:W-:Y:S01]  /*1b0c0*/  FMUL R35, R45, R45 ;  /* 0x0000002d2d237220 */ /* 0x000fe20000400000 */
        /* <DEDUP_REMOVED lines=39> */
[----:B------:R-:W-:Y:S02]  /*1b340*/  HADD2.F32 R41, -RZ, R6.H0_H0 ;  /* 0x20000006ff297230 */ /* 0x000fe40000004100 */
[----:B------:R-:W-:-:S03]  /*1b350*/  FMUL R39, R17, R49 ;  /* 0x0000003111277220 */ /* 0x000fc60000400000 */
[----:B------:R-:W2:Y:S01]  /*1b360*/  @P5 MUFU.EX2 R43, R37 ;  /* 0x00000025002b5308 */ /* 0x000ea20000000800 */
[----:B------:R-:W-:Y:S01]  /*1b370*/  FFMA R39, R16, R41, R39 ;  /* 0x0000002910277223 */ /* 0x000fe20000000027 */
[----:B------:R-:W-:Y:S02]  /*1b380*/  HADD2.F32 R44, -RZ, R6.H1_H1 ;  /* 0x30000006ff2c7230 */ /* 0x000fe40000004100 */
[----:B------:R-:W-:Y:S01]  /*1b390*/  FMUL R41, R17, R47 ;  /* 0x0000002f11297220 */ /* 0x000fe20000400000 */
[----:B------:R-:W-:Y:S01]  /*1b3a0*/  FMUL R49, R39, 0.70710676908493041992 ;  /* 0x3f3504f327317820 */ /* 0x000fe20000400000 */
[----:B-1----:R-:W-:Y:S02]  /*1b3b0*/  @P3 FADD R42, -R40, 1 ;  /* 0x3f800000282a3421 */ /* 0x002fe40000000100 */
[----:B------:R-:W-:Y:S01]  /*1b3c0*/  FFMA R40, R16, R44, R41 ;  /* 0x0000002c10287223 */ /* 0x000fe20000000029 */
[----:B------:R-:W-:Y:S02]  /*1b3d0*/  FMUL R41, R49, R49 ;  /* 0x0000003131297220 */ /* 0x000fe40000400000 */
[----:B------:R-:W-:-:S02]  /*1b3e0*/  @P3 LOP3.LUT R35, R42, 0x80000000, R45, 0xb8, !PT ;  /* 0x800000002a233812 */ /* 0x000fc400078eb82d */
[----:B------:R-:W-:Y:S01]  /*1b3f0*/  FSETP.GE.AND P3, PT, |R49|, 1.0029599666595458984, PT ;  /* 0x3f8060fe3100780b */ /* 0x000fe20003f66200 */
[----:B--2---:R-:W-:Y:S01]  /*1b400*/  @P5 FADD R43, -R43, 1 ;  /* 0x3f8000002b2b5421 */ /* 0x004fe20000000100 */
[----:B------:R-:W-:Y:S02]  /*1b410*/  FMUL R54, R40, 0.70710676908493041992 ;  /* 0x3f3504f328367820 */ /* 0x000fe40000400000 */
[----:B------:R-:W-:Y:S02]  /*1b420*/  FSEL R41, |R49|, R41, P3 ;  /* 0x0000002931297208 */ /* 0x000fe40001800200 */
[----:B------:R-:W-:Y:S02]  /*1b430*/  FSEL R42, R164, 8.4834944573231041431e-05, P3 ;  /* 0x38b1e96aa42a7808 */ /* 0x000fe40001800000 */
[----:B------:R-:W-:Y:S02]  /*1b440*/  FSEL R44, -R163, -0.00082130916416645050049, P3 ;  /* 0xba574d20a32c7808 */ /* 0x000fe40001800100 */
[----:B------:R-:W-:Y:S01]  /*1b450*/  @P5 LOP3.LUT R37, R43, 0x80000000, R52, 0xb8, !PT ;  /* 0x800000002b255812 */ /* 0x000fe200078eb834 */
[C---:B------:R-:W-:Y:S01]  /*1b460*/  FMUL R43, R54.reuse, R54 ;  /* 0x00000036362b7220 */ /* 0x040fe20000400000 */
[----:B------:R-:W-:Y:S01]  /*1b470*/  FSETP.GE.AND P5, PT, |R54|, 1.0029599666595458984, PT ;  /* 0x3f8060fe3600780b */ /* 0x000fe20003fa6200 */
[----:B------:R-:W-:Y:S01]  /*1b480*/  FFMA R42, R41, R42, R44 ;  /* 0x0000002a292a7223 */ /* 0x000fe2000000002c */
[----:B------:R-:W-:-:S02]  /*1b490*/  FSEL R44, R162, 0.0052134888246655464172, P3 ;  /* 0x3baad5eaa22c7808 */ /* 0x000fc40001800000 */
        /* <DEDUP_REMOVED lines=79> */
[----:B------:R-:W2:Y:S01]  /*1b990*/  @P5 MUFU.EX2 R51, R45 ;  /* 0x0000002d00335308 */ /* 0x000ea20000000800 */
[----:B------:R-:W-:Y:S01]  /*1b9a0*/  FMUL R47, R17, R58 ;  /* 0x0000003a112f7220 */ /* 0x000fe20000400000 */
[----:B------:R-:W-:-:S03]  /*1b9b0*/  HADD2.F32 R53, -RZ, R8.H0_H0 ;  /* 0x20000008ff357230 */ /* 0x000fc60000004100 */
        /* <DEDUP_REMOVED lines=43> */
[----:B------:R-:W-:-:S04]  /*1bc70*/  FFMA R50, R49, R50, R51 ;  /* 0x0000003231327223 */ /* 0x000fc80000000033 */
[----:B------:R-:W-:Y:S01]  /*1bc80*/  FFMA R50, R50, R53, R53 ;  /* 0x0000003532327223 */ /* 0x000fe20000000035 */
[----:B------:R-:W1:Y:S08]  /*1bc90*/  @P3 MUFU.EX2 R51, R56 ;  /* 0x0000003800333308 */ /* 0x000e700000000800 */
[----:B------:R-:W2:Y:S01]  /*1bca0*/  @P5 MUFU.EX2 R49, R50 ;  /* 0x0000003200315308 */ /* 0x000ea20000000800 */
[----:B------:R-:W-:Y:S01]  /*1bcb0*/  FMUL R12, R12, 0.5 ;  /* 0x3f0000000c0c7820 */ /* 0x000fe20000400000 */
[----:B------:R-:W-:Y:S01]  /*1bcc0*/  FADD R13, R13, 1 ;  /* 0x3f8000000d0d7421 */ /* 0x000fe20000000000 */
[----:B-1----:R-:W-:Y:S01]  /*1bcd0*/  @P3 FADD R51, -R51, 1 ;  /* 0x3f80000033333421 */ /* 0x002fe20000000100 */
[----:B--2---:R-:W-:-:S04]  /*1bce0*/  @P5 FADD R49, -R49, 1 ;  /* 0x3f80000031315421 */ /* 0x004fc80000000100 */
[----:B------:R-:W-:Y:S02]  /*1bcf0*/  @P3 LOP3.LUT R56, R51, 0x80000000, R64, 0xb8, !PT ;  /* 0x8000000033383812 */ /* 0x000fe400078eb840 */
[----:B------:R-:W-:Y:S01]  /*1bd00*/  @P5 LOP3.LUT R50, R49, 0x80000000, R62, 0xb8, !PT ;  /* 0x8000000031325812 */ /* 0x000fe200078eb83e */
[----:B------:R-:W-:Y:S01]  /*1bd10*/  FMUL R14, R14, 0.5 ;  /* 0x3f0000000e0e7820 */ /* 0x000fe20000400000 */
[----:B------:R-:W-:Y:S01]  /*1bd20*/  FADD R15, R15, 1 ;  /* 0x3f8000000f0f7421 */ /* 0x000fe20000000000 */
[----:B------:R-:W-:Y:S01]  /*1bd30*/  FMUL R49, R13, R12 ;  /* 0x0000000c0d317220 */ /* 0x000fe20000400000 */
        /* <DEDUP_REMOVED lines=18> */
[----:B------:R-:W-:Y:S01]  /*1be60*/  FMUL R39, R39, 0.5 ;  /* 0x3f00000027277820 */ /* 0x000fe20000400000 */
[----:B------:R-:W-:Y:S01]  /*1be70*/  FMUL R40, R40, 0.5 ;  /* 0x3f00000028287820 */ /* 0x000fe20000400000 */
        /* <DEDUP_REMOVED lines=31> */
[----:B------:R-:W-:Y:S05]  /*1c070*/  WARPSYNC.ALL ;  /* 0x0000000000007948 */ /* 0x000fea0003800000 */
[----:B------:R1:W-:Y:S04]  /*1c080*/  STSM.16.M88.4 [R3+0x200], R12 ;  /* 0x0002000c03007844 */ /* 0x0003e80000000200 */
[----:B------:R1:W-:Y:S01]  /*1c090*/  STSM.16.M88.4 [R154], R24 ;  /* 0x000000189a007844 */ /* 0x0003e20000000200 */
        /* <DEDUP_REMOVED lines=18> */
.L_x_132:
[----:B------:R-:W-:Y:S05]  /*1c1c0*/  BSYNC B0 ;  /* 0x0000000000007941 */ /* 0x000fea0003800000 */
.L_x_131:
[----:B------:R-:W-:Y:S06]  /*1c1d0*/  BAR.SYNC.DEFER_BLOCKING 0x1, 0x100 ;  /* 0x0044000000007b1d */ /* 0x000fec0000010000 */
[----:B------:R-:W-:Y:S04]  /*1c1e0*/  BSSY B0, `(.L_x_133) ;  /* 0x000000a000007945 */ /* 0x000fe80003800000 */
[----:B------:R-:W-:Y:S05]  /*1c1f0*/  @P0 BRA `(.L_x_134) ;  /* 0x0000000000200947 */ /* 0x000fea0003800000 */
[----:B------:R-:W-:-:S06]  /*1c200*/  UISETP.NE.AND UP0, UPT, UR43, 0x3, UPT ;  /* 0x000000032b00788c */ /* 0x000fcc000bf05270 */
[----:B------:R-:W-:-:S13]  /*1c210*/  PLOP3.LUT P3, PT, PT, PT, UP0, 0x80, 0x0 ;  /* 0x000000000000781c */ /* 0x000fda0003f6f008 */
[----:B------:R-:W-:Y:S05]  /*1c220*/  @!P3 BRA `(.L_x_135) ;  /* 0x000000000004b947 */ /* 0x000fea0003800000 */
[----:B------:R-:W-:Y:S01]  /*1c230*/  BPT.TRAP 0x1 ;  /* 0x000000040000795c */ /* 0x000fe20000300000 */
.L_x_135:
[----:B------:R-:W-:-:S04]  /*1c240*/  ULEA UR4, UR8, UR46, 0x3 ;  /* 0x0000002e08047291 */ /* 0x000fc8000f8e183f */
[----:B------:R-:W-:-:S04]  /*1c250*/  UIADD3 UR4, UR4, 0x50, URZ ;  /* 0x0000005004047890 */ /* 0x000fc8000fffe03f */
[----:B------:R-:W-:-:S09]  /*1c260*/  UPRMT UR4, UR52, 0x654, UR4 ;  /* 0x0000065434047896 */ /* 0x000fd20008000004 */
[----:B------:R-:W-:Y:S03]  /*1c270*/  SYNCS.ARRIVE.TRANS64.RED.A1T0 RZ, [UR4], RZ ;  /* 0x000000ffffff79a7 */ /* 0x000fe60008100404 */
.L_x_134:
[----:B------:R-:W-:Y:S05]  /*1c280*/  BSYNC B0 ;  /* 0x0000000000007941 */ /* 0x000fea0003800000 */
.L_x_133:
        /* <DEDUP_REMOVED lines=9> */
.L_x_138:
[----:B-1----:R-:W-:Y:S01]  /*1c320*/  LEA R12, R0, UR46, 0x3 ;  /* 0x0000002e000c7c11 */ /* 0x002fe2000f8e18ff */
[----:B------:R-:W-:Y:S01]  /*1c330*/  BSSY B1, `(.L_x_139) ;  /* 0x0000006000017945 */ /* 0x000fe20003800000 */
[----:B------:R-:W-:Y:S02]  /*1c340*/  SHF.L.U32 R13, R2, 0x1f, RZ ;  /* 0x0000001f020d7819 */ /* 0x000fe400000006ff */
[----:B------:R-:W-:Y:S02]  /*1c350*/  @!P4 LEA R15, R0, R19, 0xd ;  /* 0x00000013000fc211 */ /* 0x000fe400078e68ff */
[----:B------:R-:W1:Y:S02]  /*1c360*/  SYNCS.PHASECHK.TRANS64.TRYWAIT P3, [R12+URZ+0x30], R13 ;  /* 0x0000300d0c0075a7 */ /* 0x000e64000806017f */
[----:B------:R-:W-:Y:S01]  /*1c370*/  @!P4 LEA R14, R18, R15, 0x1 ;  /* 0x0000000f120ec211 */ /* 0x000fe200078e08ff */
[----:B-1----:R-:W-:Y:S06]  /*1c380*/  @!P3 BRA `(.L_x_140) ;  /* 0x0000012800ecb947 */ /* 0x002fec0003800000 */
.L_x_363:
[----:B------:R-:W-:Y:S05]  /*1c390*/  BSYNC B1 ;  /* 0x0000000000017941 */ /* 0x000fea0003800000 */
.L_x_139:
        /* <DEDUP_REMOVED lines=8> */
.L_x_137:
[----:B------:R-:W-:Y:S05]  /*1c420*/  BSYNC B0 ;  /* 0x0000000000007941 */ /* 0x000fea0003800000 */
.L_x_136:
        /* <DEDUP_REMOVED lines=11> */
[----:B------:R-:W-:Y:S02]  /*1c4e0*/  BSSY B0, `(.L_x_141) ;  /* 0x00001d2000007945 */ /* 0x000fe40003800000 */
[C---:B------:R-:W-:Y:S01]  /*1c4f0*/  FMUL R14, R33.reuse, R33 ;  /* 0x00000021210e7220 */ /* 0x040fe20000400000 */
[----:B------:R-:W-:Y:S01]  /*1c500*/  FSETP.GE.AND P3, PT, |R33|, 1.0029599666595458984, PT ;  /* 0x3f8060fe2100780b */ /* 0x000fe20003f66200 */
[C---:B------:R-:W-:Y:S01]  /*1c510*/  FMUL R22, R28.reuse, R28 ;  /* 0x0000001c1c167220 */ /* 0x040fe20000400000 */
[----:B------:R-:W-:-:S02]  /*1c520*/  FSETP.GE.AND P5, PT, |R28|, 1.0029599666595458984, PT ;  /* 0x3f8060fe1c00780b */ /* 0x000fc40003fa6200 */
[----:B------:R-:W-:Y:S02]  /*1c530*/  FSEL R14, |R33|, R14, P3 ;  /* 0x0000000e210e7208 */ /* 0x000fe40001800200 */
[----:B------:R-:W-:Y:S02]  /*1c540*/  FSEL R15, R164, 8.4834944573231041431e-05, P3 ;  /* 0x38b1e96aa40f7808 */ /* 0x000fe40001800000 */
[----:B------:R-:W-:Y:S02]  /*1c550*/  FSEL R23, -R163, -0.00082130916416645050049, P3 ;  /* 0xba574d20a3177808 */ /* 0x000fe40001800100 */
[----:B------:R-:W-:Y:S02]  /*1c560*/  FSEL R25, R162, 0.0052134888246655464172, P3 ;  /* 0x3baad5eaa2197808 */ /* 0x000fe40001800000 */
[----:B------:R-:W-:Y:S01]  /*1c570*/  FSEL R22, |R28|, R22, P5 ;  /* 0x000000161c167208 */ /* 0x000fe20002800200 */
[----:B------:R-:W-:Y:S01]  /*1c580*/  FFMA R15, R14, R15, R23 ;  /* 0x0000000f0e0f7223 */ /* 0x000fe20000000017 */
[----:B------:R-:W-:-:S02]  /*1c590*/  FSEL R27, R164, 8.4834944573231041431e-05, P5 ;  /* 0x38b1e96aa41b7808 */ /* 0x000fc40002800000 */
        /* <DEDUP_REMOVED lines=29> */
[----:B------:R-:W-:Y:S01]  /*1c770*/  FFMA R22, R16, R22, R23 ;  /* 0x0000001610167223 */ /* 0x000fe20000000017 */
[----:B------:R-:W-:Y:S02]  /*1c780*/  FMUL R23, R17, R93 ;  /* 0x0000005d11177220 */ /* 0x000fe40000400000 */
[----:B------:R-:W2:Y:S01]  /*1c790*/  @P5 MUFU.EX2 R25, R15 ;  /* 0x0000000f00195308 */ /* 0x000ea20000000800 */
[----:B------:R-:W-:Y:S01]  /*1c7a0*/  FMUL R37, R22, 0.70710676908493041992 ;  /* 0x3f3504f316257820 */ /* 0x000fe20000400000 */
[----:B------:R-:W-:-:S04]  /*1c7b0*/  FFMA R23, R16, R26, R23 ;  /* 0x0000001a10177223 */ /* 0x000fc80000000017 */
[----:B------:R-:W-:Y:S01]  /*1c7c0*/  FMUL R32, R23, 0.70710676908493041992 ;  /* 0x3f3504f317207820 */ /* 0x000fe20000400000 */
[----:B-1----:R-:W-:-:S03]  /*1c7d0*/  @P3 FADD R24, -R24, 1 ;  /* 0x3f80000018183421 */ /* 0x002fc60000000100 */
[----:B------:R-:W-:Y:S02]  /*1c7e0*/  FMUL R26, R32, R32 ;  /* 0x00000020201a7220 */ /* 0x000fe40000400000 */
[----:B------:R-:W-:Y:S01]  /*1c7f0*/  @P3 LOP3.LUT R14, R24, 0x80000000, R33, 0xb8, !PT ;  /* 0x80000000180e3812 */ /* 0x000fe200078eb821 */
[C---:B------:R-:W-:Y:S01]  /*1c800*/  FMUL R24, R37.reuse, R37 ;  /* 0x0000002525187220 */ /* 0x040fe20000400000 */
[----:B------:R-:W-:Y:S01]  /*1c810*/  FSETP.GE.AND P3, PT, |R37|, 1.0029599666595458984, PT ;  /* 0x3f8060fe2500780b */ /* 0x000fe20003f66200 */
[----:B--2---:R-:W-:Y:S02]  /*1c820*/  @P5 FADD R25, -R25, 1 ;  /* 0x3f80000019195421 */ /* 0x004fe40000000100 */
[----:B------:R-:W-:Y:S01]  /*1c830*/  FADD R14, R14, 1 ;  /* 0x3f8000000e0e7421 */ /* 0x000fe20000000000 */
[----:B------:R-:W-:Y:S02]  /*1c840*/  FSEL R24, |R37|, R24, P3 ;  /* 0x0000001825187208 */ /* 0x000fe40001800200 */
[----:B------:R-:W-:-:S02]  /*1c850*/  @P5 LOP3.LUT R15, R25, 0x80000000, R28, 0xb8, !PT ;  /* 0x80000000190f5812 */ /* 0x000fc400078eb81c */
[----:B------:R-:W-:Y:S02]  /*1c860*/  FSEL R25, R164, 8.4834944573231041431e-05, P3 ;  /* 0x38b1e96aa4197808 */ /* 0x000fe40001800000 */
[----:B------:R-:W-:Y:S01]  /*1c870*/  FSEL R27, -R163, -0.00082130916416645050049, P3 ;  /* 0xba574d20a31b7808 */ /* 0x000fe20001800100 */
[----:B------:R-:W-:Y:S01]  /*1c880*/  FADD R15, R15, 1 ;  /* 0x3f8000000f0f7421 */ /* 0x000fe20000000000 */
[----:B------:R-:W-:Y:S02]  /*1c890*/  FSETP.GE.AND P5, PT, |R32|, 1.0029599666595458984, PT ;  /* 0x3f8060fe2000780b */ /* 0x000fe40003fa6200 */
[----:B------:R-:W-:Y:S01]  /*1c8a0*/  FSEL R29, -R161, -0.026868773624300956726, P3 ;  /* 0xbcdc1be7a11d7808 */ /* 0x000fe20001800100 */
[----:B------:R-:W-:Y:S01]  /*1c8b0*/  FFMA R25, R24, R25, R27 ;  /* 0x0000001918197223 */ /* 0x000fe2000000001b */
[----:B------:R-:W-:Y:S02]  /*1c8c0*/  FSEL R27, R162, 0.0052134888246655464172, P3 ;  /* 0x3baad5eaa21b7808 */ /* 0x000fe40001800000 */
[----:B------:R-:W-:-:S02]  /*1c8d0*/  FSEL R26, |R32|, R26, P5 ;  /* 0x0000001a201a7208 */ /* 0x000fc40002800200 */
[----:B------:R-:W-:Y:S01]  /*1c8e0*/  FSEL R31, R164, 8.4834944573231041431e-05, P5 ;  /* 0x38b1e96aa41f7808 */ /* 0x000fe20002800000 */
[----:B------:R-:W-:Y:S01]  /*1c8f0*/  FFMA R25, R24, R25, R27 ;  /* 0x0000001918197223 */ /* 0x000fe2000000001b */
[----:B------:R-:W-:Y:S02]  /*1c900*/  FSEL R33, -R163, -0.00082130916416645050049, P5 ;  /* 0xba574d20a3217808 */ /* 0x000fe40002800100 */
[----:B------:R-:W-:Y:S01]  /*1c910*/  FSEL R35, R162, 0.0052134888246655464172, P5 ;  /* 0x3baad5eaa2237808 */ /* 0x000fe20002800000 */
[----:B------:R-:W-:Y:S01]  /*1c920*/  FFMA R25, R24, R25, R29 ;  /* 0x0000001918197223 */ /* 0x000fe2000000001d */
[----:B------:R-:W-:Y:S01]  /*1c930*/  FSEL R27, R160, 0.11284004896879196167, P3 ;  /* 0x3de718afa01b7808 */ /* 0x000fe20001800000 */
[C---:B------:R-:W-:Y:S01]  /*1c940*/  FFMA R31, R26.reuse, R31, R33 ;  /* 0x0000001f1a1f7223 */ /* 0x040fe20000000021 */
[----:B------:R-:W-:Y:S02]  /*1c950*/  FSEL R33, -R161, -0.026868773624300956726, P5 ;  /* 0xbcdc1be7a1217808 */ /* 0x000fe40002800100 */
[----:B------:R-:W-:Y:S01]  /*1c960*/  FSEL R29, R159, -0.37612664699554443359, P3 ;  /* 0xbec093ac9f1d7808 */ /* 0x000fe20001800000 */
[----:B------:R-:W-:Y:S01]  /*1c970*/  FFMA R31, R26, R31, R35 ;  /* 0x0000001f1a1f7223 */ /* 0x000fe20000000023 */
[----:B------:R-:W-:Y:S01]  /*1c980*/  FFMA R25, R24, R25, R27 ;  /* 0x0000001918197223 */ /* 0x000fe2000000001b */
[----:B------:R-:W-:-:S02]  /*1c990*/  FSEL R35, R160, 0.11284004896879196167, P5 ;  /* 0x3de718afa0237808 */ /* 0x000fc40002800000 */
        /* <DEDUP_REMOVED lines=65> */
[--C-:B----4-:R-:W-:Y:S01]  /*1cdb0*/  HADD2.F32 R30, -RZ, R4.reuse.H0_H0 ;  /* 0x20000004ff1e7230 */ /* 0x110fe20000004100 */
        /* <DEDUP_REMOVED lines=103> */
[----:B------:R-:W-:Y:S01]  /*1d430*/  FMUL R39, R17, R100 ;  /* 0x0000006411277220 */ /* 0x000fe20000400000 */
[----:B------:R-:W1:Y:S01]  /*1d440*/  @P3 MUFU.EX2 R40, R36 ;  /* 0x0000002400283308 */ /* 0x000e620000000800 */
[----:B------:R-:W-:Y:S02]  /*1d450*/  HADD2.F32 R43, -RZ, R6.H1_H1 ;  /* 0x30000006ff2b7230 */ /* 0x000fe40000004100 */
[----:B------:R-:W-:Y:S01]  /*1d460*/  FFMA R37, R42, R37, R37 ;  /* 0x000000252a257223 */ /* 0x000fe20000000025 */
[----:B------:R-:W-:-:S04]  /*1d470*/  FFMA R39, R16, R41, R39 ;  /* 0x0000002910277223 */ /* 0x000fc80000000027 */
[----:B------:R-:W-:Y:S01]  /*1d480*/  FMUL R54, R39, 0.70710676908493041992 ;  /* 0x3f3504f327367820 */ /* 0x000fe20000400000 */
[----:B------:R-:W2:Y:S01]  /*1d490*/  @P5 MUFU.EX2 R42, R37 ;  /* 0x00000025002a5308 */ /* 0x000ea20000000800 */
        /* <DEDUP_REMOVED lines=42> */
[----:B------:R-:W-:Y:S01]  /*1d740*/  FFMA R45, R43, R48, R45 ;  /* 0x000000302b2d7223 */ /* 0x000fe2000000002d */
[----:B------:R-:W-:Y:S01]  /*1d750*/  FMUL R43, R17, R102 ;  /* 0x00000066112b7220 */ /* 0x000fe20000400000 */
[----:B------:R-:W1:Y:S01]  /*1d760*/  @P3 MUFU.EX2 R44, R41 ;  /* 0x00000029002c3308 */ /* 0x000e620000000800 */
[--C-:B------:R-:W-:Y:S02]  /*1d770*/  HADD2.F32 R48, -RZ, R7.reuse.H1_H1 ;  /* 0x30000007ff307230 */ /* 0x100fe40000004100 */
[----:B------:R-:W-:Y:S01]  /*1d780*/  FFMA R42, R45, R42, R42 ;  /* 0x0000002a2d2a7223 */ /* 0x000fe2000000002a */
[----:B------:R-:W-:-:S04]  /*1d790*/  HADD2.F32 R45, -RZ, R7.H0_H0 ;  /* 0x20000007ff2d7230 */ /* 0x000fc80000004100 */
[----:B------:R-:W2:Y:S01]  /*1d7a0*/  @P5 MUFU.EX2 R46, R42 ;  /* 0x0000002a002e5308 */ /* 0x000ea20000000800 */
[----:B------:R-:W-:-:S04]  /*1d7b0*/  FFMA R43, R16, R45, R43 ;  /* 0x0000002d102b7223 */ /* 0x000fc8000000002b */
[----:B------:R-:W-:Y:S01]  /*1d7c0*/  FMUL R53, R43, 0.70710676908493041992 ;  /* 0x3f3504f32b357820 */ /* 0x000fe20000400000 */
        /* <DEDUP_REMOVED lines=14> */
[C---:B------:R-:W-:Y:S02]  /*1d8b0*/  FSETP.GE.AND P5, PT, |R58|.reuse, 1.0029599666595458984, PT ;  /* 0x3f8060fe3a00780b */ /* 0x040fe40003fa6200 */
[----:B------:R-:W-:Y:S01]  /*1d8c0*/  FSEL R50, -R161, -0.026868773624300956726, P3 ;  /* 0xbcdc1be7a1327808 */ /* 0x000fe20001800100 */
[----:B------:R-:W-:Y:S01]  /*1d8d0*/  FFMA R46, R45, R46, R48 ;  /* 0x0000002e2d2e7223 */ /* 0x000fe20000000030 */
[----:B------:R-:W-:Y:S02]  /*1d8e0*/  FSEL R47, |R58|, R47, P5 ;  /* 0x0000002f3a2f7208 */ /* 0x000fe40002800200 */
[----:B------:R-:W-:Y:S02]  /*1d8f0*/  FSEL R48, R162, 0.0052134888246655464172, P3 ;  /* 0x3baad5eaa2307808 */ /* 0x000fe40001800000 */
[----:B------:R-:W-:-:S02]  /*1d900*/  FSEL R52, R164, 8.4834944573231041431e-05, P5 ;  /* 0x38b1e96aa4347808 */ /* 0x000fc40002800000 */
[----:B------:R-:W-:Y:S01]  /*1d910*/  FSEL R54, -R163, -0.00082130916416645050049, P5 ;  /* 0xba574d20a3367808 */ /* 0x000fe20002800100 */
[----:B------:R-:W-:Y:S01]  /*1d920*/  FFMA R46, R45, R46, R48 ;  /* 0x0000002e2d2e7223 */ /* 0x000fe20000000030 */
[----:B------:R-:W-:Y:S02]  /*1d930*/  FSEL R56, R162, 0.0052134888246655464172, P5 ;  /* 0x3baad5eaa2387808 */ /* 0x000fe40002800000 */
        /* <DEDUP_REMOVED lines=19> */
[----:B------:R-:W-:Y:S01]  /*1da70*/  FFMA R49, R47, R52, R49 ;  /* 0x000000342f317223 */ /* 0x000fe20000000031 */
[----:B------:R-:W-:Y:S01]  /*1da80*/  FMUL R47, R17, R89 ;  /* 0x00000059112f7220 */ /* 0x000fe20000400000 */
[----:B------:R-:W1:Y:S01]  /*1da90*/  @P3 MUFU.EX2 R48, R45 ;  /* 0x0000002d00303308 */ /* 0x000e620000000800 */
[--C-:B------:R-:W-:Y:S02]  /*1daa0*/  HADD2.F32 R52, -RZ, R8.reuse.H0_H0 ;  /* 0x20000008ff347230 */ /* 0x100fe40000004100 */
[----:B------:R-:W-:Y:S01]  /*1dab0*/  FFMA R46, R49, R46, R46 ;  /* 0x0000002e312e7223 */ /* 0x000fe2000000002e */
[----:B------:R-:W-:-:S04]  /*1dac0*/  HADD2.F32 R49, -RZ, R8.H1_H1 ;  /* 0x30000008ff317230 */ /* 0x000fc80000004100 */
[----:B------:R-:W2:Y:S01]  /*1dad0*/  @P5 MUFU.EX2 R51, R46 ;  /* 0x0000002e00335308 */ /* 0x000ea20000000800 */
[----:B------:R-:W-:Y:S01]  /*1dae0*/  FFMA R47, R16, R49, R47 ;  /* 0x00000031102f7223 */ /* 0x000fe2000000002f */
[----:B------:R-:W-:-:S03]  /*1daf0*/  FMUL R49, R17, R88 ;  /* 0x0000005811317220 */ /* 0x000fc60000400000 */
[C---:B------:R-:W-:Y:S01]  /*1db00*/  FMUL R64, R47.reuse, 0.70710676908493041992 ;  /* 0x3f3504f32f407820 */ /* 0x040fe20000400000 */
[----:B------:R-:W-:Y:S01]  /*1db10*/  FMUL R47, R47, 0.5 ;  /* 0x3f0000002f2f7820 */ /* 0x000fe20000400000 */
[----:B-1----:R-:W-:Y:S01]  /*1db20*/  @P3 FADD R50, -R48, 1 ;  /* 0x3f80000030323421 */ /* 0x002fe20000000100 */
[----:B------:R-:W-:Y:S01]  /*1db30*/  FFMA R48, R16, R52, R49 ;  /* 0x0000003410307223 */ /* 0x000fe20000000031 */
[----:B------:R-:W-:-:S03]  /*1db40*/  FMUL R49, R64, R64 ;  /* 0x0000004040317220 */ /* 0x000fc60000400000 */
[----:B------:R-:W-:Y:S01]  /*1db50*/  @P3 LOP3.LUT R45, R50, 0x80000000, R53, 0xb8, !PT ;  /* 0x80000000322d3812 */ /* 0x000fe200078eb835 */
[----:B------:R-:W-:Y:S01]  /*1db60*/  FMUL R62, R48, 0.70710676908493041992 ;  /* 0x3f3504f3303e7820 */ /* 0x000fe20000400000 */
[----:B------:R-:W-:Y:S01]  /*1db70*/  FSETP.GE.AND P3, PT, |R64|, 1.0029599666595458984, PT ;  /* 0x3f8060fe4000780b */ /* 0x000fe20003f66200 */
[----:B--2---:R-:W-:Y:S02]  /*1db80*/  @P5 FADD R51, -R51, 1 ;  /* 0x3f80000033335421 */ /* 0x004fe40000000100 */
[----:B------:R-:W-:Y:S01]  /*1db90*/  FADD R45, R45, 1 ;  /* 0x3f8000002d2d7421 */ /* 0x000fe20000000000 */
[----:B------:R-:W-:Y:S02]  /*1dba0*/  FSEL R50, R164, 8.4834944573231041431e-05, P3 ;  /* 0x38b1e96aa4327808 */ /* 0x000fe40001800000 */
[----:B------:R-:W-:Y:S02]  /*1dbb0*/  @P5 LOP3.LUT R46, R51, 0x80000000, R58, 0xb8, !PT ;  /* 0x80000000332e5812 */ /* 0x000fe400078eb83a */
[----:B------:R-:W-:Y:S01]  /*1dbc0*/  FSEL R51, |R64|, R49, P3 ;  /* 0x0000003140337208 */ /* 0x000fe20001800200 */
[----:B------:R-:W-:Y:S01]  /*1dbd0*/  FMUL R49, R62, R62 ;  /* 0x0000003e3e317220 */ /* 0x000fe20000400000 */
[----:B------:R-:W-:Y:S01]  /*1dbe0*/  FSEL R52, -R163, -0.00082130916416645050049, P3 ;  /* 0xba574d20a3347808 */ /* 0x000fe20001800100 */
[----:B------:R-:W-:Y:S01]  /*1dbf0*/  FADD R46, R46, 1 ;  /* 0x3f8000002e2e7421 */ /* 0x000fe20000000000 */
[----:B------:R-:W-:-:S02]  /*1dc00*/  FSETP.GE.AND P5, PT, |R62|, 1.0029599666595458984, PT ;  /* 0x3f8060fe3e00780b */ /* 0x000fc40003fa6200 */
[----:B------:R-:W-:Y:S01]  /*1dc10*/  FSEL R56, R162, 0.0052134888246655464172, P3 ;  /* 0x3baad5eaa2387808 */ /* 0x000fe20001800000 */
[C---:B------:R-:W-:Y:S01]  /*1dc20*/  FFMA R54, R51.reuse, R50, R52 ;  /* 0x0000003233367223 */ /* 0x040fe20000000034 */
        /* <DEDUP_REMOVED lines=27> */
[----:B------:R-:W-:-:S06]  /*1dde0*/  FFMA R50, R50, R53, R53 ;  /* 0x0000003532327223 */ /* 0x000fcc0000000035 */
[----:B------:R-:W2:Y:S01]  /*1ddf0*/  @P5 MUFU.EX2 R49, R50 ;  /* 0x0000003200315308 */ /* 0x000ea20000000800 */
[----:B-1----:R-:W-:-:S05]  /*1de00*/  @P3 FADD R51, -R51, 1 ;  /* 0x3f80000033333421 */ /* 0x002fca0000000100 */
[----:B------:R-:W-:Y:S01]  /*1de10*/  @P3 LOP3.LUT R56, R51, 0x80000000, R64, 0xb8, !PT ;  /* 0x8000000033383812 */ /* 0x000fe200078eb840 */
[----:B--2---:R-:W-:-:S04]  /*1de20*/  @P5 FADD R49, -R49, 1 ;  /* 0x3f80000031315421 */ /* 0x004fc80000000100 */
[----:B------:R-:W-:Y:S01]  /*1de30*/  FADD R56, R56, 1 ;  /* 0x3f80000038387421 */ /* 0x000fe20000000000 */
[----:B------:R-:W-:Y:S01]  /*1de40*/  @P5 LOP3.LUT R50, R49, 0x80000000, R62, 0xb8, !PT ;  /* 0x8000000031325812 */ /* 0x000fe200078eb83e */
[----:B------:R-:W-:Y:S01]  /*1de50*/  FMUL R49, R12, 0.5 ;  /* 0x3f0000000c317820 */ /* 0x000fe20000400000 */
[----:B------:R-:W-:Y:S01]  /*1de60*/  FMUL R12, R13, 0.5 ;  /* 0x3f0000000d0c7820 */ /* 0x000fe20000400000 */
[----:B------:R-:W-:Y:S01]  /*1de70*/  FMUL R13, R22, 0.5 ;  /* 0x3f000000160d7820 */ /* 0x000fe20000400000 */
[----:B------:R-:W-:Y:S01]  /*1de80*/  FMUL R22, R23, 0.5 ;  /* 0x3f00000017167820 */ /* 0x000fe20000400000 */
[----:B------:R-:W-:Y:S01]  /*1de90*/  FMUL R49, R14, R49 ;  /* 0x000000310e317220 */ /* 0x000fe20000400000 */
        /* <DEDUP_REMOVED lines=8> */
[----:B------:R-:W-:Y:S01]  /*1df20*/  FMUL R12, R35, 0.5 ;  /* 0x3f000000230c7820 */ /* 0x000fe20000400000 */
[----:B------:R-:W-:Y:S01]  /*1df30*/  FMUL R32, R32, R15 ;  /* 0x0000000f20207220 */ /* 0x000fe20000400000 */
[----:B------:R-:W-:Y:S01]  /*1df40*/  FMUL R13, R34, 0.5 ;  /* 0x3f000000220d7820 */ /* 0x000fe20000400000 */
[----:B------:R-:W-:Y:S01]  /*1df50*/  FMUL R15, R40, 0.5 ;  /* 0x3f000000280f7820 */ /* 0x000fe20000400000 */
[----:B------:R-:W-:Y:S01]  /*1df60*/  FMUL R37, R37, R12 ;  /* 0x0000000c25257220 */ /* 0x000fe20000400000 */
[----:B------:R-:W-:Y:S01]  /*1df70*/  FMUL R12, R43, 0.5 ;  /* 0x3f0000002b0c7820 */ /* 0x000fe20000400000 */
[----:B------:R-:W-:Y:S01]  /*1df80*/  FMUL R36, R36, R13 ;  /* 0x0000000d24247220 */ /* 0x000fe20000400000 */
[----:B------:R-:W-:Y:S01]  /*1df90*/  FMUL R33, R33, R14 ;  /* 0x0000000e21217220 */ /* 0x000fe20000400000 */
[----:B------:R-:W-:Y:S01]  /*1dfa0*/  FMUL R23, R42, R15 ;  /* 0x0000000f2a177220 */ /* 0x000fe20000400000 */
[----:B------:R-:W-:Y:S01]  /*1dfb0*/  FMUL R13, R48, 0.5 ;  /* 0x3f000000300d7820 */ /* 0x000fe20000400000 */
[----:B------:R-:W-:Y:S01]  /*1dfc0*/  FADD R50, R50, 1 ;  /* 0x3f80000032327421 */ /* 0x000fe20000000000 */
        /* <DEDUP_REMOVED lines=13> */
[----:B------:R-:W-:Y:S01]  /*1e0a0*/  F2FP.F16.F32.PACK_AB R25, R37, R36 ;  /* 0x000000242519723e */ /* 0x000fe200000000ff */
[----:B------:R1:W-:Y:S01]  /*1e0b0*/  STSM.16.M88.4 [R3+0x2200], R12 ;  /* 0x0022000c03007844 */ /* 0x0003e20000000200 */
[----:B------:R-:W-:-:S02]  /*1e0c0*/  F2FP.F16.F32.PACK_AB R26, R23, R26 ;  /* 0x0000001a171a723e */ /* 0x000fc400000000ff */
        /* <DEDUP_REMOVED lines=19> */
.L_x_142:
[----:B------:R-:W-:Y:S05]  /*1e200*/  BSYNC B0 ;  /* 0x0000000000007941 */ /* 0x000fea0003800000 */
.L_x_141:
[----:B------:R-:W-:Y:S06]  /*1e210*/  BAR.SYNC.DEFER_BLOCKING 0x1, 0x100 ;  /* 0x0044000000007b1d */ /* 0x000fec0000010000 */
[----:B------:R-:W-:Y:S04]  /*1e220*/  BSSY B0, `(.L_x_143) ;  /* 0x000000a000007945 */ /* 0x000fe80003800000 */
[----:B------:R-:W-:Y:S05]  /*1e230*/  @P0 BRA `(.L_x_144) ;  /* 0x0000000000200947 */ /* 0x000fea0003800000 */
[----:B------:R-:W-:-:S06]  /*1e240*/  UISETP.NE.AND UP0, UPT, UR43, 0x3, UPT ;  /* 0x000000032b00788c */ /* 0x000fcc000bf05270 */
[----:B------:R-:W-:-:S13]  /*1e250*/  PLOP3.LUT P3, PT, PT, PT, UP0, 0x80, 0x0 ;  /* 0x000000000000781c */ /* 0x000fda0003f6f008 */
[----:B------:R-:W-:Y:S05]  /*1e260*/  @!P3 BRA `(.L_x_145) ;  /* 0x000000000004b947 */ /* 0x000fea0003800000 */
[----:B------:R-:W-:Y:S01]  /*1e270*/  BPT.TRAP 0x1 ;  /* 0x000000040000795c */ /* 0x000fe20000300000 */
.L_x_145:
[----:B------:R-:W-:-:S04]  /*1e280*/  ULEA UR4, UR8, UR46, 0x3 ;  /* 0x0000002e08047291 */ /* 0x000fc8000f8e183f */
[----:B------:R-:W-:-:S04]  /*1e290*/  UIADD3 UR4, UR4, 0x50, URZ ;  /* 0x0000005004047890 */ /* 0x000fc8000fffe03f */
[----:B------:R-:W-:-:S09]  /*1e2a0*/  UPRMT UR4, UR52, 0x654, UR4 ;  /* 0x0000065434047896 */ /* 0x000fd20008000004 */
[----:B------:R-:W-:Y:S03]  /*1e2b0*/  SYNCS.ARRIVE.TRANS64.RED.A1T0 RZ, [UR4], RZ ;  /* 0x000000ffffff79a7 */ /* 0x000fe60008100404 */
.L_x_144:
[----:B------:R-:W-:Y:S05]  /*1e2c0*/  BSYNC B0 ;  /* 0x0000000000007941 */ /* 0x000fea0003800000 */
.L_x_143:
        /* <DEDUP_REMOVED lines=9> */
.L_x_148:
[----:B-1----:R-:W-:Y:S01]  /*1e360*/  LEA R12, R0, UR46, 0x3 ;  /* 0x0000002e000c7c11 */ /* 0x002fe2000f8e18ff */
[----:B------:R-:W-:Y:S01]  /*1e370*/  BSSY B1, `(.L_x_149) ;  /* 0x0000006000017945 */ /* 0x000fe20003800000 */
[----:B------:R-:W-:Y:S02]  /*1e380*/  SHF.L.U32 R13, R2, 0x1f, RZ ;  /* 0x0000001f020d7819 */ /* 0x000fe400000006ff */
[----:B------:R-:W-:Y:S02]  /*1e390*/  @!P4 LEA R15, R0, R19, 0xd ;  /* 0x00000013000fc211 */ /* 0x000fe400078e68ff */
[----:B------:R-:W1:Y:S02]  /*1e3a0*/  SYNCS.PHASECHK.TRANS64.TRYWAIT P3, [R12+URZ+0x30], R13 ;  /* 0x0000300d0c0075a7 */ /* 0x000e64000806017f */
[----:B------:R-:W-:Y:S01]  /*1e3b0*/  @!P4 LEA R14, R18, R15, 0x1 ;  /* 0x0000000f120ec211 */ /* 0x000fe200078e08ff */
[----:B-1----:R-:W-:Y:S06]  /*1e3c0*/  @!P3 BRA `(.L_x_150) ;  /* 0x0000010800f0b947 */ /* 0x002fec0003800000 */
.L_x_364:
[----:B------:R-:W-:Y:S05]  /*1e3d0*/  BSYNC B1 ;  /* 0x0000000000017941 */ /* 0x000fea0003800000 */
.L_x_149:
        /* <DEDUP_REMOVED lines=8> */
.L_x_147:
[----:B------:R-:W-:Y:S05]  /*1e460*/  BSYNC B0 ;  /* 0x0000000000007941 */ /* 0x000fea0003800000 */
.L_x_146:
        /* <DEDUP_REMOVED lines=23> */
[----:B------:R-:W-:Y:S01]  /*1e5e0*/  FMUL R14, R33, R33 ;  /* 0x00000021210e7220 */ /* 0x000fe20000400000 */
        /* <DEDUP_REMOVED lines=356> */
[C---:B------:R-:W-:Y:S02]  /*1fc30*/  FSETP.GE.AND P5, PT, |R59|.reuse, 1.0029599666595458984, PT ;  /* 0x3f8060fe3b00780b */ /* 0x040fe40003fa6200 */
        /* <DEDUP_REMOVED lines=28> */
[----:B------:R-:W-:-:S04]  /*1fe00*/  FFMA R47, R47, R50, R50 ;  /* 0x000000322f2f7223 */ /* 0x000fc80000000032 */
[----:B------:R-:W1:Y:S08]  /*1fe10*/  @P5 MUFU.EX2 R46, R47 ;  /* 0x0000002f002e5308 */ /* 0x000e700000000800 */
[----:B------:R-:W2:Y:S01]  /*1fe20*/  @P3 MUFU.EX2 R48, R53 ;  /* 0x0000003500303308 */ /* 0x000ea20000000800 */
[----:B------:R-:W-:Y:S01]  /*1fe30*/  FMUL R49, R12, 0.5 ;  /* 0x3f0000000c317820 */ /* 0x000fe20000400000 */
[----:B------:R-:W-:Y:S01]  /*1fe40*/  FMUL R12, R13, 0.5 ;  /* 0x3f0000000d0c7820 */ /* 0x000fe20000400000 */
[----:B------:R-:W-:Y:S01]  /*1fe50*/  FADD R14, R14, 1 ;  /* 0x3f8000000e0e7421 */ /* 0x000fe20000000000 */
[----:B------:R-:W-:Y:S01]  /*1fe60*/  FADD R15, R15, 1 ;  /* 0x3f8000000f0f7421 */ /* 0x000fe20000000000 */
[----:B------:R-:W-:Y:S01]  /*1fe70*/  FMUL R13, R22, 0.5 ;  /* 0x3f000000160d7820 */ /* 0x000fe20000400000 */
[----:B------:R-:W-:Y:S01]  /*1fe80*/  FADD R24, R24, 1 ;  /* 0x3f80000018187421 */ /* 0x000fe20000000000 */
[----:B-1----:R-:W-:Y:S01]  /*1fe90*/  @P5 FADD R46, -R46, 1 ;  /* 0x3f8000002e2e5421 */ /* 0x002fe20000000100 */
[----:B------:R-:W-:-:S02]  /*1fea0*/  FMUL R49, R14, R49 ;  /* 0x000000310e317220 */ /* 0x000fc40000400000 */
[----:B------:R-:W-:Y:S01]  /*1feb0*/  FMUL R24, R24, R13 ;  /* 0x0000000d18187220 */ /* 0x000fe20000400000 */
[----:B------:R-:W-:Y:S01]  /*1fec0*/  FMUL R14, R31, 0.5 ;  /* 0x3f0000001f0e7820 */ /* 0x000fe20000400000 */
[----:B------:R-:W-:Y:S01]  /*1fed0*/  @P5 LOP3.LUT R47, R46, 0x80000000, R59, 0xb8, !PT ;  /* 0x800000002e2f5812 */ /* 0x000fe200078eb83b */
[----:B------:R-:W-:Y:S01]  /*1fee0*/  FMUL R46, R15, R12 ;  /* 0x0000000c0f2e7220 */ /* 0x000fe20000400000 */
[----:B------:R-:W-:Y:S01]  /*1fef0*/  FMUL R12, R27, 0.5 ;  /* 0x3f0000001b0c7820 */ /* 0x000fe20000400000 */
[----:B--2---:R-:W-:Y:S01]  /*1ff00*/  @P3 FADD R48, -R48, 1 ;  /* 0x3f80000030303421 */ /* 0x004fe20000000100 */
[----:B------:R-:W-:Y:S01]  /*1ff10*/  FADD R29, R29, 1 ;  /* 0x3f8000001d1d7421 */ /* 0x000fe20000000000 */
[----:B------:R-:W-:Y:S01]  /*1ff20*/  FADD R33, R33, 1 ;  /* 0x3f80000021217421 */ /* 0x000fe20000000000 */
[----:B------:R-:W-:Y:S01]  /*1ff30*/  FMUL R13, R26, 0.5 ;  /* 0x3f0000001a0d7820 */ /* 0x000fe20000400000 */
[----:B------:R-:W-:Y:S01]  /*1ff40*/  FADD R28, R28, 1 ;  /* 0x3f8000001c1c7421 */ /* 0x000fe20000000000 */
[----:B------:R-:W-:Y:S01]  /*1ff50*/  FMUL R29, R29, R12 ;  /* 0x0000000c1d1d7220 */ /* 0x000fe20000400000 */
[----:B------:R-:W-:Y:S01]  /*1ff60*/  FMUL R33, R33, R14 ;  /* 0x0000000e21217220 */ /* 0x000fe20000400000 */
[----:B------:R-:W-:Y:S01]  /*1ff70*/  @P3 LOP3.LUT R53, R48, 0x80000000, R61, 0xb8, !PT ;  /* 0x8000000030353812 */ /* 0x000fe200078eb83d */
[----:B------:R-:W-:Y:S01]  /*1ff80*/  FMUL R28, R28, R13 ;  /* 0x0000000d1c1c7220 */ /* 0x000fe20000400000 */
[----:B------:R-:W-:Y:S01]  /*1ff90*/  FMUL R12, R35, 0.5 ;  /* 0x3f000000230c7820 */ /* 0x000fe20000400000 */
[----:B------:R-:W-:Y:S01]  /*1ffa0*/  FMUL R14, R39, 0.5 ;  /* 0x3f000000270e7820 */ /* 0x000fe20000400000 */
[----:B------:R-:W-:Y:S01]  /*1ffb0*/  FADD R37, R37, 1 ;  /* 0x3f80000025257421 */ /* 0x000fe20000000000 */
[----:B------:R-:W-:Y:S01]  /*1ffc0*/  FADD R41, R41, 1 ;  /* 0x3f80000029297421 */ /* 0x000fe20000000000 */
[----:B------:R-:W-:Y:S01]  /*1ffd0*/  FMUL R22, R23, 0.5 ;  /* 0x3f00000017167820 */ /* 0x000fe20000400000 */
[----:B------:R-:W-:Y:S01]  /*1ffe0*/  FADD R25, R25, 1 ;  /* 0x3f80000019197421 */ /* 0x000fe20000000000 */
[----:B------:R-:W-:Y:S01]  /*1fff0*/  FMUL R15, R30, 0.5 ;  /* 0x3f0000001e0f7820 */ /* 0x000fe20000400000 */
[----:B------:R-:W-:Y:S01]  /*20000*/  FADD R32, R32, 1 ;  /* 0x3f80000020207421 */ /* 0x000fe20000000000 */
[----:B------:R-:W-:Y:S01]  /*20010*/  FMUL R13, R34, 0.5 ;  /* 0x3f000000220d7820 */ /* 0x000fe20000400000 */
[----:B------:R-:W-:Y:S01]  /*20020*/  FADD R36, R36, 1 ;  /* 0x3f80000024247421 */ /* 0x000fe20000000000 */
[----:B------:R-:W-:Y:S01]  /*20030*/  FMUL R37, R37, R12 ;  /* 0x0000000c25257220 */ /* 0x000fe20000400000 */
[----:B------:R-:W-:Y:S01]  /*20040*/  FMUL R26, R41, R14 ;  /* 0x0000000e291a7220 */ /* 0x000fe20000400000 */
        /* <DEDUP_REMOVED lines=47> */
.L_x_152:
[----:B------:R-:W-:Y:S05]  /*20340*/  BSYNC B0 ;  /* 0x0000000000007941 */ /* 0x000fea0003800000 */
.L_x_151:
[----:B------:R-:W-:Y:S06]  /*20350*/  BAR.SYNC.DEFER_BLOCKING 0x1, 0x100 ;  /* 0x0044000000007b1d */ /* 0x000fec0000010000 */
[----:B------:R-:W-:Y:S04]  /*20360*/  BSSY B0, `(.L_x_153) ;  /* 0x000000a000007945 */ /* 0x000fe80003800000 */
[----:B------:R-:W-:Y:S05]  /*20370*/  @P0 BRA `(.L_x_154) ;  /* 0x0000000000200947 */ /* 0x000fea0003800000 */
[----:B------:R-:W-:-:S06]  /*20380*/  UISETP.NE.AND UP0, UPT, UR43, 0x3, UPT ;  /* 0x000000032b00788c */ /* 0x000fcc000bf05270 */
[----:B------:R-:W-:-:S13]  /*20390*/  PLOP3.LUT P3, PT, PT, PT, UP0, 0x80, 0x0 ;  /* 0x000000000000781c */ /* 0x000fda0003f6f008 */
[----:B------:R-:W-:Y:S05]  /*203a0*/  @!P3 BRA `(.L_x_155) ;  /* 0x000000000004b947 */ /* 0x000fea0003800000 */
[----:B------:R-:W-:Y:S01]  /*203b0*/  BPT.TRAP 0x1 ;  /* 0x000000040000795c */ /* 0x000fe20000300000 */
.L_x_155:
[----:B------:R-:W-:-:S04]  /*203c0*/  ULEA UR4, UR8, UR46, 0x3 ;  /* 0x0000002e08047291 */ /* 0x000fc8000f8e183f */
[----:B------:R-:W-:-:S04]  /*203d0*/  UIADD3 UR4, UR4, 0x50, URZ ;  /* 0x0000005004047890 */ /* 0x000fc8000fffe03f */
[----:B------:R-:W-:-:S09]  /*203e0*/  UPRMT UR4, UR52, 0x654, UR4 ;  /* 0x0000065434047896 */ /* 0x000fd20008000004 */
[----:B------:R-:W-:Y:S03]  /*203f0*/  SYNCS.ARRIVE.TRANS64.RED.A1T0 RZ, [UR4], RZ ;  /* 0x000000ffffff79a7 */ /* 0x000fe60008100404 */
.L_x_154:
[----:B------:R-:W-:Y:S05]  /*20400*/  BSYNC B0 ;  /* 0x0000000000007941 */ /* 0x000fea0003800000 */
.L_x_153:
        /* <DEDUP_REMOVED lines=9> */
.L_x_158:
[----:B-1----:R-:W-:Y:S01]  /*204a0*/  LEA R12, R0, UR46, 0x3 ;  /* 0x0000002e000c7c11 */ /* 0x002fe2000f8e18ff */
[----:B------:R-:W-:Y:S01]  /*204b0*/  BSSY B1, `(.L_x_159) ;  /* 0x0000006000017945 */ /* 0x000fe20003800000 */
[----:B------:R-:W-:Y:S02]  /*204c0*/  SHF.L.U32 R13, R2, 0x1f, RZ ;  /* 0x0000001f020d7819 */ /* 0x000fe400000006ff */
[----:B------:R-:W-:Y:S02]  /*204d0*/  @!P4 LEA R15, R0, R19, 0xd ;  /* 0x00000013000fc211 */ /* 0x000fe400078e68ff */
[----:B------:R-:W1:Y:S02]  /*204e0*/  SYNCS.PHASECHK.TRANS64.TRYWAIT P3, [R12+URZ+0x30], R13 ;  /* 0x0000300d0c0075a7 */ /* 0x000e64000806017f */
[----:B------:R-:W-:Y:S01]  /*204f0*/  @!P4 LEA R14, R18, R15, 0x1 ;  /* 0x0000000f120ec211 */ /* 0x000fe200078e08ff */
[----:B-1----:R-:W-:Y:S06]  /*20500*/  @!P3 BRA `(.L_x_160) ;  /* 0x000000e800b4b947 */ /* 0x002fec0003800000 */
.L_x_365:
[----:B------:R-:W-:Y:S05]  /*20510*/  BSYNC B1 ;  /* 0x0000000000017941 */ /* 0x000fea0003800000 */
.L_x_159:
        /* <DEDUP_REMOVED lines=8> */
.L_x_157:
[----:B------:R-:W-:Y:S05]  /*205a0*/  BSYNC B0 ;  /* 0x0000000000007941 */ /* 0x000fea0003800000 */
.L_x_156:
[--C-:B-1-3--:R-:W-:Y:S02]  /*205b0*/  HADD2.F32 R12, -RZ, R9.reuse.H0_H0 ;  /* 0x20000009ff0c7230 */ /* 0x10afe40000004100 */
[C---:B------:R-:W-:Y:S01]  /*205c0*/  FMUL R13, R17.reuse, R106 ;  /* 0x0000006a110d7220 */ /* 0x040fe20000400000 */
[----:B------:R-:W-:Y:S02]  /*205d0*/  HADD2.F32 R14, -RZ, R9.H1_H1 ;  /* 0x30000009ff0e7230 */ /* 0x000fe40000004100 */
[C---:B------:R-:W-:Y:S01]  /*205e0*/  FMUL R107, R17.reuse, R107 ;  /* 0x0000006b116b7220 */ /* 0x040fe20000400000 */
[C---:B------:R-:W-:Y:S01]  /*205f0*/  FMUL R117, R17.reuse, R117 ;  /* 0x0000007511757220 */ /* 0x040fe20000400000 */
[C---:B------:R-:W-:Y:S01]  /*20600*/  FFMA R12, R16.reuse, R12, R13 ;  /* 0x0000000c100c7223 */ /* 0x040fe2000000000d */
[C---:B------:R-:W-:Y:S01]  /*20610*/  FMUL R119, R17.reuse, R119 ;  /* 0x0000007711777220 */ /* 0x040fe20000400000 */
[----:B------:R-:W-:Y:S01]  /*20620*/  FFMA R13, R16, R14, R107 ;  /* 0x0000000e100d7223 */ /* 0x000fe2000000006b */
[----:B------:R-:W-:Y:S01]  /*20630*/  FMUL R105, R17, R105 ;  /* 0x0000006911697220 */ /* 0x000fe20000400000 */
[----:B------:R-:W-:Y:S01]  /*20640*/  FMUL R33, R12, 0.70710676908493041992 ;  /* 0x3f3504f30c217820 */ /* 0x000fe20000400000 */
[----:B------:R-:W-:-:S02]  /*20650*/  HADD2.F32 R55, -RZ, R8.H0_H0 ;  /* 0x20000008ff377230 */ /* 0x000fc40000004100 */
[----:B------:R-:W-:Y:S01]  /*20660*/  FMUL R28, R13, 0.70710676908493041992 ;  /* 0x3f3504f30d1c7820 */ /* 0x000fe20000400000 */
[----:B------:R-:W-:Y:S05]  /*20670*/  WARPSYNC.ALL ;  /* 0x0000000000007948 */ /* 0x000fea0003800000 */
[C---:B------:R-:W-:Y:S01]  /*20680*/  FMUL R14, R33.reuse, R33 ;  /* 0x00000021210e7220 */ /* 0x040fe20000400000 */
[C---:B------:R-:W-:Y:S01]  /*20690*/  FSETP.GE.AND P3, PT, |R33|.reuse, 1.0029599666595458984, PT ;  /* 0x3f8060fe2100780b */ /* 0x040fe20003f66200 */
[C---:B------:R-:W-:Y:S01]  /*206a0*/  FMUL R22, R28.reuse, R28 ;  /* 0x0000001c1c167220 */ /* 0x040fe20000400000 */
[----:B------:R-:W-:Y:S01]  /*206b0*/  FSETP.GE.AND P5, PT, |R28|, 1.0029599666595458984, PT ;  /* 0x3f8060fe1c00780b */ /* 0x000fe20003fa6200 */
[----:B------:R-:W-:Y:S01]  /*206c0*/  BSSY B0, `(.L_x_161) ;  /* 0x00001cc000007945 */ /* 0x000fe20003800000 */
[----:B------:R-:W-:-:S02]  /*206d0*/  FSEL R14, |R33|, R14, P3 ;  /* 0x0000000e210e7208 */ /* 0x000fc40001800200 */
[----:B------:R-:W-:Y:S02]  /*206e0*/  FSEL R15, R164, 8.4834944573231041431e-05, P3 ;  /* 0x38b1e96aa40f7808 */ /* 0x000fe40001800000 */
[C---:B------:R-:W-:Y:S02]  /*206f0*/  FSEL R23, -R163.reuse, -0.00082130916416645050049, P3 ;  /* 0xba574d20a3177808 */ /* 0x040fe40001800100 */
        /* <DEDUP_REMOVED lines=312> */
[C---:B------:R-:W-:Y:S01]  /*21a80*/  FFMA R46, R45.reuse, R46, R48 ;  /* 0x0000002e2d2e7223 */ /* 0x040fe20000000030 */
        /* <DEDUP_REMOVED lines=30> */
[----:B------:R-:W-:Y:S01]  /*21c70*/  FFMA R105, R16, R45, R105 ;  /* 0x0000002d10697223 */ /* 0x000fe20000000069 */
[----:B------:R-:W-:-:S03]  /*21c80*/  FMUL R45, R17, R104 ;  /* 0x00000068112d7220 */ /* 0x000fc60000400000 */
[----:B------:R-:W-:Y:S01]  /*21c90*/  FMUL R60, R105, 0.70710676908493041992 ;  /* 0x3f3504f3693c7820 */ /* 0x000fe20000400000 */
[----:B------:R-:W-:Y:S01]  /*21ca0*/  FFMA R55, R16, R55, R45 ;  /* 0x0000003710377223 */ /* 0x000fe2000000002d */
[----:B-1----:R-:W-:Y:S02]  /*21cb0*/  @P3 FADD R46, -R46, 1 ;  /* 0x3f8000002e2e3421 */ /* 0x002fe40000000100 */
[----:B------:R-:W-:-:S03]  /*21cc0*/  FMUL R45, R60, R60 ;  /* 0x0000003c3c2d7220 */ /* 0x000fc60000400000 */
[----:B------:R-:W-:Y:S02]  /*21cd0*/  @P3 LOP3.LUT R51, R46, 0x80000000, R57, 0xb8, !PT ;  /* 0x800000002e333812 */ /* 0x000fe400078eb839 */
[----:B------:R-:W-:Y:S01]  /*21ce0*/  FSETP.GE.AND P3, PT, |R60|, 1.0029599666595458984, PT ;  /* 0x3f8060fe3c00780b */ /* 0x000fe20003f66200 */
[----:B--2---:R-:W-:Y:S02]  /*21cf0*/  @P5 FADD R47, -R47, 1 ;  /* 0x3f8000002f2f5421 */ /* 0x004fe40000000100 */
[----:B------:R-:W-:Y:S01]  /*21d00*/  FADD R51, R51, 1 ;  /* 0x3f80000033337421 */ /* 0x000fe20000000000 */
[----:B------:R-:W-:Y:S02]  /*21d10*/  FSEL R46, R164, 8.4834944573231041431e-05, P3 ;  /* 0x38b1e96aa42e7808 */ /* 0x000fe40001800000 */
[----:B------:R-:W-:Y:S01]  /*21d20*/  @P5 LOP3.LUT R53, R47, 0x80000000, R58, 0xb8, !PT ;  /* 0x800000002f355812 */ /* 0x000fe200078eb83a */
[----:B------:R-:W-:Y:S01]  /*21d30*/  FMUL R58, R55, 0.70710676908493041992 ;  /* 0x3f3504f3373a7820 */ /* 0x000fe20000400000 */
[----:B------:R-:W-:-:S02]  /*21d40*/  FSEL R47, |R60|, R45, P3 ;  /* 0x0000002d3c2f7208 */ /* 0x000fc40001800200 */
[----:B------:R-:W-:Y:S01]  /*21d50*/  FSEL R48, -R163, -0.00082130916416645050049, P3 ;  /* 0xba574d20a3307808 */ /* 0x000fe20001800100 */
[C---:B------:R-:W-:Y:S01]  /*21d60*/  FMUL R45, R58.reuse, R58 ;  /* 0x0000003a3a2d7220 */ /* 0x040fe20000400000 */
[----:B------:R-:W-:Y:S01]  /*21d70*/  FSETP.GE.AND P5, PT, |R58|, 1.0029599666595458984, PT ;  /* 0x3f8060fe3a00780b */ /* 0x000fe20003fa6200 */
[----:B------:R-:W-:Y:S01]  /*21d80*/  FADD R53, R53, 1 ;  /* 0x3f80000035357421 */ /* 0x000fe20000000000 */
[----:B------:R-:W-:Y:S01]  /*21d90*/  FSEL R52, R162, 0.0052134888246655464172, P3 ;  /* 0x3baad5eaa2347808 */ /* 0x000fe20001800000 */
[----:B------:R-:W-:Y:S01]  /*21da0*/  FFMA R50, R47, R46, R48 ;  /* 0x0000002e2f327223 */ /* 0x000fe20000000030 */
[----:B------:R-:W-:Y:S01]  /*21db0*/  FSEL R45, |R58|, R45, P5 ;  /* 0x0000002d3a2d7208 */ /* 0x000fe20002800200 */
[----:B------:R-:W-:Y:S01]  /*21dc0*/  FMUL R44, R53, R44 ;  /* 0x0000002c352c7220 */ /* 0x000fe20000400000 */
[----:B------:R-:W-:Y:S01]  /*21dd0*/  FSEL R46, R164, 8.4834944573231041431e-05, P5 ;  /* 0x38b1e96aa42e7808 */ /* 0x000fe20002800000 */
[----:B------:R-:W-:Y:S01]  /*21de0*/  FFMA R52, R47, R50, R52 ;  /* 0x000000322f347223 */ /* 0x000fe20000000034 */
[----:B------:R-:W-:-:S02]  /*21df0*/  FSEL R48, -R163, -0.00082130916416645050049, P5 ;  /* 0xba574d20a3307808 */ /* 0x000fc40002800100 */
        /* <DEDUP_REMOVED lines=47> */
[----:B------:R-:W-:Y:S01]  /*220f0*/  FMUL R33, R33, R14 ;  /* 0x0000000e21217220 */ /* 0x000fe20000400000 */
[----:B------:R-:W-:Y:S01]  /*22100*/  FMUL R37, R37, R12 ;  /* 0x0000000c25257220 */ /* 0x000fe20000400000 */
[----:B------:R-:W-:Y:S01]  /*22110*/  FMUL R36, R36, R13 ;  /* 0x0000000d24247220 */ /* 0x000fe20000400000 */
[----:B------:R-:W-:Y:S01]  /*22120*/  FMUL R27, R42, R15 ;  /* 0x0000000f2a1b7220 */ /* 0x000fe20000400000 */
[----:B------:R-:W-:Y:S01]  /*22130*/  FMUL R12, R43, 0.5 ;  /* 0x3f0000002b0c7820 */ /* 0x000fe20000400000 */
[----:B------:R-:W-:Y:S01]  /*22140*/  FMUL R14, R39, 0.5 ;  /* 0x3f000000270e7820 */ /* 0x000fe20000400000 */
[----:B------:R-:W-:Y:S01]  /*22150*/  FMUL R15, R105, 0.5 ;  /* 0x3f000000690f7820 */ /* 0x000fe20000400000 */
[----:B------:R-:W-:Y:S01]  /*22160*/  FMUL R13, R55, 0.5 ;  /* 0x3f000000370d7820 */ /* 0x000fe20000400000 */
        /* <DEDUP_REMOVED lines=33> */
.L_x_162:
[----:B------:R-:W-:Y:S05]  /*22380*/  BSYNC B0 ;  /* 0x0000000000007941 */ /* 0x000fea0003800000 */
.L_x_161:
[----:B------:R-:W-:Y:S06]  /*22390*/  BAR.SYNC.DEFER_BLOCKING 0x1, 0x100 ;  /* 0x0044000000007b1d */ /* 0x000fec0000010000 */
[----:B------:R-:W-:Y:S04]  /*223a0*/  BSSY B0, `(.L_x_163) ;  /* 0x000000a000007945 */ /* 0x000fe80003800000 */
[----:B------:R-:W-:Y:S05]  /*223b0*/  @P0 BRA `(.L_x_164) ;  /* 0x0000000000200947 */ /* 0x000fea0003800000 */
[----:B------:R-:W-:-:S06]  /*223c0*/  UISETP.NE.AND UP0, UPT, UR43, 0x3, UPT ;  /* 0x000000032b00788c */ /* 0x000fcc000bf05270 */
[----:B------:R-:W-:-:S13]  /*223d0*/  PLOP3.LUT P3, PT, PT, PT, UP0, 0x80, 0x0 ;  /* 0x000000000000781c */ /* 0x000fda0003f6f008 */
[----:B------:R-:W-:Y:S05]  /*223e0*/  @!P3 BRA `(.L_x_165) ;  /* 0x000000000004b947 */ /* 0x000fea0003800000 */
[----:B------:R-:W-:Y:S01]  /*223f0*/  BPT.TRAP 0x1 ;  /* 0x000000040000795c */ /* 0x000fe20000300000 */
.L_x_165:
[----:B------:R-:W-:-:S04]  /*22400*/  ULEA UR4, UR8, UR46, 0x3 ;  /* 0x0000002e08047291 */ /* 0x000fc8000f8e183f */
[----:B------:R-:W-:-:S04]  /*22410*/  UIADD3 UR4, UR4, 0x50, URZ ;  /* 0x0000005004047890 */ /* 0x000fc8000fffe03f */
[----:B------:R-:W-:-:S09]  /*22420*/  UPRMT UR4, UR52, 0x654, UR4 ;  /* 0x0000065434047896 */ /* 0x000fd20008000004 */
[----:B------:R-:W-:Y:S03]  /*22430*/  SYNCS.ARRIVE.TRANS64.RED.A1T0 RZ, [UR4], RZ ;  /* 0x000000ffffff79a7 */ /* 0x000fe60008100404 */
.L_x_164:
[----:B------:R-:W-:Y:S05]  /*22440*/  BSYNC B0 ;  /* 0x0000000000007941 */ /* 0x000fea0003800000 */
.L_x_163:
        /* <DEDUP_REMOVED lines=9> */
.L_x_168:
[----:B-1----:R-:W-:Y:S01]  /*224e0*/  LEA R12, R0, UR46, 0x3 ;  /* 0x0000002e000c7c11 */ /* 0x002fe2000f8e18ff */
[----:B------:R-:W-:Y:S01]  /*224f0*/  BSSY B1, `(.L_x_169) ;  /* 0x0000006000017945 */ /* 0x000fe20003800000 */
[----:B------:R-:W-:Y:S02]  /*22500*/  SHF.L.U32 R13, R2, 0x1f, RZ ;  /* 0x0000001f020d7819 */ /* 0x000fe400000006ff */
[----:B------:R-:W-:Y:S02]  /*22510*/  @!P4 LEA R15, R0, R19, 0xd ;  /* 0x00000013000fc211 */ /* 0x000fe400078e68ff */
[----:B------:R-:W1:Y:S02]  /*22520*/  SYNCS.PHASECHK.TRANS64.TRYWAIT P3, [R12+URZ+0x30], R13 ;  /* 0x0000300d0c0075a7 */ /* 0x000e64000806017f */
[----:B------:R-:W-:Y:S01]  /*22530*/  @!P4 LEA R14, R18, R15, 0x1 ;  /* 0x0000000f120ec211 */ /* 0x000fe200078e08ff */
[----:B-1----:R-:W-:Y:S06]  /*22540*/  @!P3 BRA `(.L_x_170) ;  /* 0x000000c800b8b947 */ /* 0x002fec0003800000 */
.L_x_366:
[----:B------:R-:W-:Y:S05]  /*22550*/  BSYNC B1 ;  /* 0x0000000000017941 */ /* 0x000fea0003800000 */
.L_x_169:
        /* <DEDUP_REMOVED lines=8> */
.L_x_167:
[----:B------:R-:W-:Y:S05]  /*225e0*/  BSYNC B0 ;  /* 0x0000000000007941 */ /* 0x000fea0003800000 */
.L_x_166:
        /* <DEDUP_REMOVED lines=412> */
[----:B------:R-:W-:Y:S01]  /*23fb0*/  FADD R15, R15, 1 ;  /* 0x3f8000000f0f7421 */ /* 0x000fe20000000000 */
[----:B-1----:R-:W-:Y:S01]  /*23fc0*/  @P5 FADD R45, -R45, 1 ;  /* 0x3f8000002d2d5421 */ /* 0x002fe20000000100 */
[----:B------:R-:W-:-:S04]  /*23fd0*/  FADD R24, R24, 1 ;  /* 0x3f80000018187421 */ /* 0x000fc80000000000 */
[----:B------:R-:W-:Y:S01]  /*23fe0*/  @P5 LOP3.LUT R46, R45, 0x80000000, R58, 0xb8, !PT ;  /* 0x800000002d2e5812 */ /* 0x000fe200078eb83a */
[----:B------:R-:W-:Y:S01]  /*23ff0*/  FMUL R45, R12, 0.5 ;  /* 0x3f0000000c2d7820 */ /* 0x000fe20000400000 */
[----:B------:R-:W-:Y:S01]  /*24000*/  FMUL R12, R13, 0.5 ;  /* 0x3f0000000d0c7820 */ /* 0x000fe20000400000 */
[----:B------:R-:W-:Y:S01]  /*24010*/  FMUL R13, R22, 0.5 ;  /* 0x3f000000160d7820 */ /* 0x000fe20000400000 */
[----:B------:R-:W-:Y:S01]  /*24020*/  FADD R14, R14, 1 ;  /* 0x3f8000000e0e7421 */ /* 0x000fe20000000000 */
[----:B------:R-:W-:Y:S01]  /*24030*/  FADD R29, R29, 1 ;  /* 0x3f8000001d1d7421 */ /* 0x000fe20000000000 */
[----:B------:R-:W-:Y:S01]  /*24040*/  FMUL R48, R15, R12 ;  /* 0x0000000c0f307220 */ /* 0x000fe20000400000 */
[----:B------:R-:W-:Y:S01]  /*24050*/  FMUL R24, R24, R13 ;  /* 0x0000000d18187220 */ /* 0x000fe20000400000 */
[----:B------:R-:W-:Y:S01]  /*24060*/  FMUL R12, R27, 0.5 ;  /* 0x3f0000001b0c7820 */ /* 0x000fe20000400000 */
[----:B--2---:R-:W-:Y:S01]  /*24070*/  @P3 FADD R47, -R47, 1 ;  /* 0x3f8000002f2f3421 */ /* 0x004fe20000000100 */
[----:B------:R-:W-:Y:S01]  /*24080*/  FMUL R13, R26, 0.5 ;  /* 0x3f0000001a0d7820 */ /* 0x000fe20000400000 */
[----:B------:R-:W-:Y:S01]  /*24090*/  FMUL R15, R30, 0.5 ;  /* 0x3f0000001e0f7820 */ /* 0x000fe20000400000 */
[----:B------:R-:W-:Y:S01]  /*240a0*/  FADD R28, R28, 1 ;  /* 0x3f8000001c1c7421 */ /* 0x000fe20000000000 */
[----:B------:R-:W-:Y:S01]  /*240b0*/  FADD R32, R32, 1 ;  /* 0x3f80000020207421 */ /* 0x000fe20000000000 */
[----:B------:R-:W-:Y:S01]  /*240c0*/  FMUL R45, R14, R45 ;  /* 0x0000002d0e2d7220 */ /* 0x000fe20000400000 */
[----:B------:R-:W-:Y:S01]  /*240d0*/  FMUL R14, R31, 0.5 ;  /* 0x3f0000001f0e7820 */ /* 0x000fe20000400000 */
[----:B------:R-:W-:Y:S01]  /*240e0*/  FADD R33, R33, 1 ;  /* 0x3f80000021217421 */ /* 0x000fe20000000000 */
[----:B------:R-:W-:Y:S01]  /*240f0*/  FMUL R29, R29, R12 ;  /* 0x0000000c1d1d7220 */ /* 0x000fe20000400000 */
[----:B------:R-:W-:Y:S01]  /*24100*/  FMUL R28, R28, R13 ;  /* 0x0000000d1c1c7220 */ /* 0x000fe20000400000 */
[----:B------:R-:W-:Y:S01]  /*24110*/  FMUL R32, R32, R15 ;  /* 0x0000000f20207220 */ /* 0x000fe20000400000 */
[----:B------:R-:W-:Y:S01]  /*24120*/  FMUL R12, R35, 0.5 ;  /* 0x3f000000230c7820 */ /* 0x000fe20000400000 */
[----:B------:R-:W-:Y:S01]  /*24130*/  FADD R37, R37, 1 ;  /* 0x3f80000025257421 */ /* 0x000fe20000000000 */
[----:B------:R-:W-:Y:S01]  /*24140*/  @P3 LOP3.LUT R52, R47, 0x80000000, R60, 0xb8, !PT ;  /* 0x800000002f343812 */ /* 0x000fe200078eb83c */
        /* <DEDUP_REMOVED lines=55> */
.L_x_172:
[----:B------:R-:W-:Y:S05]  /*244c0*/  BSYNC B0 ;  /* 0x0000000000007941 */ /* 0x000fea0003800000 */
.L_x_171:
[----:B------:R-:W-:Y:S06]  /*244d0*/  BAR.SYNC.DEFER_BLOCKING 0x1, 0x100 ;  /* 0x0044000000007b1d */ /* 0x000fec0000010000 */
[----:B------:R-:W-:Y:S04]  /*244e0*/  BSSY B0, `(.L_x_173) ;  /* 0x000000a000007945 */ /* 0x000fe80003800000 */
[----:B------:R-:W-:Y:S05]  /*244f0*/  @P0 BRA `(.L_x_174) ;  /* 0x0000000000200947 */ /* 0x000fea0003800000 */
[----:B------:R-:W-:-:S06]  /*24500*/  UISETP.NE.AND UP0, UPT, UR43, 0x3, UPT ;  /* 0x000000032b00788c */ /* 0x000fcc000bf05270 */
[----:B------:R-:W-:-:S13]  /*24510*/  PLOP3.LUT P3, PT, PT, PT, UP0, 0x80, 0x0 ;  /* 0x000000000000781c */ /* 0x000fda0003f6f008 */
[----:B------:R-:W-:Y:S05]  /*24520*/  @!P3 BRA `(.L_x_175) ;  /* 0x000000000004b947 */ /* 0x000fea0003800000 */
[----:B------:R-:W-:Y:S01]  /*24530*/  BPT.TRAP 0x1 ;  /* 0x000000040000795c */ /* 0x000fe20000300000 */
.L_x_175:
[----:B------:R-:W-:-:S04]  /*24540*/  ULEA UR4, UR8, UR46, 0x3 ;  /* 0x0000002e08047291 */ /* 0x000fc8000f8e183f */
[----:B------:R-:W-:-:S04]  /*24550*/  UIADD3 UR4, UR4, 0x50, URZ ;  /* 0x0000005004047890 */ /* 0x000fc8000fffe03f */
[----:B------:R-:W-:-:S09]  /*24560*/  UPRMT UR4, UR52, 0x654, UR4 ;  /* 0x0000065434047896 */ /* 0x000fd20008000004 */
[----:B------:R-:W-:Y:S03]  /*24570*/  SYNCS.ARRIVE.TRANS64.RED.A1T0 RZ, [UR4], RZ ;  /* 0x000000ffffff79a7 */ /* 0x000fe60008100404 */
.L_x_174:
[----:B------:R-:W-:Y:S05]  /*24580*/  BSYNC B0 ;  /* 0x0000000000007941 */ /* 0x000fea0003800000 */
.L_x_173:
        /* <DEDUP_REMOVED lines=9> */
.L_x_178:
[C---:B-1----:R-:W-:Y:S01]  /*24620*/  LEA R12, R0.reuse, UR46, 0x3 ;  /* 0x0000002e000c7c11 */ /* 0x042fe2000f8e18ff */
[----:B------:R-:W-:Y:S01]  /*24630*/  @!P4 IMAD R15, R0, 0x2000, R19 ;  /* 0x00002000000fc824 */ /* 0x000fe200078e0213 */
[----:B------:R-:W-:Y:S01]  /*24640*/  SHF.L.U32 R13, R2, 0x1f, RZ ;  /* 0x0000001f020d7819 */ /* 0x000fe200000006ff */
[----:B------:R-:W-:Y:S03]  /*24650*/  BSSY B1, `(.L_x_179) ;  /* 0x0000004000017945 */ /* 0x000fe60003800000 */
[----:B------:R-:W1:Y:S01]  /*24660*/  SYNCS.PHASECHK.TRANS64.TRYWAIT P3, [R12+URZ+0x30], R13 ;  /* 0x0000300d0c0075a7 */ /* 0x000e62000806017f */
[----:B------:R-:W-:Y:S01]  /*24670*/  @!P4 LEA R14, R18, R15, 0x1 ;  /* 0x0000000f120ec211 */ /* 0x000fe200078e08ff */
[----:B-1----:R-:W-:Y:S06]  /*24680*/  @!P3 BRA `(.L_x_180) ;  /* 0x000000a8007cb947 */ /* 0x002fec0003800000 */
.L_x_367:
[----:B------:R-:W-:Y:S05]  /*24690*/  BSYNC B1 ;  /* 0x0000000000017941 */ /* 0x000fea0003800000 */
.L_x_179:
        /* <DEDUP_REMOVED lines=8> */
.L_x_177:
[----:B------:R-:W-:Y:S05]  /*24720*/  BSYNC B0 ;  /* 0x0000000000007941 */ /* 0x000fea0003800000 */
.L_x_176:
[--C-:B-1-3--:R-:W-:Y:S02]  /*24730*/  HADD2.F32 R12, -RZ, R9.reuse.H0_H0 ;  /* 0x20000009ff0c7230 */ /* 0x10afe40000004100 */
[C---:B------:R-:W-:Y:S01]  /*24740*/  FMUL R13, R17.reuse, R122 ;  /* 0x0000007a110d7220 */ /* 0x040fe20000400000 */
[----:B------:R-:W-:Y:S02]  /*24750*/  HADD2.F32 R14, -RZ, R9.H1_H1 ;  /* 0x30000009ff0e7230 */ /* 0x000fe40000004100 */
[C---:B------:R-:W-:Y:S01]  /*24760*/  FMUL R123, R17.reuse, R123 ;  /* 0x0000007b117b7220 */ /* 0x040fe20000400000 */
[C---:B------:R-:W-:Y:S01]  /*24770*/  FMUL R133, R17.reuse, R133 ;  /* 0x0000008511857220 */ /* 0x040fe20000400000 */
[C---:B------:R-:W-:Y:S01]  /*24780*/  FFMA R12, R16.reuse, R12, R13 ;  /* 0x0000000c100c7223 */ /* 0x040fe2000000000d */
[----:B----4-:R-:W-:Y:S02]  /*24790*/  HADD2.F32 R55, -RZ, R7.H0_H0 ;  /* 0x20000007ff377230 */ /* 0x010fe40000004100 */
[----:B------:R-:W-:Y:S01]  /*247a0*/  FFMA R13, R16, R14, R123 ;  /* 0x0000000e100d7223 */ /* 0x000fe2000000007b */
[C---:B------:R-:W-:Y:S01]  /*247b0*/  FMUL R135, R17.reuse, R135 ;  /* 0x0000008711877220 */ /* 0x040fe20000400000 */
[----:B------:R-:W-:Y:S01]  /*247c0*/  FMUL R33, R12, 0.70710676908493041992 ;  /* 0x3f3504f30c217820 */ /* 0x000fe20000400000 */
[----:B------:R-:W-:Y:S01]  /*247d0*/  FMUL R121, R17, R121 ;  /* 0x0000007911797220 */ /* 0x000fe20000400000 */
        /* <DEDUP_REMOVED lines=258> */
[C---:B------:R-:W-:Y:S01]  /*25800*/  FSETP.GE.AND P3, PT, |R51|.reuse, 1.0029599666595458984, PT ;  /* 0x3f8060fe3300780b */ /* 0x040fe20003f66200 */
        /* <DEDUP_REMOVED lines=41> */
[----:B------:R-:W-:-:S04]  /*25aa0*/  FMUL R41, R17, R134 ;  /* 0x0000008611297220 */ /* 0x000fc80000400000 */
[----:B------:R-:W-:Y:S01]  /*25ab0*/  FFMA R55, R16, R55, R41 ;  /* 0x0000003710377223 */ /* 0x000fe20000000029 */
[----:B------:R-:W2:Y:S01]  /*25ac0*/  @P5 MUFU.EX2 R43, R49 ;  /* 0x00000031002b5308 */ /* 0x000ea20000000800 */
[----:B------:R-:W-:Y:S02]  /*25ad0*/  HADD2.F32 R41, -RZ, R7.H1_H1 ;  /* 0x30000007ff297230 */ /* 0x000fe40000004100 */
[----:B------:R-:W-:-:S03]  /*25ae0*/  FMUL R56, R55, 0.70710676908493041992 ;  /* 0x3f3504f337387820 */ /* 0x000fc60000400000 */
[----:B------:R-:W-:Y:S01]  /*25af0*/  FFMA R135, R16, R41, R135 ;  /* 0x0000002910877223 */ /* 0x000fe20000000087 */
[----:B------:R-:W-:Y:S01]  /*25b00*/  FMUL R41, R56, R56 ;  /* 0x0000003838297220 */ /* 0x000fe20000400000 */
[----:B-1----:R-:W-:Y:S02]  /*25b10*/  @P3 FADD R42, -R42, 1 ;  /* 0x3f8000002a2a3421 */ /* 0x002fe40000000100 */
[----:B------:R-:W-:-:S03]  /*25b20*/  FMUL R60, R135, 0.70710676908493041992 ;  /* 0x3f3504f3873c7820 */ /* 0x000fc60000400000 */
[----:B------:R-:W-:Y:S02]  /*25b30*/  @P3 LOP3.LUT R47, R42, 0x80000000, R51, 0xb8, !PT ;  /* 0x800000002a2f3812 */ /* 0x000fe400078eb833 */
[C---:B------:R-:W-:Y:S01]  /*25b40*/  FSETP.GE.AND P3, PT, |R56|.reuse, 1.0029599666595458984, PT ;  /* 0x3f8060fe3800780b */ /* 0x040fe20003f66200 */
[----:B--2---:R-:W-:Y:S02]  /*25b50*/  @P5 FADD R43, -R43, 1 ;  /* 0x3f8000002b2b5421 */ /* 0x004fe40000000100 */
[----:B------:R-:W-:Y:S01]  /*25b60*/  FADD R47, R47, 1 ;  /* 0x3f8000002f2f7421 */ /* 0x000fe20000000000 */
[----:B------:R-:W-:Y:S02]  /*25b70*/  FSEL R41, |R56|, R41, P3 ;  /* 0x0000002938297208 */ /* 0x000fe40001800200 */
[----:B------:R-:W-:Y:S02]  /*25b80*/  FSEL R42, R164, 8.4834944573231041431e-05, P3 ;  /* 0x38b1e96aa42a7808 */ /* 0x000fe40001800000 */
[----:B------:R-:W-:-:S02]  /*25b90*/  FSEL R44, -R163, -0.00082130916416645050049, P3 ;  /* 0xba574d20a32c7808 */ /* 0x000fc40001800100 */
[----:B------:R-:W-:Y:S01]  /*25ba0*/  @P5 LOP3.LUT R49, R43, 0x80000000, R54, 0xb8, !PT ;  /* 0x800000002b315812 */ /* 0x000fe200078eb836 */
[C---:B------:R-:W-:Y:S01]  /*25bb0*/  FMUL R43, R60.reuse, R60 ;  /* 0x0000003c3c2b7220 */ /* 0x040fe20000400000 */
[----:B------:R-:W-:Y:S01]  /*25bc0*/  FSETP.GE.AND P5, PT, |R60|, 1.0029599666595458984, PT ;  /* 0x3f8060fe3c00780b */ /* 0x000fe20003fa6200 */
[----:B------:R-:W-:Y:S01]  /*25bd0*/  FFMA R42, R41, R42, R44 ;  /* 0x0000002a292a7223 */ /* 0x000fe2000000002c */
[----:B------:R-:W-:Y:S01]  /*25be0*/  FSEL R44, R162, 0.0052134888246655464172, P3 ;  /* 0x3baad5eaa22c7808 */ /* 0x000fe20001800000 */
[----:B------:R-:W-:Y:S01]  /*25bf0*/  HADD2.F32 R54, -RZ, R8.H0_H0 ;  /* 0x20000008ff367230 */ /* 0x000fe20000004100 */
[----:B------:R-:W-:Y:S01]  /*25c00*/  FSEL R45, |R60|, R43, P5 ;  /* 0x0000002b3c2d7208 */ /* 0x000fe20002800200 */
[----:B------:R-:W-:Y:S01]  /*25c10*/  FADD R49, R49, 1 ;  /* 0x3f80000031317421 */ /* 0x000fe20000000000 */
[----:B------:R-:W-:Y:S01]  /*25c20*/  FSEL R48, R164, 8.4834944573231041431e-05, P5 ;  /* 0x38b1e96aa4307808 */ /* 0x000fe20002800000 */
[----:B------:R-:W-:Y:S01]  /*25c30*/  FFMA R42, R41, R42, R44 ;  /* 0x0000002a292a7223 */ /* 0x000fe2000000002c */
[----:B------:R-:W-:Y:S01]  /*25c40*/  FSEL R50, -R163, -0.00082130916416645050049, P5 ;  /* 0xba574d20a3327808 */ /* 0x000fe20002800100 */
[----:B------:R-:W-:Y:S01]  /*25c50*/  FMUL R40, R49, R40 ;  /* 0x0000002831287220 */ /* 0x000fe20000400000 */
        /* <DEDUP_REMOVED lines=40> */
[C---:B------:R-:W-:Y:S01]  /*25ee0*/  FMUL R41, R56.reuse, R56 ;  /* 0x0000003838297220 */ /* 0x040fe20000400000 */
        /* <DEDUP_REMOVED lines=97> */
.L_x_182:
[----:B------:R-:W-:Y:S05]  /*26500*/  BSYNC B0 ;  /* 0x0000000000007941 */ /* 0x000fea0003800000 */
.L_x_181:
[----:B------:R-:W-:Y:S06]  /*26510*/  BAR.SYNC.DEFER_BLOCKING 0x1, 0x100 ;  /* 0x0044000000007b1d */ /* 0x000fec0000010000 */
[----:B------:R-:W-:Y:S04]  /*26520*/  BSSY B0, `(.L_x_183) ;  /* 0x000000a000007945 */ /* 0x000fe80003800000 */
[----:B------:R-:W-:Y:S05]  /*26530*/  @P0 BRA `(.L_x_184) ;  /* 0x0000000000200947 */ /* 0x000fea0003800000 */
[----:B------:R-:W-:-:S06]  /*26540*/  UISETP.NE.AND UP0, UPT, UR43, 0x3, UPT ;  /* 0x000000032b00788c */ /* 0x000fcc000bf05270 */
[----:B------:R-:W-:-:S13]  /*26550*/  PLOP3.LUT P3, PT, PT, PT, UP0, 0x80, 0x0 ;  /* 0x000000000000781c */ /* 0x000fda0003f6f008 */
[----:B------:R-:W-:Y:S05]  /*26560*/  @!P3 BRA `(.L_x_185) ;  /* 0x000000000004b947 */ /* 0x000fea0003800000 */
[----:B------:R-:W-:Y:S01]  /*26570*/  BPT.TRAP 0x1 ;  /* 0x000000040000795c */ /* 0x000fe20000300000 */
.L_x_185:
[----:B------:R-:W-:-:S04]  /*26580*/  ULEA UR4, UR8, UR46, 0x3 ;  /* 0x0000002e08047291 */ /* 0x000fc8000f8e183f */
[----:B------:R-:W-:-:S04]  /*26590*/  UIADD3 UR4, UR4, 0x50, URZ ;  /* 0x0000005004047890 */ /* 0x000fc8000fffe03f */
[----:B------:R-:W-:-:S09]  /*265a0*/  UPRMT UR4, UR52, 0x654, UR4 ;  /* 0x0000065434047896 */ /* 0x000fd20008000004 */
[----:B------:R-:W-:Y:S03]  /*265b0*/  SYNCS.ARRIVE.TRANS64.RED.A1T0 RZ, [UR4], RZ ;  /* 0x000000ffffff79a7 */ /* 0x000fe60008100404 */
.L_x_184:
[----:B------:R-:W-:Y:S05]  /*265c0*/  BSYNC B0 ;  /* 0x0000000000007941 */ /* 0x000fea0003800000 */
.L_x_183:
        /* <DEDUP_REMOVED lines=9> */
.L_x_188:
[----:B------:R-:W-:Y:S01]  /*26660*/  LEA R12, R0, UR46, 0x3 ;  /* 0x0000002e000c7c11 */ /* 0x000fe2000f8e18ff */
[----:B------:R-:W-:Y:S01]  /*26670*/  BSSY B1, `(.L_x_189) ;  /* 0x0000006000017945 */ /* 0x000fe20003800000 */
[----:B------:R-:W-:Y:S02]  /*26680*/  SHF.L.U32 R13, R2, 0x1f, RZ ;  /* 0x0000001f020d7819 */ /* 0x000fe400000006ff */
[----:B------:R-:W-:Y:S02]  /*26690*/  @!P4 LEA R15, R0, R19, 0xd ;  /* 0x00000013000fc211 */ /* 0x000fe400078e68ff */
[----:B------:R-:W2:Y:S02]  /*266a0*/  SYNCS.PHASECHK.TRANS64.TRYWAIT P3, [R12+URZ+0x30], R13 ;  /* 0x0000300d0c0075a7 */ /* 0x000ea4000806017f */
[----:B------:R-:W-:Y:S01]  /*266b0*/  @!P4 LEA R14, R18, R15, 0x1 ;  /* 0x0000000f120ec211 */ /* 0x000fe200078e08ff */
[----:B--2---:R-:W-:Y:S06]  /*266c0*/  @!P3 BRA `(.L_x_190) ;  /* 0x000000880080b947 */ /* 0x004fec0003800000 */
.L_x_368:
[----:B------:R-:W-:Y:S05]  /*266d0*/  BSYNC B1 ;  /* 0x0000000000017941 */ /* 0x000fea0003800000 */
.L_x_189:
[----:B------:R-:W-:Y:S05]  /*266e0*/  @!P4 WARPSYNC.ALL ;  /* 0x000000000000c948 */ /* 0x000fea0003800000 */
[----:B------:R3:W4:Y:S01]  /*266f0*/  @!P4 LDSM.16.M88.4 R8, [R15] ;  /* 0x000000000f08c83b */ /* 0x0007220000000200 */
[----:B------:R-:W-:-:S03]  /*26700*/  IADD3 R0, R0, 0x1, RZ ;  /* 0x0000000100007810 */ /* 0x000fc60007ffe0ff */
[----:B------:R3:W1:Y:S01]  /*26710*/  @!P4 LDSM.16.M88.4 R4, [R14] ;  /* 0x000000000e04c83b */ /* 0x0006620000000200 */
[----:B------:R-:W-:-:S04]  /*26720*/  ISETP.NE.AND P3, PT, R0, 0x4, PT ;  /* 0x000000040000780c */ /* 0x000fc80003f65270 */
[----:B--2---:R-:W-:Y:S02]  /*26730*/  SEL R13, RZ, 0x1, P3 ;  /* 0x00000001ff0d7807 */ /* 0x004fe40001800000 */
[----:B------:R-:W-:Y:S02]  /*26740*/  SEL R0, R0, RZ, P3 ;  /* 0x000000ff00007207 */ /* 0x000fe40001800000 */
[----:B---3--:R-:W-:-:S07]  /*26750*/  LOP3.LUT R2, R2, R13, RZ, 0x3c, !PT ;  /* 0x0000000d02027212 */ /* 0x008fce00078e3cff */
.L_x_187:
[----:B------:R-:W-:Y:S05]  /*26760*/  BSYNC B0 ;  /* 0x0000000000007941 */ /* 0x000fea0003800000 */
.L_x_186:
[----:B------:R-:W2:Y:S04]  /*26770*/  LDL.LU R13, [R1+0x1c8] ;  /* 0x0001c800010d7983 */ /* 0x000ea80000300800 */
[----:B------:R-:W3:Y:S04]  /*26780*/  LDL.LU R15, [R1+0x1cc] ;  /* 0x0001cc00010f7983 */ /* 0x000ee80000300800 */
[----:B-1----:R-:W5:Y:S04]  /*26790*/  LDL.LU R30, [R1+0x1d4] ;  /* 0x0001d400011e7983 */ /* 0x002f680000300800 */
[----:B------:R-:W5:Y:S04]  /*267a0*/  LDL.LU R34, [R1+0x1dc] ;  /* 0x0001dc0001227983 */ /* 0x000f680000300800 */
[----:B------:R-:W5:Y:S04]  /*267b0*/  LDL.LU R38, [R1+0x1e4] ;  /* 0x0001e40001267983 */ /* 0x000f680000300800 */
[----:B------:R-:W5:Y:S04]  /*267c0*/  LDL.LU R42, [R1+0x1ec] ;  /* 0x0001ec00012a7983 */ /* 0x000f680000300800 */
[----:B------:R-:W5:Y:S04]  /*267d0*/  LDL.LU R46, [R1+0x1f4] ;  /* 0x0001f400012e7983 */ /* 0x000f680000300800 */
[----:B------:R-:W5:Y:S04]  /*267e0*/  LDL.LU R50, [R1+0x1fc] ;  /* 0x0001fc0001327983 */ /* 0x000f680000300800 */
[----:B------:R-:W5:Y:S01]  /*267f0*/  LDL.LU R58, [R1+0x1c0] ;  /* 0x0001c000013a7983 */ /* 0x000f620000300800 */
[----:B----4-:R-:W-:-:S02]  /*26800*/  HADD2.F32 R12, -RZ, R9.H0_H0 ;  /* 0x20000009ff0c7230 */ /* 0x010fc40000004100 */
[----:B------:R-:W-:Y:S01]  /*26810*/  HADD2.F32 R14, -RZ, R9.H1_H1 ;  /* 0x30000009ff0e7230 */ /* 0x000fe20000004100 */
[----:B------:R-:W4:Y:S04]  /*26820*/  LDL.LU R32, [R1+0x1d0] ;  /* 0x0001d00001207983 */ /* 0x000f280000300800 */
[----:B------:R-:W5:Y:S04]  /*26830*/  LDL.LU R36, [R1+0x1d8] ;  /* 0x0001d80001247983 */ /* 0x000f680000300800 */
[----:B------:R-:W5:Y:S04]  /*26840*/  LDL.LU R40, [R1+0x1e0] ;  /* 0x0001e00001287983 */ /* 0x000f680000300800 */
[----:B------:R-:W5:Y:S04]  /*26850*/  LDL.LU R44, [R1+0x1e8] ;  /* 0x0001e800012c7983 */ /* 0x000f680000300800 */
[----:B------:R-:W5:Y:S04]  /*26860*/  LDL.LU R48, [R1+0x1f0] ;  /* 0x0001f00001307983 */ /* 0x000f680000300800 */
[----:B------:R-:W5:Y:S04]  /*26870*/  LDL.LU R52, [R1+0x1f8] ;  /* 0x0001f80001347983 */ /* 0x000f680000300800 */
[----:B------:R-:W5:Y:S01]  /*26880*/  LDL.LU R59, [R1+0x1c4] ;  /* 0x0001c400013b7983 */ /* 0x000f620000300800 */
[----:B--2---:R-:W-:-:S04]  /*26890*/  FMUL R13, R17, R13 ;  /* 0x0000000d110d7220 */ /* 0x004fc80000400000 */
[----:B------:R-:W-:Y:S01]  /*268a0*/  FFMA R12, R16, R12, R13 ;  /* 0x0000000c100c7223 */ /* 0x000fe2000000000d */
[----:B---3--:R-:W-:-:S03]  /*268b0*/  FMUL R15, R17, R15 ;  /* 0x0000000f110f7220 */ /* 0x008fc60000400000 */
        /* <DEDUP_REMOVED lines=42> */
[----:B----4-:R-:W-:Y:S01]  /*26b60*/  FMUL R23, R17, R32 ;  /* 0x0000002011177220 */ /* 0x010fe20000400000 */
[----:B------:R-:W-:-:S03]  /*26b70*/  HADD2.F32 R26, -RZ, R10.H1_H1 ;  /* 0x3000000aff1a7230 */ /* 0x000fc60000004100 */
[----:B------:R-:W-:Y:S01]  /*26b80*/  FFMA R22, R16, R22, R23 ;  /* 0x0000001610167223 */ /* 0x000fe20000000017 */
[----:B-----5:R-:W-:Y:S01]  /*26b90*/  FMUL R23, R17, R30 ;  /* 0x0000001e11177220 */ /* 0x020fe20000400000 */
        /* <DEDUP_REMOVED lines=245> */
[--C-:B------:R-:W-:Y:S02]  /*27af0*/  HADD2.F32 R55, -RZ, R7.reuse.H0_H0 ;  /* 0x20000007ff377230 */ /* 0x100fe40000004100 */
        /* <DEDUP_REMOVED lines=49> */
[--C-:B------:R-:W-:Y:S02]  /*27e10*/  HADD2.F32 R54, -RZ, R8.reuse.H1_H1 ;  /* 0x30000008ff367230 */ /* 0x100fe40000004100 */
        /* <DEDUP_REMOVED lines=8> */
[----:B--2---:R-:W-:Y:S01]  /*27ea0*/  @P5 FADD R42, -R42, 1 ;  /* 0x3f8000002a2a5421 */ /* 0x004fe20000000100 */
[C---:B------:R-:W-:Y:S01]  /*27eb0*/  FMUL R40, R59.reuse, R59 ;  /* 0x0000003b3b287220 */ /* 0x040fe20000400000 */
[----:B------:R-:W-:-:S03]  /*27ec0*/  FSETP.GE.AND P3, PT, |R59|, 1.0029599666595458984, PT ;  /* 0x3f8060fe3b00780b */ /* 0x000fc60003f66200 */
[----:B------:R-:W-:Y:S01]  /*27ed0*/  @P5 LOP3.LUT R52, R42, 0x80000000, R57, 0xb8, !PT ;  /* 0x800000002a345812 */ /* 0x000fe200078eb839 */
[----:B------:R-:W-:Y:S01]  /*27ee0*/  FMUL R57, R53, 0.70710676908493041992 ;  /* 0x3f3504f335397820 */ /* 0x000fe20000400000 */
[----:B------:R-:W-:Y:S02]  /*27ef0*/  FSEL R42, |R59|, R40, P3 ;  /* 0x000000283b2a7208 */ /* 0x000fe40001800200 */
[----:B------:R-:W-:Y:S01]  /*27f00*/  FSEL R41, R164, 8.4834944573231041431e-05, P3 ;  /* 0x38b1e96aa4297808 */ /* 0x000fe20001800000 */
[----:B------:R-:W-:Y:S01]  /*27f10*/  FMUL R40, R57, R57 ;  /* 0x0000003939287220 */ /* 0x000fe20000400000 */
        /* <DEDUP_REMOVED lines=35> */
[----:B------:R-:W-:Y:S01]  /*28150*/  FMUL R13, R22, 0.5 ;  /* 0x3f000000160d7820 */ /* 0x000fe20000400000 */
[----:B------:R-:W-:Y:S01]  /*28160*/  FADD R24, R24, 1 ;  /* 0x3f80000018187421 */ /* 0x000fe20000000000 */
[----:B------:R-:W-:Y:S01]  /*28170*/  FADD R15, R15, 1 ;  /* 0x3f8000000f0f7421 */ /* 0x000fe20000000000 */
[----:B-1----:R-:W-:Y:S01]  /*28180*/  @P5 FADD R40, -R40, 1 ;  /* 0x3f80000028285421 */ /* 0x002fe20000000100 */
[----:B------:R-:W-:Y:S01]  /*28190*/  FMUL R22, R23, 0.5 ;  /* 0x3f00000017167820 */ /* 0x000fe20000400000 */
[----:B------:R-:W-:Y:S01]  /*281a0*/  FMUL R23, R24, R13 ;  /* 0x0000000d18177220 */ /* 0x000fe20000400000 */
[----:B------:R-:W-:Y:S01]  /*281b0*/  FMUL R13, R26, 0.5 ;  /* 0x3f0000001a0d7820 */ /* 0x000fe20000400000 */
[----:B------:R-:W-:Y:S01]  /*281c0*/  FADD R28, R28, 1 ;  /* 0x3f8000001c1c7421 */ /* 0x000fe20000000000 */
[----:B------:R-:W-:Y:S01]  /*281d0*/  @P5 LOP3.LUT R41, R40, 0x80000000, R57, 0xb8, !PT ;  /* 0x8000000028295812 */ /* 0x000fe200078eb839 */
[----:B------:R-:W-:Y:S01]  /*281e0*/  FMUL R40, R15, R12 ;  /* 0x0000000c0f287220 */ /* 0x000fe20000400000 */
[----:B------:R-:W-:Y:S01]  /*281f0*/  FADD R14, R14, 1 ;  /* 0x3f8000000e0e7421 */ /* 0x000fe20000000000 */
[----:B--2---:R-:W-:Y:S01]  /*28200*/  @P3 FADD R42, -R42, 1 ;  /* 0x3f8000002a2a3421 */ /* 0x004fe20000000100 */
[----:B------:R-:W-:Y:S01]  /*28210*/  FMUL R12, R27, 0.5 ;  /* 0x3f0000001b0c7820 */ /* 0x000fe20000400000 */
[----:B------:R-:W-:Y:S01]  /*28220*/  FADD R29, R29, 1 ;  /* 0x3f8000001d1d7421 */ /* 0x000fe20000000000 */
[----:B------:R-:W-:Y:S01]  /*28230*/  FMUL R15, R30, 0.5 ;  /* 0x3f0000001e0f7820 */ /* 0x000fe20000400000 */
[----:B------:R-:W-:Y:S01]  /*28240*/  FADD R32, R32, 1 ;  /* 0x3f80000020207421 */ /* 0x000fe20000000000 */
[----:B------:R-:W-:Y:S01]  /*28250*/  FMUL R27, R28, R13 ;  /* 0x0000000d1c1b7220 */ /* 0x000fe20000400000 */
[----:B------:R-:W-:Y:S01]  /*28260*/  FMUL R43, R14, R43 ;  /* 0x0000002b0e2b7220 */ /* 0x000fe20000400000 */
[----:B------:R-:W-:Y:S01]  /*28270*/  FMUL R28, R29, R12 ;  /* 0x0000000c1d1c7220 */ /* 0x000fe20000400000 */
[----:B------:R-:W-:Y:S01]  /*28280*/  @P3 LOP3.LUT R47, R42, 0x80000000, R59, 0xb8, !PT ;  /* 0x800000002a2f3812 */ /* 0x000fe200078eb83b */
[----:B------:R-:W-:Y:S01]  /*28290*/  FMUL R14, R31, 0.5 ;  /* 0x3f0000001f0e7820 */ /* 0x000fe20000400000 */
[----:B------:R-:W-:Y:S01]  /*282a0*/  FADD R33, R33, 1 ;  /* 0x3f80000021217421 */ /* 0x000fe20000000000 */
[----:B------:R-:W-:Y:S01]  /*282b0*/  FMUL R32, R32, R15 ;  /* 0x0000000f20207220 */ /* 0x000fe20000400000 */
        /* <DEDUP_REMOVED lines=8> */
[----:B------:R-:W-:Y:S01]  /*28340*/  FADD R25, R25, 1 ;  /* 0x3f80000019197421 */ /* 0x000fe20000000000 */
        /* <DEDUP_REMOVED lines=47> */
.L_x_192:
[----:B------:R-:W-:Y:S05]  /*28640*/  BSYNC B0 ;  /* 0x0000000000007941 */ /* 0x000fea0003800000 */
.L_x_191:
[----:B------:R-:W-:Y:S06]  /*28650*/  BAR.SYNC.DEFER_BLOCKING 0x1, 0x100 ;  /* 0x0044000000007b1d */ /* 0x000fec0000010000 */
[----:B------:R-:W-:Y:S04]  /*28660*/  BSSY B0, `(.L_x_193) ;  /* 0x000000a000007945 */ /* 0x000fe80003800000 */
[----:B------:R-:W-:Y:S05]  /*28670*/  @P0 BRA `(.L_x_194) ;  /* 0x0000000000200947 */ /* 0x000fea0003800000 */
[----:B------:R-:W-:-:S06]  /*28680*/  UISETP.NE.AND UP0, UPT, UR43, 0x3, UPT ;  /* 0x000000032b00788c */ /* 0x000fcc000bf05270 */
[----:B------:R-:W-:-:S13]  /*28690*/  PLOP3.LUT P3, PT, PT, PT, UP0, 0x80, 0x0 ;  /* 0x000000000000781c */ /* 0x000fda0003f6f008 */
[----:B------:R-:W-:Y:S05]  /*286a0*/  @!P3 BRA `(.L_x_195) ;  /* 0x000000000004b947 */ /* 0x000fea0003800000 */
[----:B------:R-:W-:Y:S01]  /*286b0*/  BPT.TRAP 0x1 ;  /* 0x000000040000795c */ /* 0x000fe20000300000 */
.L_x_195:
[----:B------:R-:W-:-:S04]  /*286c0*/  ULEA UR4, UR8, UR46, 0x3 ;  /* 0x0000002e08047291 */ /* 0x000fc8000f8e183f */
[----:B------:R-:W-:-:S04]  /*286d0*/  UIADD3 UR4, UR4, 0x50, URZ ;  /* 0x0000005004047890 */ /* 0x000fc8000fffe03f */
[----:B------:R-:W-:-:S09]  /*286e0*/  UPRMT UR4, UR52, 0x654, UR4 ;  /* 0x0000065434047896 */ /* 0x000fd20008000004 */
[----:B------:R-:W-:Y:S03]  /*286f0*/  SYNCS.ARRIVE.TRANS64.RED.A1T0 RZ, [UR4], RZ ;  /* 0x000000ffffff79a7 */ /* 0x000fe60008100404 */
.L_x_194:
[----:B------:R-:W-:Y:S05]  /*28700*/  BSYNC B0 ;  /* 0x0000000000007941 */ /* 0x000fea0003800000 */
.L_x_193:
        /* <DEDUP_REMOVED lines=9> */
.L_x_198:
[----:B------:R-:W-:Y:S01]  /*287a0*/  SHF.L.U32 R2, R2, 0x1f, RZ ;  /* 0x0000001f02027819 */ /* 0x000fe200000006ff */
[----:B------:R-:W-:Y:S01]  /*287b0*/  BSSY B1, `(.L_x_199) ;  /* 0x0000006000017945 */ /* 0x000fe20003800000 */
[C---:B-1----:R-:W-:Y:S02]  /*287c0*/  LEA R13, R0.reuse, UR46, 0x3 ;  /* 0x0000002e000d7c11 */ /* 0x042fe4000f8e18ff */
[----:B------:R-:W-:Y:S02]  /*287d0*/  @!P4 LEA R19, R0, R19, 0xd ;  /* 0x000000130013c211 */ /* 0x000fe400078e68ff */
[----:B------:R-:W1:Y:S02]  /*287e0*/  SYNCS.PHASECHK.TRANS64.TRYWAIT P3, [R13+URZ+0x30], R2 ;  /* 0x000030020d0075a7 */ /* 0x000e64000806017f */
[----:B------:R-:W-:Y:S01]  /*287f0*/  @!P4 LEA R0, R18, R19, 0x1 ;  /* 0x000000131200c211 */ /* 0x000fe200078e08ff */
[----:B-1----:R-:W-:Y:S06]  /*28800*/  @!P3 BRA `(.L_x_200) ;  /* 0x000000680044b947 */ /* 0x002fec0003800000 */
.L_x_369:
[----:B------:R-:W-:Y:S05]  /*28810*/  BSYNC B1 ;  /* 0x0000000000017941 */ /* 0x000fea0003800000 */
.L_x_199:
[----:B------:R-:W-:Y:S05]  /*28820*/  @!P4 WARPSYNC.ALL ;  /* 0x000000000000c948 */ /* 0x000fea0003800000 */
[----:B------:R2:W3:Y:S04]  /*28830*/  @!P4 LDSM.16.M88.4 R8, [R19] ;  /* 0x000000001308c83b */ /* 0x0004e80000000200 */
[----:B------:R2:W4:Y:S02]  /*28840*/  @!P4 LDSM.16.M88.4 R4, [R0] ;  /* 0x000000000004c83b */ /* 0x0005240000000200 */
.L_x_197:
[----:B------:R-:W-:Y:S05]  /*28850*/  BSYNC B0 ;  /* 0x0000000000007941 */ /* 0x000fea0003800000 */
.L_x_196:
[----:B-1--4-:R-:W-:Y:S02]  /*28860*/  HADD2.F32 R13, -RZ, R7.H1_H1 ;  /* 0x30000007ff0d7230 */ /* 0x012fe40000004100 */
[C---:B------:R-:W-:Y:S01]  /*28870*/  FMUL R151, R17.reuse, R151 ;  /* 0x0000009711977220 */ /* 0x040fe20000400000 */
[C---:B------:R-:W-:Y:S01]  /*28880*/  FMUL R23, R17.reuse, R138 ;  /* 0x0000008a11177220 */ /* 0x040fe20000400000 */
[----:B--23--:R-:W-:Y:S02]  /*28890*/  HADD2.F32 R19, -RZ, R10.H0_H0 ;  /* 0x2000000aff137230 */ /* 0x00cfe40000004100 */
[C---:B------:R-:W-:Y:S01]  /*288a0*/  FMUL R140, R17.reuse, R140 ;  /* 0x0000008c118c7220 */ /* 0x040fe20000400000 */
[----:B------:R-:W-:Y:S01]  /*288b0*/  FFMA R2, R16, R13, R151 ;  /* 0x0000000d10027223 */ /* 0x000fe20000000097 */
[C---:B------:R-:W-:Y:S01]  /*288c0*/  FMUL R141, R17.reuse, R141 ;  /* 0x0000008d118d7220 */ /* 0x040fe20000400000 */
[C---:B------:R-:W-:Y:S01]  /*288d0*/  FMUL R142, R17.reuse, R142 ;  /* 0x0000008e118e7220 */ /* 0x040fe20000400000 */
[C---:B------:R-:W-:Y:S01]  /*288e0*/  FMUL R146, R17.reuse, R146 ;  /* 0x0000009211927220 */ /* 0x040fe20000400000 */
[----:B------:R-:W-:Y:S01]  /*288f0*/  FMUL R25, R2, 0.70710676908493041992 ;  /* 0x3f3504f302197820 */ /* 0x000fe20000400000 */
[C---:B------:R-:W-:Y:S01]  /*28900*/  FMUL R147, R17.reuse, R147 ;  /* 0x0000009311937220 */ /* 0x040fe20000400000 */
[C---:B------:R-:W-:Y:S01]  /*28910*/  FMUL R148, R17.reuse, R148 ;  /* 0x0000009411947220 */ /* 0x040fe20000400000 */
[----:B------:R-:W-:Y:S01]  /*28920*/  FMUL R136, R17, R136 ;  /* 0x0000008811887220 */ /* 0x000fe20000400000 */
[C---:B------:R-:W-:Y:S01]  /*28930*/  FMUL R0, R25.reuse, R25 ;  /* 0x0000001919007220 */ /* 0x040fe20000400000 */
[C---:B------:R-:W-:Y:S01]  /*28940*/  FSETP.GE.AND P3, PT, |R25|.reuse, 1.0029599666595458984, PT ;  /* 0x3f8060fe1900780b */ /* 0x040fe20003f66200 */
[----:B------:R-:W-:Y:S05]  /*28950*/  WARPSYNC.ALL ;  /* 0x0000000000007948 */ /* 0x000fea0003800000 */
[----:B------:R-:W-:Y:S01]  /*28960*/  FSEL R0, |R25|, R0, P3 ;  /* 0x0000000019007208 */ /* 0x000fe20001800200 */
[----:B------:R-:W-:Y:S01]  /*28970*/  BSSY B0, `(.L_x_201) ;  /* 0x00001cc000007945 */ /* 0x000fe20003800000 */
[----:B------:R-:W-:-:S02]  /*28980*/  FSEL R13, R164, 8.4834944573231041431e-05, P3 ;  /* 0x38b1e96aa40d7808 */ /* 0x000fc40001800000 */
[----:B------:R-:W-:Y:S02]  /*28990*/  FSEL R15, -R163, -0.00082130916416645050049, P3 ;  /* 0xba574d20a30f7808 */ /* 0x000fe40001800100 */
[----:B------:R-:W-:Y:S02]  /*289a0*/  FSEL R12, R162, 0.0052134888246655464172, P3 ;  /* 0x3baad5eaa20c7808 */ /* 0x000fe40001800000 */
[----:B------:R-:W-:Y:S01]  /*289b0*/  FSEL R14, -R161, -0.026868773624300956726, P3 ;  /* 0xbcdc1be7a10e7808 */ /* 0x000fe20001800100 */
[----:B------:R-:W-:Y:S01]  /*289c0*/  FFMA R13, R0, R13, R15 ;  /* 0x0000000d000d7223 */ /* 0x000fe2000000000f */
[----:B------:R-:W-:-:S03]  /*289d0*/  FSEL R15, -|R25|, R25, P3 ;  /* 0x00000019190f7208 */ /* 0x000fc60001800300 */
[----:B------:R-:W-:Y:S01]  /*289e0*/  FFMA R13, R0, R13, R12 ;  /* 0x0000000d000d7223 */ /* 0x000fe2000000000c */
[----:B------:R-:W-:-:S03]  /*289f0*/  FSEL R12, R160, 0.11284004896879196167, P3 ;  /* 0x3de718afa00c7808 */ /* 0x000fc60001800000 */
[----:B------:R-:W-:Y:S01]  /*28a00*/  FFMA R13, R0, R13, R14 ;  /* 0x0000000d000d7223 */ /* 0x000fe2000000000e */
[----:B------:R-:W-:-:S03]  /*28a10*/  FSEL R14, R159, -0.37612664699554443359, P3 ;  /* 0xbec093ac9f0e7808 */ /* 0x000fc60001800000 */
[----:B------:R-:W-:Y:S01]  /*28a20*/  FFMA R13, R0, R13, R12 ;  /* 0x0000000d000d7223 */ /* 0x000fe2000000000c */
[----:B------:R-:W-:-:S03]  /*28a30*/  FSEL R12, R158, 0.12837915122509002686, P3 ;  /* 0x3e0375d39e0c7808 */ /* 0x000fc60001800000 */
[----:B------:R-:W-:-:S04]  /*28a40*/  FFMA R13, R0, R13, R14 ;  /* 0x0000000d000d7223 */ /* 0x000fc8000000000e */
[----:B------:R-:W-:Y:S01]  /*28a50*/  FFMA R0, R0, R13, R12 ;  /* 0x0000000d00007223 */ /* 0x000fe2000000000c */
[--C-:B------:R-:W-:Y:S02]  /*28a60*/  HADD2.F32 R13, -RZ, R9.reuse.H0_H0 ;  /* 0x20000009ff0d7230 */ /* 0x100fe40000004100 */
[----:B------:R-:W-:Y:S01]  /*28a70*/  FMUL R12, R17, R139 ;  /* 0x0000008b110c7220 */ /* 0x000fe20000400000 */
[----:B------:R-:W-:Y:S01]  /*28a80*/  FFMA R0, R0, R15, R15 ;  /* 0x0000000f00007223 */ /* 0x000fe2000000000f */
[----:B------:R-:W-:Y:S02]  /*28a90*/  HADD2.F32 R15, -RZ, R9.H1_H1 ;  /* 0x30000009ff0f7230 */ /* 0x000fe40000004100 */
[C---:B------:R-:W-:Y:S01]  /*28aa0*/  FFMA R9, R16.reuse, R13, R23 ;  /* 0x0000000d10097223 */ /* 0x040fe20000000017 */
[C---:B------:R-:W-:Y:S01]  /*28ab0*/  FFMA R13, R16.reuse, R19, R140 ;  /* 0x00000013100d7223 */ /* 0x040fe2000000008c */
[----:B------:R-:W1:Y:S01]  /*28ac0*/  @P3 MUFU.EX2 R14, R0 ;  /* 0x00000000000e3308 */ /* 0x000e620000000800 */
[----:B------:R-:W-:Y:S01]  /*28ad0*/  FFMA R12, R16, R15, R12 ;  /* 0x0000000f100c7223 */ /* 0x000fe2000000000c */
[----:B------:R-:W-:Y:S01]  /*28ae0*/  FMUL R35, R9, 0.70710676908493041992 ;  /* 0x3f3504f309237820 */ /* 0x000fe20000400000 */
[----:B------:R-:W-:Y:S01]  /*28af0*/  FMUL R39, R13, 0.70710676908493041992 ;  /* 0x3f3504f30d277820 */ /* 0x000fe20000400000 */
[----:B------:R-:W-:Y:S01]  /*28b00*/  FMUL R9, R9, 0.5 ;  /* 0x3f00000009097820 */ /* 0x000fe20000400000 */
[C---:B------:R-:W-:Y:S01]  /*28b10*/  FMUL R37, R12.reuse, 0.70710676908493041992 ;  /* 0x3f3504f30c257820 */ /* 0x040fe20000400000 */
[----:B------:R-:W-:Y:S01]  /*28b20*/  FMUL R12, R12, 0.5 ;  /* 0x3f0000000c0c7820 */ /* 0x000fe20000400000 */
[C---:B------:R-:W-:Y:S01]  /*28b30*/  FMUL R22, R39.reuse, R39 ;  /* 0x0000002727167220 */ /* 0x040fe20000400000 */
[----:B------:R-:W-:Y:S01]  /*28b40*/  FSETP.GE.AND P5, PT, |R39|, 1.0029599666595458984, PT ;  /* 0x3f8060fe2700780b */ /* 0x000fe20003fa6200 */
[C---:B------:R-:W-:Y:S01]  /*28b50*/  FMUL R20, R37.reuse, R37 ;  /* 0x0000002525147220 */ /* 0x040fe20000400000 */
[----:B------:R-:W-:-:S02]  /*28b60*/  FSETP.GE.AND P4, PT, |R37|, 1.0029599666595458984, PT ;  /* 0x3f8060fe2500780b */ /* 0x000fc40003f86200 */
[----:B------:R-:W-:Y:S02]  /*28b70*/  FSEL R24, |R39|, R22, P5 ;  /* 0x0000001627187208 */ /* 0x000fe40002800200 */
[----:B------:R-:W-:Y:S01]  /*28b80*/  FSEL R20, |R37|, R20, P4 ;  /* 0x0000001425147208 */ /* 0x000fe20002000200 */
[----:B-1----:R-:W-:Y:S01]  /*28b90*/  @P3 FADD R14, -R14, 1 ;  /* 0x3f8000000e0e3421 */ /* 0x002fe20000000100 */
[C---:B------:R-:W-:Y:S02]  /*28ba0*/  FSEL R23, R164.reuse, 8.4834944573231041431e-05, P4 ;  /* 0x38b1e96aa4177808 */ /* 0x040fe40002000000 */
[----:B------:R-:W-:Y:S02]  /*28bb0*/  FSEL R29, R164, 8.4834944573231041431e-05, P5 ;  /* 0x38b1e96aa41d7808 */ /* 0x000fe40002800000 */
[----:B------:R-:W-:Y:S01]  /*28bc0*/  @P3 LOP3.LUT R0, R14, 0x80000000, R25, 0xb8, !PT ;  /* 0x800000000e003812 */ /* 0x000fe200078eb819 */
[C---:B------:R-:W-:Y:S01]  /*28bd0*/  FMUL R14, R35.reuse, R35 ;  /* 0x00000023230e7220 */ /* 0x040fe20000400000 */
[----:B------:R-:W-:-:S02]  /*28be0*/  FSETP.GE.AND P3, PT, |R35|, 1.0029599666595458984, PT ;  /* 0x3f8060fe2300780b */ /* 0x000fc40003f66200 */
[----:B------:R-:W-:Y:S01]  /*28bf0*/  FSEL R25, -R163, -0.00082130916416645050049, P4 ;  /* 0xba574d20a3197808 */ /* 0x000fe20002000100 */
[----:B------:R-:W-:Y:S01]  /*28c00*/  FADD R0, R0, 1 ;  /* 0x3f80000000007421 */ /* 0x000fe20000000000 */
[----:B------:R-:W-:Y:S02]  /*28c10*/  FSEL R14, |R35|, R14, P3 ;  /* 0x0000000e230e7208 */ /* 0x000fe40001800200 */
[----:B------:R-:W-:Y:S01]  /*28c20*/  FSEL R15, R164, 8.4834944573231041431e-05, P3 ;  /* 0x38b1e96aa40f7808 */ /* 0x000fe20001800000 */
[----:B------:R-:W-:Y:S01]  /*28c30*/  FFMA R25, R20, R23, R25 ;  /* 0x0000001714197223 */ /* 0x000fe20000000019 */
[C---:B------:R-:W-:Y:S02]  /*28c40*/  FSEL R19, -R163.reuse, -0.00082130916416645050049, P3 ;  /* 0xba574d20a3137808 */ /* 0x040fe40001800100 */
[----:B------:R-:W-:Y:S02]  /*28c50*/  FSEL R31, -R163, -0.00082130916416645050049, P5 ;  /* 0xba574d20a31f7808 */ /* 0x000fe40002800100 */
[----:B------:R-:W-:Y:S01]  /*28c60*/  FSEL R27, R162, 0.0052134888246655464172, P4 ;  /* 0x3baad5eaa21b7808 */ /* 0x000fe20002000000 */
[----:B------:R-:W-:Y:S01]  /*28c70*/  FFMA R15, R14, R15, R19 ;  /* 0x0000000f0e0f7223 */ /* 0x000fe20000000013 */
[----:B------:R-:W-:Y:S01]  /*28c80*/  FSEL R19, R162, 0.0052134888246655464172, P3 ;  /* 0x3baad5eaa2137808 */ /* 0x000fe20001800000 */
[----:B------:R-:W-:Y:S01]  /*28c90*/  FFMA R29, R24, R29, R31 ;  /* 0x0000001d181d7223 */ /* 0x000fe2000000001f */
[----:B------:R-:W-:Y:S01]  /*28ca0*/  FSEL R23, -R161, -0.026868773624300956726, P3 ;  /* 0xbcdc1be7a1177808 */ /* 0x000fe20001800100 */
[----:B------:R-:W-:Y:S01]  /*28cb0*/  FFMA R25, R20, R25, R27 ;  /* 0x0000001914197223 */ /* 0x000fe2000000001b */
[----:B------:R-:W-:Y:S01]  /*28cc0*/  FSEL R33, R162, 0.0052134888246655464172, P5 ;  /* 0x3baad5eaa2217808 */ /* 0x000fe20002800000 */
[----:B------:R-:W-:Y:S01]  /*28cd0*/  FFMA R15, R14, R15, R19 ;  /* 0x0000000f0e0f7223 */ /* 0x000fe20000000013 */
[----:B------:R-:W-:-:S02]  /*28ce0*/  FSEL R19, R160, 0.11284004896879196167, P3 ;  /* 0x3de718afa0137808 */ /* 0x000fc40001800000 */
[----:B------:R-:W-:Y:S01]  /*28cf0*/  FSEL R27, -R161, -0.026868773624300956726, P4 ;  /* 0xbcdc1be7a11b7808 */ /* 0x000fe20002000100 */
[----:B------:R-:W-:Y:S01]  /*28d00*/  FFMA R15, R14, R15, R23 ;  /* 0x0000000f0e0f7223 */ /* 0x000fe20000000017 */
[----:B------:R-:W-:Y:S01]  /*28d10*/  FSEL R23, R159, -0.37612664699554443359, P3 ;  /* 0xbec093ac9f177808 */ /* 0x000fe20001800000 */
[----:B------:R-:W-:Y:S01]  /*28d20*/  FFMA R33, R24, R29, R33 ;  /* 0x0000001d18217223 */ /* 0x000fe20000000021 */
[----:B------:R-:W-:Y:S01]  /*28d30*/  FSEL R29, R160, 0.11284004896879196167, P4 ;  /* 0x3de718afa01d7808 */ /* 0x000fe20002000000 */
[----:B------:R-:W-:Y:S01]  /*28d40*/  FFMA R15, R14, R15, R19 ;  /* 0x0000000f0e0f7223 */ /* 0x000fe20000000013 */
[----:B------:R-:W-:Y:S01]  /*28d50*/  FFMA R25, R20, R25, R27 ;  /* 0x0000001914197223 */ /* 0x000fe2000000001b */
[----:B------:R-:W-:Y:S02]  /*28d60*/  FSEL R19, R158, 0.12837915122509002686, P3 ;  /* 0x3e0375d39e137808 */ /* 0x000fe40001800000 */
        /* <DEDUP_REMOVED lines=9> */
[----:B------:R-:W-:Y:S01]  /*28e00*/  FSEL R23, -|R35|, R35, P3 ;  /* 0x0000002323177208 */ /* 0x000fe20001800300 */
[----:B------:R-:W-:Y:S01]  /*28e10*/  FFMA R29, R24, R31, R29 ;  /* 0x0000001f181d7223 */ /* 0x000fe2000000001d */
[----:B------:R-:W-:Y:S01]  /*28e20*/  FSEL R19, R159, -0.37612664699554443359, P5 ;  /* 0xbec093ac9f137808 */ /* 0x000fe20002800000 */
[----:B------:R-:W-:Y:S01]  /*28e30*/  FFMA R15, R20, R25, R15 ;  /* 0x00000019140f7223 */ /* 0x000fe2000000000f */
[----:B------:R-:W-:Y:S01]  /*28e40*/  FSEL R20, -|R37|, R37, P4 ;  /* 0x0000002525147208 */ /* 0x000fe20002000300 */
[----:B------:R-:W-:Y:S01]  /*28e50*/  FFMA R14, R14, R23, R23 ;  /* 0x000000170e0e7223 */ /* 0x000fe20000000017 */
[----:B------:R-:W-:Y:S01]  /*28e60*/  FSEL R26, R158, 0.12837915122509002686, P5 ;  /* 0x3e0375d39e1a7808 */ /* 0x000fe20002800000 */
[C---:B------:R-:W-:Y:S01]  /*28e70*/  FFMA R19, R24.reuse, R29, R19 ;  /* 0x0000001d18137223 */ /* 0x040fe20000000013 */
[----:B------:R-:W-:Y:S01]  /*28e80*/  HADD2.F32 R23, -RZ, R10.H1_H1 ;  /* 0x3000000aff177230 */ /* 0x000fe20000004100 */
[----:B------:R-:W1:Y:S01]  /*28e90*/  @P3 MUFU.EX2 R22, R14 ;  /* 0x0000000e00163308 */ /* 0x000e620000000800 */
[----:B------:R-:W-:Y:S01]  /*28ea0*/  FFMA R15, R15, R20, R20 ;  /* 0x000000140f0f7223 */ /* 0x000fe20000000014 */
[----:B------:R-:W-:Y:S01]  /*28eb0*/  FSEL R20, -|R39|, R39, P5 ;  /* 0x0000002727147208 */ /* 0x000fe20002800300 */
[----:B------:R-:W-:Y:S01]  /*28ec0*/  FFMA R19, R24, R19, R26 ;  /* 0x0000001318137223 */ /* 0x000fe2000000001a */
[----:B------:R-:W-:-:S02]  /*28ed0*/  HADD2.F32 R25, -RZ, R11.H0_H0 ;  /* 0x2000000bff197230 */ /* 0x000fc40000004100 */
[C---:B------:R-:W-:Y:S01]  /*28ee0*/  FFMA R10, R16.reuse, R23, R141 ;  /* 0x00000017100a7223 */ /* 0x040fe2000000008d */
[----:B------:R-:W-:Y:S02]  /*28ef0*/  HADD2.F32 R27, -RZ, R11.H1_H1 ;  /* 0x3000000bff1b7230 */ /* 0x000fe40000004100 */
[----:B------:R-:W-:Y:S01]  /*28f00*/  FFMA R19, R19, R20, R20 ;  /* 0x0000001413137223 */ /* 0x000fe20000000014 */
[----:B------:R-:W2:Y:S01]  /*28f10*/  @P4 MUFU.EX2 R24, R15 ;  /* 0x0000000f00184308 */ /* 0x000ea20000000800 */
[----:B------:R-:W-:Y:S01]  /*28f20*/  FFMA R11, R16, R25, R142 ;  /* 0x00000019100b7223 */ /* 0x000fe2000000008e */
[----:B------:R-:W-:Y:S01]  /*28f30*/  FMUL R41, R10, 0.70710676908493041992 ;  /* 0x3f3504f30a297820 */ /* 0x000fe20000400000 */
[----:B------:R-:W-:Y:S02]  /*28f40*/  FMUL R20, R17, R143 ;  /* 0x0000008f11147220 */ /* 0x000fe40000400000 */
[----:B------:R-:W-:Y:S02]  /*28f50*/  FMUL R43, R11, 0.70710676908493041992 ;  /* 0x3f3504f30b2b7820 */ /* 0x000fe40000400000 */
[----:B------:R-:W-:Y:S01]  /*28f60*/  FFMA R20, R16, R27, R20 ;  /* 0x0000001b10147223 */ /* 0x000fe20000000014 */
[----:B------:R-:W3:Y:S01]  /*28f70*/  @P5 MUFU.EX2 R26, R19 ;  /* 0x00000013001a5308 */ /* 0x000ee20000000800 */
[----:B-1----:R-:W-:-:S02]  /*28f80*/  @P3 FADD R22, -R22, 1 ;  /* 0x3f80000016163421 */ /* 0x002fc40000000100 */
[----:B------:R-:W-:-:S03]  /*28f90*/  FMUL R34, R20, 0.70710676908493041992 ;  /* 0x3f3504f314227820 */ /* 0x000fc60000400000 */
[----:B------:R-:W-:Y:S01]  /*28fa0*/  @P3 LOP3.LUT R14, R22, 0x80000000, R35, 0xb8, !PT ;  /* 0x80000000160e3812 */ /* 0x000fe200078eb823 */
[C---:B------:R-:W-:Y:S01]  /*28fb0*/  FMUL R22, R41.reuse, R41 ;  /* 0x0000002929167220 */ /* 0x040fe20000400000 */
[C---:B------:R-:W-:Y:S01]  /*28fc0*/  FSETP.GE.AND P3, PT, |R41|.reuse, 1.0029599666595458984, PT ;  /* 0x3f8060fe2900780b */ /* 0x040fe20003f66200 */
[----:B--2---:R-:W-:Y:S02]  /*28fd0*/  @P4 FADD R24, -R24, 1 ;  /* 0x3f80000018184421 */ /* 0x004fe40000000100 */
[----:B------:R-:W-:Y:S01]  /*28fe0*/  FADD R14, R14, 1 ;  /* 0x3f8000000e0e7421 */ /* 0x000fe20000000000 */
[----:B------:R-:W-:Y:S02]  /*28ff0*/  FSEL R22, |R41|, R22, P3 ;  /* 0x0000001629167208 */ /* 0x000fe40001800200 */
[----:B------:R-:W-:Y:S01]  /*29000*/  @P4 LOP3.LUT R15, R24, 0x80000000, R37, 0xb8, !PT ;  /* 0x80000000180f4812 */ /* 0x000fe200078eb825 */
[C---:B------:R-:W-:Y:S01]  /*29010*/  FMUL R24, R43.reuse, R43 ;  /* 0x0000002b2b187220 */ /* 0x040fe20000400000 */
[----:B------:R-:W-:Y:S01]  /*29020*/  FSETP.GE.AND P4, PT, |R43|, 1.0029599666595458984, PT ;  /* 0x3f8060fe2b00780b */ /* 0x000fe20003f86200 */
[----:B---3--:R-:W-:Y:S01]  /*29030*/  @P5 FADD R26, -R26, 1 ;  /* 0x3f8000001a1a5421 */ /* 0x008fe20000000100 */
[----:B------:R-:W-:Y:S01]  /*29040*/  FSEL R23, R164, 8.4834944573231041431e-05, P3 ;  /* 0x38b1e96aa4177808 */ /* 0x000fe20001800000 */
[----:B------:R-:W-:Y:S01]  /*29050*/  FMUL R14, R14, R9 ;  /* 0x000000090e0e7220 */ /* 0x000fe20000400000 */
[----:B------:R-:W-:Y:S01]  /*29060*/  FSEL R25, -R163, -0.00082130916416645050049, P3 ;  /* 0xba574d20a3197808 */ /* 0x000fe20001800100 */
[----:B------:R-:W-:Y:S01]  /*29070*/  FMUL R9, R20, 0.5 ;  /* 0x3f00000014097820 */ /* 0x000fe20000400000 */
[----:B------:R-:W-:Y:S01]  /*29080*/  @P5 LOP3.LUT R19, R26, 0x80000000, R39, 0xb8, !PT ;  /* 0x800000001a135812 */ /* 0x000fe200078eb827 */
[----:B------:R-:W-:Y:S01]  /*29090*/  FMUL R26, R34, R34 ;  /* 0x00000022221a7220 */ /* 0x000fe20000400000 */
[----:B------:R-:W-:Y:S01]  /*290a0*/  FSEL R24, |R43|, R24, P4 ;  /* 0x000000182b187208 */ /* 0x000fe20002000200 */
[----:B------:R-:W-:Y:S01]  /*290b0*/  FFMA R23, R22, R23, R25 ;  /* 0x0000001716177223 */ /* 0x000fe20000000019 */
[----:B------:R-:W-:Y:S01]  /*290c0*/  FSEL R27, R164, 8.4834944573231041431e-05, P4 ;  /* 0x38b1e96aa41b7808 */ /* 0x000fe20002000000 */
[----:B------:R-:W-:Y:S01]  /*290d0*/  FADD R19, R19, 1 ;  /* 0x3f80000013137421 */ /* 0x000fe20000000000 */
[----:B------:R-:W-:Y:S01]  /*290e0*/  FSEL R29, -R163, -0.00082130916416645050049, P4 ;  /* 0xba574d20a31d7808 */ /* 0x000fe20002000100 */
[----:B------:R-:W-:Y:S01]  /*290f0*/  FADD R15, R15, 1 ;  /* 0x3f8000000f0f7421 */ /* 0x000fe20000000000 */
[----:B------:R-:W-:-:S02]  /*29100*/  FSETP.GE.AND P5, PT, |R34|, 1.0029599666595458984, PT ;  /* 0x3f8060fe2200780b */ /* 0x000fc40003fa6200 */
[----:B------:R-:W-:Y:S01]  /*29110*/  FSEL R25, R162, 0.0052134888246655464172, P3 ;  /* 0x3baad5eaa2197808 */ /* 0x000fe20001800000 */
[----:B------:R-:W-:Y:S01]  /*29120*/  FFMA R29, R24, R27, R29 ;  /* 0x0000001b181d7223 */ /* 0x000fe2000000001d */
[----:B------:R-:W-:Y:S01]  /*29130*/  FSEL R28, |R34|, R26, P5 ;  /* 0x0000001a221c7208 */ /* 0x000fe20002800200 */
[----:B------:R-:W-:Y:S01]  /*29140*/  FMUL R15, R15, R12 ;  /* 0x0000000c0f0f7220 */ /* 0x000fe20000400000 */
[----:B------:R-:W-:Y:S01]  /*29150*/  FSEL R33, R164, 8.4834944573231041431e-05, P5 ;  /* 0x38b1e96aa4217808 */ /* 0x000fe20002800000 */
[----:B------:R-:W-:Y:S01]  /*29160*/  FFMA R23, R22, R23, R25 ;  /* 0x0000001716177223 */ /* 0x000fe20000000019 */
[----:B------:R-:W-:Y:S02]  /*29170*/  FSEL R35, -R163, -0.00082130916416645050049, P5 ;  /* 0xba574d20a3237808 */ /* 0x000fe40002800100 */
[----:B------:R-:W-:Y:S02]  /*29180*/  FSEL R31, R162, 0.0052134888246655464172, P4 ;  /* 0x3baad5eaa21f7808 */ /* 0x000fe40002000000 */
[C---:B------:R-:W-:Y:S01]  /*29190*/  FSEL R27, -R161.reuse, -0.026868773624300956726, P3 ;  /* 0xbcdc1be7a11b7808 */ /* 0x040fe20001800100 */
[----:B------:R-:W-:Y:S01]  /*291a0*/  FFMA R33, R28, R33, R35 ;  /* 0x000000211c217223 */ /* 0x000fe20000000023 */
[----:B------:R-:W-:Y:S01]  /*291b0*/  FSEL R37, R162, 0.0052134888246655464172, P5 ;  /* 0x3baad5eaa2257808 */ /* 0x000fe20002800000 */
[----:B------:R-:W-:Y:S01]  /*291c0*/  FFMA R29, R24, R29, R31 ;  /* 0x0000001d181d7223 */ /* 0x000fe2000000001f */
[----:B------:R-:W-:Y:S01]  /*291d0*/  FSEL R25, R160, 0.11284004896879196167, P3 ;  /* 0x3de718afa0197808 */ /* 0x000fe20001800000 */
        /* <DEDUP_REMOVED lines=9> */
[----:B------:R-:W-:Y:S01]  /*29270*/  FSEL R35, -R161, -0.026868773624300956726, P5 ;  /* 0xbcdc1be7a1237808 */ /* 0x000fe20002800100 */
[----:B------:R-:W-:Y:S01]  /*29280*/  FFMA R29, R24, R29, R33 ;  /* 0x0000001d181d7223 */ /* 0x000fe20000000021 */
[----:B------:R-:W-:Y:S01]  /*29290*/  FSEL R31, R159, -0.37612664699554443359, P4 ;  /* 0xbec093ac9f1f7808 */ /* 0x000fe20002000000 */
[----:B------:R-:W-:Y:S01]  /*292a0*/  FFMA R22, R22, R23, R25 ;  /* 0x0000001716167223 */ /* 0x000fe20000000019 */
[----:B------:R-:W-:Y:S01]  /*292b0*/  FSEL R33, R160, 0.11284004896879196167, P5 ;  /* 0x3de718afa0217808 */ /* 0x000fe20002800000 */
[----:B------:R-:W-:Y:S01]  /*292c0*/  FFMA R35, R28, R37, R35 ;  /* 0x000000251c237223 */ /* 0x000fe20000000023 */
[----:B------:R-:W-:Y:S01]  /*292d0*/  FSEL R27, -|R41|, R41, P3 ;  /* 0x00000029291b7208 */ /* 0x000fe20001800300 */
[----:B------:R-:W-:Y:S01]  /*292e0*/  FFMA R29, R24, R29, R31 ;  /* 0x0000001d181d7223 */ /* 0x000fe2000000001f */
[----:B------:R-:W-:Y:S01]  /*292f0*/  FSEL R23, R158, 0.12837915122509002686, P4 ;  /* 0x3e0375d39e177808 */ /* 0x000fe20002000000 */
[----:B------:R-:W-:Y:S01]  /*29300*/  FFMA R33, R28, R35, R33 ;  /* 0x000000231c217223 */ /* 0x000fe20000000021 */
[----:B------:R-:W-:Y:S01]  /*29310*/  FSEL R25, R159, -0.37612664699554443359, P5 ;  /* 0xbec093ac9f197808 */ /* 0x000fe20002800000 */
[----:B------:R-:W-:Y:S01]  /*29320*/  FFMA R22, R22, R27, R27 ;  /* 0x0000001b16167223 */ /* 0x000fe2000000001b */
[----:B------:R-:W-:Y:S01]  /*29330*/  FSEL R30, R158, 0.12837915122509002686, P5 ;  /* 0x3e0375d39e1e7808 */ /* 0x000fe20002800000 */
[----:B------:R-:W-:Y:S01]  /*29340*/  FFMA R23, R24, R29, R23 ;  /* 0x0000001d18177223 */ /* 0x000fe20000000017 */
[----:B------:R-:W-:Y:S01]  /*29350*/  FSEL R24, -|R43|, R43, P4 ;  /* 0x0000002b2b187208 */ /* 0x000fe20002000300 */
[----:B------:R-:W1:Y:S01]  /*29360*/  @P3 MUFU.EX2 R26, R22 ;  /* 0x00000016001a3308 */ /* 0x000e620000000800 */
[----:B------:R-:W-:Y:S01]  /*29370*/  FFMA R25, R28, R33, R25 ;  /* 0x000000211c197223 */ /* 0x000fe20000000019 */
[----:B------:R-:W-:Y:S01]  /*29380*/  FMUL R31, R17, R144 ;  /* 0x00000090111f7220 */ /* 0x000fe20000400000 */
[----:B------:R-:W-:-:S02]  /*29390*/  HADD2.F32 R27, -RZ, R4.H1_H1 ;  /* 0x30000004ff1b7230 */ /* 0x000fc40000004100 */
[----:B------:R-:W-:Y:S01]  /*293a0*/  FFMA R23, R23, R24, R24 ;  /* 0x0000001817177223 */ /* 0x000fe20000000018 */
[----:B------:R-:W-:Y:S01]  /*293b0*/  FSEL R24, -|R34|, R34, P5 ;  /* 0x0000002222187208 */ /* 0x000fe20002800300 */
[----:B------:R-:W-:Y:S01]  /*293c0*/  FFMA R25, R28, R25, R30 ;  /* 0x000000191c197223 */ /* 0x000fe2000000001e */
[----:B------:R-:W-:Y:S01]  /*293d0*/  FMUL R28, R17, R145 ;  /* 0x00000091111c7220 */ /* 0x000fe20000400000 */
[----:B------:R-:W2:Y:S01]  /*293e0*/  @P4 MUFU.EX2 R32, R23 ;  /* 0x0000001700204308 */ /* 0x000ea20000000800 */
[--C-:B------:R-:W-:Y:S02]  /*293f0*/  HADD2.F32 R29, -RZ, R5.reuse.H0_H0 ;  /* 0x20000005ff1d7230 */ /* 0x100fe40000004100 */
[----:B------:R-:W-:Y:S01]  /*29400*/  FFMA R24, R25, R24, R24 ;  /* 0x0000001819187223 */ /* 0x000fe20000000018 */
[----:B------:R-:W-:Y:S02]  /*29410*/  HADD2.F32 R25, -RZ, R4.H0_H0 ;  /* 0x20000004ff197230 */ /* 0x000fe40000004100 */
[----:B------:R-:W-:Y:S01]  /*29420*/  FFMA R4, R16, R27, R28 ;  /* 0x0000001b10047223 */ /* 0x000fe2000000001c */
[----:B------:R-:W-:Y:S01]  /*29430*/  HADD2.F32 R5, -RZ, R5.H1_H1 ;  /* 0x30000005ff057230 */ /* 0x000fe20000004100 */
[----:B------:R-:W3:Y:S01]  /*29440*/  @P5 MUFU.EX2 R33, R24 ;  /* 0x0000001800215308 */ /* 0x000ee20000000800 */
[----:B-1----:R-:W-:Y:S01]  /*29450*/  @P3 FADD R30, -R26, 1 ;  /* 0x3f8000001a1e3421 */ /* 0x002fe20000000100 */
[----:B------:R-:W-:Y:S01]  /*29460*/  FFMA R26, R16, R25, R31 ;  /* 0x00000019101a7223 */ /* 0x000fe2000000001f */
[----:B------:R-:W-:Y:S01]  /*29470*/  FMUL R44, R4, 0.70710676908493041992 ;  /* 0x3f3504f3042c7820 */ /* 0x000fe20000400000 */
[C---:B------:R-:W-:Y:S01]  /*29480*/  FFMA R25, R16.reuse, R29, R146 ;  /* 0x0000001d10197223 */ /* 0x040fe20000000092 */
[----:B------:R-:W-:Y:S01]  /*29490*/  FFMA R147, R16, R5, R147 ;  /* 0x0000000510937223 */ /* 0x000fe20000000093 */
[----:B------:R-:W-:Y:S01]  /*294a0*/  FMUL R37, R26, 0.70710676908493041992 ;  /* 0x3f3504f31a257820 */ /* 0x000fe20000400000 */
[----:B------:R-:W-:Y:S01]  /*294b0*/  @P3 LOP3.LUT R22, R30, 0x80000000, R41, 0xb8, !PT ;  /* 0x800000001e163812 */ /* 0x000fe200078eb829 */
[----:B------:R-:W-:Y:S01]  /*294c0*/  FMUL R29, R44, R44 ;  /* 0x0000002c2c1d7220 */ /* 0x000fe20000400000 */
[----:B--2---:R-:W-:Y:S01]  /*294d0*/  @P4 FADD R32, -R32, 1 ;  /* 0x3f80000020204421 */ /* 0x004fe20000000100 */
[C---:B------:R-:W-:Y:S01]  /*294e0*/  FMUL R27, R37.reuse, R37 ;  /* 0x00000025251b7220 */ /* 0x040fe20000400000 */
[----:B------:R-:W-:Y:S01]  /*294f0*/  FSETP.GE.AND P3, PT, |R37|, 1.0029599666595458984, PT ;  /* 0x3f8060fe2500780b */ /* 0x000fe20003f66200 */
[----:B------:R-:W-:Y:S01]  /*29500*/  FMUL R46, R25, 0.70710676908493041992 ;  /* 0x3f3504f3192e7820 */ /* 0x000fe20000400000 */
[----:B------:R-:W-:Y:S01]  /*29510*/  FADD R22, R22, 1 ;  /* 0x3f80000016167421 */ /* 0x000fe20000000000 */
[----:B------:R-:W-:Y:S01]  /*29520*/  @P4 LOP3.LUT R23, R32, 0x80000000, R43, 0xb8, !PT ;  /* 0x8000000020174812 */ /* 0x000fe200078eb82b */
[----:B------:R-:W-:Y:S01]  /*29530*/  FMUL R43, R147, 0.70710676908493041992 ;  /* 0x3f3504f3932b7820 */ /* 0x000fe20000400000 */
[----:B------:R-:W-:Y:S01]  /*29540*/  FSETP.GE.AND P4, PT, |R44|, 1.0029599666595458984, PT ;  /* 0x3f8060fe2c00780b */ /* 0x000fe20003f86200 */
[----:B---3--:R-:W-:Y:S01]  /*29550*/  @P5 FADD R33, -R33, 1 ;  /* 0x3f80000021215421 */ /* 0x008fe20000000100 */
[----:B------:R-:W-:Y:S01]  /*29560*/  FSEL R27, |R37|, R27, P3 ;  /* 0x0000001b251b7208 */ /* 0x000fe20001800200 */
[----:B------:R-:W-:Y:S01]  /*29570*/  FMUL R31, R46, R46 ;  /* 0x0000002e2e1f7220 */ /* 0x000fe20000400000 */
[----:B------:R-:W-:Y:S01]  /*29580*/  FSEL R28, R164, 8.4834944573231041431e-05, P3 ;  /* 0x38b1e96aa41c7808 */ /* 0x000fe20001800000 */
[----:B------:R-:W-:Y:S01]  /*29590*/  FMUL R5, R43, R43 ;  /* 0x0000002b2b057220 */ /* 0x000fe20000400000 */
[----:B------:R-:W-:Y:S01]  /*295a0*/  FSEL R30, -R163, -0.00082130916416645050049, P3 ;  /* 0xba574d20a31e7808 */ /* 0x000fe20001800100 */
[----:B------:R-:W-:Y:S01]  /*295b0*/  FADD R23, R23, 1 ;  /* 0x3f80000017177421 */ /* 0x000fe20000000000 */
[----:B------:R-:W-:Y:S01]  /*295c0*/  @P5 LOP3.LUT R24, R33, 0x80000000, R34, 0xb8, !PT ;  /* 0x8000000021185812 */ /* 0x000fe200078eb822 */
[----:B------:R-:W-:Y:S01]  /*295d0*/  FMUL R26, R26, 0.5 ;  /* 0x3f0000001a1a7820 */ /* 0x000fe20000400000 */
[----:B------:R-:W-:Y:S01]  /*295e0*/  FSEL R33, |R44|, R29, P4 ;  /* 0x0000001d2c217208 */ /* 0x000fe20002000200 */
[----:B------:R-:W-:Y:S01]  /*295f0*/  FFMA R28, R27, R28, R30 ;  /* 0x0000001c1b1c7223 */ /* 0x000fe2000000001e */
[----:B------:R-:W-:Y:S01]  /*29600*/  FSEL R32, R164, 8.4834944573231041431e-05, P4 ;  /* 0x38b1e96aa4207808 */ /* 0x000fe20002000000 */
[----:B------:R-:W-:Y:S01]  /*29610*/  FADD R24, R24, 1 ;  /* 0x3f80000018187421 */ /* 0x000fe20000000000 */
[----:B------:R-:W-:Y:S01]  /*29620*/  FSEL R34, -R163, -0.00082130916416645050049, P4 ;  /* 0xba574d20a3227808 */ /* 0x000fe20002000100 */
[----:B------:R-:W-:Y:S01]  /*29630*/  FMUL R25, R25, 0.5 ;  /* 0x3f00000019197820 */ /* 0x000fe20000400000 */
[----:B------:R-:W-:Y:S01]  /*29640*/  FSETP.GE.AND P5, PT, |R46|, 1.0029599666595458984, PT ;  /* 0x3f8060fe2e00780b */ /* 0x000fe20003fa6200 */
[----:B------:R-:W-:Y:S01]  /*29650*/  FMUL R24, R24, R9 ;  /* 0x0000000918187220 */ /* 0x000fe20000400000 */
[----:B------:R-:W-:Y:S01]  /*29660*/  FSEL R30, R162, 0.0052134888246655464172, P3 ;  /* 0x3baad5eaa21e7808 */ /* 0x000fe20001800000 */
[----:B------:R-:W-:Y:S01]  /*29670*/  FFMA R34, R33, R32, R34 ;  /* 0x0000002021227223 */ /* 0x000fe20000000022 */
[----:B------:R-:W-:-:S02]  /*29680*/  FSEL R35, |R46|, R31, P5 ;  /* 0x0000001f2e237208 */ /* 0x000fc40002800200 */
[----:B------:R-:W-:Y:S01]  /*29690*/  FSEL R38, R164, 8.4834944573231041431e-05, P5 ;  /* 0x38b1e96aa4267808 */ /* 0x000fe20002800000 */
[----:B------:R-:W-:Y:S01]  /*296a0*/  FFMA R28, R27, R28, R30 ;  /* 0x0000001c1b1c7223 */ /* 0x000fe2000000001e */
[----:B------:R-:W-:Y:S02]  /*296b0*/  FSEL R40, -R163, -0.00082130916416645050049, P5 ;  /* 0xba574d20a3287808 */ /* 0x000fe40002800100 */
[C---:B------:R-:W-:Y:S02]  /*296c0*/  FSEL R36, R162.reuse, 0.0052134888246655464172, P4 ;  /* 0x3baad5eaa2247808 */ /* 0x040fe40002000000 */
[----:B------:R-:W-:Y:S01]  /*296d0*/  FSEL R32, -R161, -0.026868773624300956726, P3 ;  /* 0xbcdc1be7a1207808 */ /* 0x000fe20001800100 */
[----:B------:R-:W-:Y:S01]  /*296e0*/  FFMA R38, R35, R38, R40 ;  /* 0x0000002623267223 */ /* 0x000fe20000000028 */
        /* <DEDUP_REMOVED lines=16> */
[----:B------:R-:W-:Y:S01]  /*297f0*/  FSEL R29, -|R37|, R37, P3 ;  /* 0x00000025251d7208 */ /* 0x000fe20001800300 */
        /* <DEDUP_REMOVED lines=10> */
[----:B------:R-:W1:Y:S01]  /*298a0*/  @P3 MUFU.EX2 R30, R31 ;  /* 0x0000001f001e3308 */ /* 0x000e620000000800 */
[----:B------:R-:W-:Y:S01]  /*298b0*/  FFMA R28, R35, R36, R28 ;  /* 0x00000024231c7223 */ /* 0x000fe2000000001c */
[----:B------:R-:W-:Y:S01]  /*298c0*/  FFMA R32, R32, R27, R27 ;  /* 0x0000001b20207223 */ /* 0x000fe2000000001b */
[----:B------:R-:W-:-:S02]  /*298d0*/  FSEL R27, -|R46|, R46, P5 ;  /* 0x0000002e2e1b7208 */ /* 0x000fc40002800300 */
[----:B------:R-:W-:Y:S01]  /*298e0*/  FFMA R28, R35, R28, R29 ;  /* 0x0000001c231c7223 */ /* 0x000fe2000000001d */
[--C-:B------:R-:W-:Y:S02]  /*298f0*/  HADD2.F32 R29, -RZ, R6.reuse.H1_H1 ;  /* 0x30000006ff1d7230 */ /* 0x100fe40000004100 */
[----:B------:R-:W2:Y:S01]  /*29900*/  @P4 MUFU.EX2 R33, R32 ;  /* 0x0000002000214308 */ /* 0x000ea20000000800 */
[----:B------:R-:W-:Y:S01]  /*29910*/  FFMA R34, R28, R27, R27 ;  /* 0x0000001b1c227223 */ /* 0x000fe2000000001b */
[----:B------:R-:W-:Y:S02]  /*29920*/  HADD2.F32 R27, -RZ, R6.H0_H0 ;  /* 0x20000006ff1b7230 */ /* 0x000fe40000004100 */
[----:B------:R-:W-:-:S03]  /*29930*/  FMUL R28, R17, R149 ;  /* 0x00000095111c7220 */ /* 0x000fc60000400000 */
[----:B------:R-:W-:Y:S01]  /*29940*/  FFMA R148, R16, R27, R148 ;  /* 0x0000001b10947223 */ /* 0x000fe20000000094 */
[----:B------:R-:W3:Y:S01]  /*29950*/  @P5 MUFU.EX2 R35, R34 ;  /* 0x0000002200235308 */ /* 0x000ee20000000800 */
[----:B-1----:R-:W-:Y:S01]  /*29960*/  @P3 FADD R30, -R30, 1 ;  /* 0x3f8000001e1e3421 */ /* 0x002fe20000000100 */
[----:B------:R-:W-:Y:S01]  /*29970*/  FFMA R41, R16, R29, R28 ;  /* 0x0000001d10297223 */ /* 0x000fe2000000001c */
[----:B------:R-:W-:-:S03]  /*29980*/  FMUL R45, R148, 0.70710676908493041992 ;  /* 0x3f3504f3942d7820 */ /* 0x000fc60000400000 */
[----:B------:R-:W-:Y:S01]  /*29990*/  @P3 LOP3.LUT R31, R30, 0x80000000, R37, 0xb8, !PT ;  /* 0x800000001e1f3812 */ /* 0x000fe200078eb825 */
[----:B------:R-:W-:Y:S01]  /*299a0*/  FMUL R27, R45, R45 ;  /* 0x0000002d2d1b7220 */ /* 0x000fe20000400000 */
        /* <DEDUP_REMOVED lines=8> */
[----:B------:R-:W-:Y:S01]  /*29a30*/  FSETP.GE.AND P4, PT, |R45|, 1.0029599666595458984, PT ;  /* 0x3f8060fe2d00780b */ /* 0x000fe20003f86200 */
[----:B---3--:R-:W-:Y:S01]  /*29a40*/  @P5 FADD R35, -R35, 1 ;  /* 0x3f80000023235421 */ /* 0x008fe20000000100 */
[----:B------:R-:W-:Y:S01]  /*29a50*/  FSEL R6, R164, 8.4834944573231041431e-05, P3 ;  /* 0x38b1e96aa4067808 */ /* 0x000fe20001800000 */
[----:B------:R-:W-:Y:S01]  /*29a60*/  FADD R32, R32, 1 ;  /* 0x3f80000020207421 */ /* 0x000fe20000000000 */
[----:B------:R-:W-:Y:S01]  /*29a70*/  FSEL R28, -R163, -0.00082130916416645050049, P3 ;  /* 0xba574d20a31c7808 */ /* 0x000fe20001800100 */
[----:B------:R-:W-:Y:S01]  /*29a80*/  FMUL R12, R31, R26 ;  /* 0x0000001a1f0c7220 */ /* 0x000fe20000400000 */
[----:B------:R-:W-:-:S02]  /*29a90*/  FSEL R29, |R45|, R27, P4 ;  /* 0x0000001b2d1d7208 */ /* 0x000fc40002000200 */
[----:B------:R-:W-:Y:S01]  /*29aa0*/  FSEL R30, R164, 8.4834944573231041431e-05, P4 ;  /* 0x38b1e96aa41e7808 */ /* 0x000fe20002000000 */
[----:B------:R-:W-:Y:S01]  /*29ab0*/  FFMA R6, R5, R6, R28 ;  /* 0x0000000605067223 */ /* 0x000fe2000000001c */
[----:B------:R-:W-:Y:S02]  /*29ac0*/  FSEL R36, -R163, -0.00082130916416645050049, P4 ;  /* 0xba574d20a3247808 */ /* 0x000fe40002000100 */
[----:B------:R-:W-:Y:S02]  /*29ad0*/  FSEL R28, R162, 0.0052134888246655464172, P3 ;  /* 0x3baad5eaa21c7808 */ /* 0x000fe40001800000 */
[----:B------:R-:W-:Y:S01]  /*29ae0*/  @P5 LOP3.LUT R34, R35, 0x80000000, R46, 0xb8, !PT ;  /* 0x8000000023225812 */ /* 0x000fe200078eb82e */
[----:B------:R-:W-:Y:S01]  /*29af0*/  FFMA R36, R29, R30, R36 ;  /* 0x0000001e1d247223 */ /* 0x000fe20000000024 */
[----:B------:R-:W-:Y:S01]  /*29b00*/  FSETP.GE.AND P5, PT, |R48|, 1.0029599666595458984, PT ;  /* 0x3f8060fe3000780b */ /* 0x000fe20003fa6200 */
[----:B------:R-:W-:Y:S01]  /*29b10*/  FFMA R6, R5, R6, R28 ;  /* 0x0000000605067223 */ /* 0x000fe2000000001c */
[----:B------:R-:W-:Y:S01]  /*29b20*/  FSEL R30, -R161, -0.026868773624300956726, P3 ;  /* 0xbcdc1be7a11e7808 */ /* 0x000fe20001800100 */
[----:B------:R-:W-:Y:S01]  /*29b30*/  FADD R34, R34, 1 ;  /* 0x3f80000022227421 */ /* 0x000fe20000000000 */
[----:B------:R-:W-:-:S02]  /*29b40*/  FSEL R37, |R48|, R33, P5 ;  /* 0x0000002130257208 */ /* 0x000fc40002800200 */
[----:B------:R-:W-:Y:S01]  /*29b50*/  FSEL R40, R164, 8.4834944573231041431e-05, P5 ;  /* 0x38b1e96aa4287808 */ /* 0x000fe20002800000 */
[----:B------:R-:W-:Y:S01]  /*29b60*/  FFMA R6, R5, R6, R30 ;  /* 0x0000000605067223 */ /* 0x000fe2000000001e */
[----:B------:R-:W-:Y:S01]  /*29b70*/  FSEL R42, -R163, -0.00082130916416645050049, P5 ;  /* 0xba574d20a32a7808 */ /* 0x000fe20002800100 */
[----:B------:R-:W-:Y:S01]  /*29b80*/  FMUL R25, R34, R25 ;  /* 0x0000001922197220 */ /* 0x000fe20000400000 */
[----:B------:R-:W-:Y:S02]  /*29b90*/  FSEL R38, R162, 0.0052134888246655464172, P4 ;  /* 0x3baad5eaa2267808 */ /* 0x000fe40002000000 */
[----:B------:R-:W-:Y:S01]  /*29ba0*/  FSEL R28, R160, 0.11284004896879196167, P3 ;  /* 0x3de718afa01c7808 */ /* 0x000fe20001800000 */
[----:B------:R-:W-:Y:S01]  /*29bb0*/  FFMA R40, R37, R40, R42 ;  /* 0x0000002825287223 */ /* 0x000fe2000000002a */
[----:B------:R-:W-:Y:S01]  /*29bc0*/  FSEL R44, R162, 0.0052134888246655464172, P5 ;  /* 0x3baad5eaa22c7808 */ /* 0x000fe20002800000 */
        /* <DEDUP_REMOVED lines=24> */
[C---:B------:R-:W-:Y:S01]  /*29d50*/  FFMA R6, R37.reuse, R38, R6 ;  /* 0x0000002625067223 */ /* 0x040fe20000000006 */
[----:B------:R-:W1:Y:S01]  /*29d60*/  @P3 MUFU.EX2 R28, R33 ;  /* 0x00000021001c3308 */ /* 0x000e620000000800 */
[----:B------:R-:W-:Y:S01]  /*29d70*/  FFMA R35, R30, R5, R5 ;  /* 0x000000051e237223 */ /* 0x000fe20000000005 */
[----:B------:R-:W-:Y:S01]  /*29d80*/  FSEL R5, -|R48|, R48, P5 ;  /* 0x0000003030057208 */ /* 0x000fe20002800300 */
[----:B------:R-:W-:Y:S01]  /*29d90*/  FFMA R6, R37, R6, R27 ;  /* 0x0000000625067223 */ /* 0x000fe2000000001b */
[----:B------:R-:W-:-:S02]  /*29da0*/  HADD2.F32 R27, -RZ, R7.H0_H0 ;  /* 0x20000007ff1b7230 */ /* 0x000fc40000004100 */
[C---:B------:R-:W-:Y:S01]  /*29db0*/  FMUL R29, R17.reuse, R150 ;  /* 0x00000096111d7220 */ /* 0x040fe20000400000 */
[--C-:B------:R-:W-:Y:S02]  /*29dc0*/  HADD2.F32 R7, -RZ, R8.reuse.H1_H1 ;  /* 0x30000008ff077230 */ /* 0x100fe40000004100 */
[----:B------:R-:W-:Y:S01]  /*29dd0*/  FFMA R36, R6, R5, R5 ;  /* 0x0000000506247223 */ /* 0x000fe20000000005 */
[----:B------:R-:W2:Y:S01]  /*29de0*/  @P4 MUFU.EX2 R30, R35 ;  /* 0x00000023001e4308 */ /* 0x000ea20000000800 */
[----:B------:R-:W-:Y:S02]  /*29df0*/  HADD2.F32 R5, -RZ, R8.H0_H0 ;  /* 0x20000008ff057230 */ /* 0x000fe40000004100 */
[C---:B------:R-:W-:Y:S01]  /*29e00*/  FFMA R42, R16.reuse, R27, R29 ;  /* 0x0000001b102a7223 */ /* 0x040fe2000000001d */
[----:B------:R-:W-:Y:S02]  /*29e10*/  FMUL R6, R17, R137 ;  /* 0x0000008911067220 */ /* 0x000fe40000400000 */
[----:B------:R-:W-:-:S02]  /*29e20*/  FFMA R136, R16, R5, R136 ;  /* 0x0000000510887223 */ /* 0x000fc40000000088 */
[----:B------:R-:W-:Y:S01]  /*29e30*/  FFMA R39, R16, R7, R6 ;  /* 0x0000000710277223 */ /* 0x000fe20000000006 */
[----:B------:R-:W3:Y:S01]  /*29e40*/  @P5 MUFU.EX2 R37, R36 ;  /* 0x0000002400255308 */ /* 0x000ee20000000800 */
[----:B-1----:R-:W-:Y:S02]  /*29e50*/  @P3 FADD R28, -R28, 1 ;  /* 0x3f8000001c1c3421 */ /* 0x002fe40000000100 */
[----:B------:R-:W-:-:S03]  /*29e60*/  FMUL R44, R39, 0.70710676908493041992 ;  /* 0x3f3504f3272c7820 */ /* 0x000fc60000400000 */
[----:B------:R-:W-:Y:S01]  /*29e70*/  @P3 LOP3.LUT R33, R28, 0x80000000, R43, 0xb8, !PT ;  /* 0x800000001c213812 */ /* 0x000fe200078eb82b */
[----:B------:R-:W-:Y:S01]  /*29e80*/  FMUL R43, R136, 0.70710676908493041992 ;  /* 0x3f3504f3882b7820 */ /* 0x000fe20000400000 */
[----:B------:R-:W-:Y:S01]  /*29e90*/  FMUL R7, R44, R44 ;  /* 0x0000002c2c077220 */ /* 0x000fe20000400000 */
[----:B--2---:R-:W-:Y:S02]  /*29ea0*/  @P4 FADD R30, -R30, 1 ;  /* 0x3f8000001e1e4421 */ /* 0x004fe40000000100 */
[C---:B------:R-:W-:Y:S01]  /*29eb0*/  FMUL R5, R43.reuse, R43 ;  /* 0x0000002b2b057220 */ /* 0x040fe20000400000 */
[----:B------:R-:W-:Y:S01]  /*29ec0*/  FSETP.GE.AND P3, PT, |R43|, 1.0029599666595458984, PT ;  /* 0x3f8060fe2b00780b */ /* 0x000fe20003f66200 */
[----:B------:R-:W-:Y:S01]  /*29ed0*/  FADD R33, R33, 1 ;  /* 0x3f80000021217421 */ /* 0x000fe20000000000 */
[----:B------:R-:W-:Y:S01]  /*29ee0*/  @P4 LOP3.LUT R35, R30, 0x80000000, R45, 0xb8, !PT ;  /* 0x800000001e234812 */ /* 0x000fe200078eb82d */
[----:B------:R-:W-:Y:S01]  /*29ef0*/  FMUL R45, R42, 0.70710676908493041992 ;  /* 0x3f3504f32a2d7820 */ /* 0x000fe20000400000 */
[----:B------:R-:W-:Y:S01]  /*29f00*/  FSEL R5, |R43|, R5, P3 ;  /* 0x000000052b057208 */ /* 0x000fe20001800200 */
[----:B---3--:R-:W-:Y:S01]  /*29f10*/  @P5 FADD R37, -R37, 1 ;  /* 0x3f80000025255421 */ /* 0x008fe20000000100 */
[----:B------:R-:W-:Y:S01]  /*29f20*/  FSEL R8, -R163, -0.00082130916416645050049, P3 ;  /* 0xba574d20a3087808 */ /* 0x000fe20001800100 */
[----:B------:R-:W-:Y:S01]  /*29f30*/  FMUL R6, R45, R45 ;  /* 0x0000002d2d067220 */ /* 0x000fe20000400000 */
[----:B------:R-:W-:Y:S01]  /*29f40*/  FSETP.GE.AND P4, PT, |R44|, 1.0029599666595458984, PT ;  /* 0x3f8060fe2c00780b */ /* 0x000fe20003f86200 */
[----:B------:R-:W-:Y:S01]  /*29f50*/  FADD R35, R35, 1 ;  /* 0x3f80000023237421 */ /* 0x000fe20000000000 */
[----:B------:R-:W-:-:S02]  /*29f60*/  @P5 LOP3.LUT R36, R37, 0x80000000, R48, 0xb8, !PT ;  /* 0x8000000025245812 */ /* 0x000fc400078eb830 */
[C---:B------:R-:W-:Y:S02]  /*29f70*/  FSETP.GE.AND P5, PT, |R45|.reuse, 1.0029599666595458984, PT ;  /* 0x3f8060fe2d00780b */ /* 0x040fe40003fa6200 */
[----:B------:R-:W-:Y:S01]  /*29f80*/  FSEL R7, |R44|, R7, P4 ;  /* 0x000000072c077208 */ /* 0x000fe20002000200 */
[----:B------:R-:W-:Y:S01]  /*29f90*/  FADD R36, R36, 1 ;  /* 0x3f80000024247421 */ /* 0x000fe20000000000 */
[----:B------:R-:W-:Y:S02]  /*29fa0*/  FSEL R27, |R45|, R6, P5 ;  /* 0x000000062d1b7208 */ /* 0x000fe40002800200 */
[C---:B------:R-:W-:Y:S02]  /*29fb0*/  FSEL R6, R164.reuse, 8.4834944573231041431e-05, P3 ;  /* 0x38b1e96aa4067808 */ /* 0x040fe40001800000 */
[----:B------:R-:W-:Y:S02]  /*29fc0*/  FSEL R28, R164, 8.4834944573231041431e-05, P5 ;  /* 0x38b1e96aa41c7808 */ /* 0x000fe40002800000 */
[----:B------:R-:W-:Y:S01]  /*29fd0*/  FSEL R30, -R163, -0.00082130916416645050049, P5 ;  /* 0xba574d20a31e7808 */ /* 0x000fe20002800100 */
[----:B------:R-:W-:Y:S01]  /*29fe0*/  FFMA R6, R5, R6, R8 ;  /* 0x0000000605067223 */ /* 0x000fe20000000008 */
[----:B------:R-:W-:-:S02]  /*29ff0*/  FSEL R38, R162, 0.0052134888246655464172, P5 ;  /* 0x3baad5eaa2267808 */ /* 0x000fc40002800000 */
[----:B------:R-:W-:Y:S01]  /*2a000*/  FSEL R8, R162, 0.0052134888246655464172, P3 ;  /* 0x3baad5eaa2087808 */ /* 0x000fe20001800000 */
[----:B------:R-:W-:Y:S01]  /*2a010*/  FFMA R30, R27, R28, R30 ;  /* 0x0000001c1b1e7223 */ /* 0x000fe2000000001e */
[----:B------:R-:W-:Y:S02]  /*2a020*/  FSEL R164, R164, 8.4834944573231041431e-05, P4 ;  /* 0x38b1e96aa4a47808 */ /* 0x000fe40002000000 */
[----:B------:R-:W-:Y:S01]  /*2a030*/  FSEL R28, -R163, -0.00082130916416645050049, P4 ;  /* 0xba574d20a31c7808 */ /* 0x000fe20002000100 */
[----:B------:R-:W-:Y:S01]  /*2a040*/  FFMA R30, R27, R30, R38 ;  /* 0x0000001e1b1e7223 */ /* 0x000fe20000000026 */
[----:B------:R-:W-:Y:S01]  /*2a050*/  FSEL R40, -R161, -0.026868773624300956726, P5 ;  /* 0xbcdc1be7a1287808 */ /* 0x000fe20002800100 */
[----:B------:R-:W-:Y:S01]  /*2a060*/  FFMA R6, R5, R6, R8 ;  /* 0x0000000605067223 */ /* 0x000fe20000000008 */
[----:B------:R-:W-:Y:S01]  /*2a070*/  FSEL R8, -R161, -0.026868773624300956726, P3 ;  /* 0xbcdc1be7a1087808 */ /* 0x000fe20001800100 */
[----:B------:R-:W-:Y:S01]  /*2a080*/  FFMA R28, R7, R164, R28 ;  /* 0x000000a4071c7223 */ /* 0x000fe2000000001c */
[----:B------:R-:W-:Y:S01]  /*2a090*/  FSEL R162, R162, 0.0052134888246655464172, P4 ;  /* 0x3baad5eaa2a27808 */ /* 0x000fe20002000000 */
[----:B------:R-:W-:Y:S01]  /*2a0a0*/  FFMA R40, R27, R30, R40 ;  /* 0x0000001e1b287223 */ /* 0x000fe20000000028 */
[C---:B------:R-:W-:Y:S01]  /*2a0b0*/  FSEL R38, R160.reuse, 0.11284004896879196167, P5 ;  /* 0x3de718afa0267808 */ /* 0x040fe20002800000 */
[----:B------:R-:W-:Y:S01]  /*2a0c0*/  FFMA R6, R5, R6, R8 ;  /* 0x0000000605067223 */ /* 0x000fe20000000008 */
[----:B------:R-:W-:Y:S01]  /*2a0d0*/  FSEL R8, R159, -0.37612664699554443359, P5 ;  /* 0xbec093ac9f087808 */ /* 0x000fe20002800000 */
[----:B------:R-:W-:Y:S01]  /*2a0e0*/  FFMA R162, R7, R28, R162 ;  /* 0x0000001c07a27223 */ /* 0x000fe200000000a2 */
[----:B------:R-:W-:Y:S01]  /*2a0f0*/  FSEL R28, R160, 0.11284004896879196167, P3 ;  /* 0x3de718afa01c7808 */ /* 0x000fe20001800000 */
[----:B------:R-:W-:Y:S01]  /*2a100*/  FFMA R38, R27, R40, R38 ;  /* 0x000000281b267223 */ /* 0x000fe20000000026 */
[----:B------:R-:W-:-:S02]  /*2a110*/  FSEL R30, -R161, -0.026868773624300956726, P4 ;  /* 0xbcdc1be7a11e7808 */ /* 0x000fc40002000100 */
[----:B------:R-:W-:Y:S01]  /*2a120*/  FSEL R160, R160, 0.11284004896879196167, P4 ;  /* 0x3de718afa0a07808 */ /* 0x000fe20002000000 */
[----:B------:R-:W-:Y:S01]  /*2a130*/  FFMA R38, R27, R38, R8 ;  /* 0x000000261b267223 */ /* 0x000fe20000000008 */
[----:B------:R-:W-:Y:S01]  /*2a140*/  FSEL R8, R159, -0.37612664699554443359, P3 ;  /* 0xbec093ac9f087808 */ /* 0x000fe20001800000 */
[----:B------:R-:W-:Y:S01]  /*2a150*/  FFMA R6, R5, R6, R28 ;  /* 0x0000000605067223 */ /* 0x000fe2000000001c */
[----:B------:R-:W-:Y:S01]  /*2a160*/  FFMA R30, R7, R162, R30 ;  /* 0x000000a2071e7223 */ /* 0x000fe2000000001e */
[C---:B------:R-:W-:Y:S02]  /*2a170*/  FSEL R28, R158.reuse, 0.12837915122509002686, P5 ;  /* 0x3e0375d39e1c7808 */ /* 0x040fe40002800000 */
[----:B------:R-:W-:Y:S01]  /*2a180*/  FFMA R6, R5, R6, R8 ;  /* 0x0000000605067223 */ /* 0x000fe20000000008 */
[----:B------:R-:W-:Y:S01]  /*2a190*/  FSEL R8, R159, -0.37612664699554443359, P4 ;  /* 0xbec093ac9f087808 */ /* 0x000fe20002000000 */
[----:B------:R-:W-:Y:S01]  /*2a1a0*/  FFMA R30, R7, R30, R160 ;  /* 0x0000001e071e7223 */ /* 0x000fe200000000a0 */
[----:B------:R-:W-:Y:S01]  /*2a1b0*/  FSEL R29, -|R45|, R45, P5 ;  /* 0x0000002d2d1d7208 */ /* 0x000fe20002800300 */
[----:B------:R-:W-:Y:S01]  /*2a1c0*/  FFMA R38, R27, R38, R28 ;  /* 0x000000261b267223 */ /* 0x000fe2000000001c */
[C---:B------:R-:W-:Y:S01]  /*2a1d0*/  FSEL R27, R158.reuse, 0.12837915122509002686, P4 ;  /* 0x3e0375d39e1b7808 */ /* 0x040fe20002000000 */
[C---:B------:R-:W-:Y:S01]  /*2a1e0*/  FFMA R8, R7.reuse, R30, R8 ;  /* 0x0000001e07087223 */ /* 0x040fe20000000008 */
[----:B------:R-:W-:Y:S01]  /*2a1f0*/  FSEL R28, R158, 0.12837915122509002686, P3 ;  /* 0x3e0375d39e1c7808 */ /* 0x000fe20001800000 */
[----:B------:R-:W-:Y:S01]  /*2a200*/  FFMA R38, R38, R29, R29 ;  /* 0x0000001d26267223 */ /* 0x000fe2000000001d */
[----:B------:R-:W-:Y:S01]  /*2a210*/  FSEL R29, -|R44|, R44, P4 ;  /* 0x0000002c2c1d7208 */ /* 0x000fe20002000300 */
[----:B------:R-:W-:Y:S01]  /*2a220*/  FFMA R8, R7, R8, R27 ;  /* 0x0000000807087223 */ /* 0x000fe2000000001b */
[----:B------:R-:W-:Y:S01]  /*2a230*/  FMUL R27, R36, R9 ;  /* 0x00000009241b7220 */ /* 0x000fe20000400000 */
[----:B------:R-:W-:Y:S01]  /*2a240*/  FFMA R6, R5, R6, R28 ;  /* 0x0000000605067223 */ /* 0x000fe2000000001c */
[----:B------:R-:W-:Y:S01]  /*2a250*/  FSEL R5, -|R43|, R43, P3 ;  /* 0x0000002b2b057208 */ /* 0x000fe20001800300 */
[----:B------:R-:W-:Y:S01]  /*2a260*/  FFMA R8, R8, R29, R29 ;  /* 0x0000001d08087223 */ /* 0x000fe2000000001d */
[----:B------:R-:W1:Y:S01]  /*2a270*/  @P5 MUFU.EX2 R28, R38 ;  /* 0x00000026001c5308 */ /* 0x000e620000000800 */
[----:B------:R-:W-:-:S02]  /*2a280*/  F2FP.F16.F32.PACK_AB R9, R15, R14 ;  /* 0x0000000e0f09723e */ /* 0x000fc400000000ff */
[----:B------:R-:W-:-:S05]  /*2a290*/  FFMA R5, R6, R5, R5 ;  /* 0x0000000506057223 */ /* 0x000fca0000000005 */
[----:B------:R-:W2:Y:S08]  /*2a2a0*/  @P4 MUFU.EX2 R7, R8 ;  /* 0x0000000800074308 */ /* 0x000eb00000000800 */
[----:B------:R-:W3:Y:S01]  /*2a2b0*/  @P3 MUFU.EX2 R6, R5 ;  /* 0x0000000500063308 */ /* 0x000ee20000000800 */
[----:B-1----:R-:W-:-:S05]  /*2a2c0*/  @P5 FADD R28, -R28, 1 ;  /* 0x3f8000001c1c5421 */ /* 0x002fca0000000100 */
[----:B------:R-:W-:Y:S01]  /*2a2d0*/  @P5 LOP3.LUT R38, R28, 0x80000000, R45, 0xb8, !PT ;  /* 0x800000001c265812 */ /* 0x000fe200078eb82d */
[----:B--2---:R-:W-:-:S04]  /*2a2e0*/  @P4 FADD R7, -R7, 1 ;  /* 0x3f80000007074421 */ /* 0x004fc80000000100 */
[----:B------:R-:W-:Y:S01]  /*2a2f0*/  FADD R38, R38, 1 ;  /* 0x3f80000026267421 */ /* 0x000fe20000000000 */
[----:B------:R-:W-:Y:S01]  /*2a300*/  @P4 LOP3.LUT R8, R7, 0x80000000, R44, 0xb8, !PT ;  /* 0x8000000007084812 */ /* 0x000fe200078eb82c */
[----:B------:R-:W-:Y:S01]  /*2a310*/  FMUL R7, R2, 0.5 ;  /* 0x3f00000002077820 */ /* 0x000fe20000400000 */
[----:B------:R-:W-:Y:S01]  /*2a320*/  FMUL R2, R13, 0.5 ;  /* 0x3f0000000d027820 */ /* 0x000fe20000400000 */
[----:B---3--:R-:W-:Y:S02]  /*2a330*/  @P3 FADD R6, -R6, 1 ;  /* 0x3f80000006063421 */ /* 0x008fe40000000100 */
[----:B------:R-:W-:Y:S01]  /*2a340*/  FADD R8, R8, 1 ;  /* 0x3f80000008087421 */ /* 0x000fe20000000000 */
[----:B------:R-:W-:Y:S01]  /*2a350*/  FMUL R19, R19, R2 ;  /* 0x0000000213137220 */ /* 0x000fe20000400000 */
[----:B------:R-:W-:Y:S01]  /*2a360*/  FMUL R2, R148, 0.5 ;  /* 0x3f00000094027820 */ /* 0x000fe20000400000 */
[----:B------:R-:W-:Y:S01]  /*2a370*/  @P3 LOP3.LUT R5, R6, 0x80000000, R43, 0xb8, !PT ;  /* 0x8000000006053812 */ /* 0x000fe200078eb82b */
[----:B------:R-:W-:Y:S01]  /*2a380*/  FMUL R6, R0, R7 ;  /* 0x0000000700067220 */ /* 0x000fe20000400000 */
[----:B------:R-:W-:Y:S01]  /*2a390*/  FMUL R7, R10, 0.5 ;  /* 0x3f0000000a077820 */ /* 0x000fe20000400000 */
[----:B------:R-:W-:Y:S01]  /*2a3a0*/  FMUL R0, R11, 0.5 ;  /* 0x3f0000000b007820 */ /* 0x000fe20000400000 */
[----:B------:R-:W-:Y:S01]  /*2a3b0*/  FMUL R11, R42, 0.5 ;  /* 0x3f0000002a0b7820 */ /* 0x000fe20000400000 */
[----:B------:R-:W-:Y:S01]  /*2a3c0*/  FADD R5, R5, 1 ;  /* 0x3f80000005057421 */ /* 0x000fe20000000000 */
[----:B------:R-:W-:Y:S01]  /*2a3d0*/  FMUL R10, R22, R7 ;  /* 0x00000007160a7220 */ /* 0x000fe20000400000 */
[----:B------:R-:W-:Y:S01]  /*2a3e0*/  FMUL R23, R23, R0 ;  /* 0x0000000017177220 */ /* 0x000fe20000400000 */
        /* <DEDUP_REMOVED lines=8> */
[----:B------:R-:W-:-:S02]  /*2a470*/  F2FP.F16.F32.PACK_AB R10, R10, R19 ;  /* 0x000000130a0a723e */ /* 0x000fc400000000ff */
[----:B------:R-:W-:Y:S01]  /*2a480*/  FMUL R0, R5, R0 ;  /* 0x0000000005007220 */ /* 0x000fe20000400000 */
[----:B------:R-:W-:Y:S01]  /*2a490*/  FMUL R7, R8, R7 ;  /* 0x0000000708077220 */ /* 0x000fe20000400000 */
        /* <DEDUP_REMOVED lines=25> */
.L_x_202:
[----:B------:R-:W-:Y:S05]  /*2a630*/  BSYNC B0 ;  /* 0x0000000000007941 */ /* 0x000fea0003800000 */
.L_x_201:
[----:B------:R-:W-:Y:S06]  /*2a640*/  BAR.SYNC.DEFER_BLOCKING 0x1, 0x100 ;  /* 0x0044000000007b1d */ /* 0x000fec0000010000 */
[----:B------:R-:W-:Y:S04]  /*2a650*/  BSSY B0, `(.L_x_203) ;  /* 0x000000a000007945 */ /* 0x000fe80003800000 */
[----:B------:R-:W-:Y:S05]  /*2a660*/  @P0 BRA `(.L_x_204) ;  /* 0x0000000000200947 */ /* 0x000fea0003800000 */
[----:B------:R-:W-:-:S06]  /*2a670*/  UISETP.NE.AND UP0, UPT, UR43, 0x3, UPT ;  /* 0x000000032b00788c */ /* 0x000fcc000bf05270 */
[----:B------:R-:W-:-:S13]  /*2a680*/  PLOP3.LUT P0, PT, PT, PT, UP0, 0x80, 0x0 ;  /* 0x000000000000781c */ /* 0x000fda0003f0f008 */
[----:B------:R-:W-:Y:S05]  /*2a690*/  @!P0 BRA `(.L_x_205) ;  /* 0x0000000000048947 */ /* 0x000fea0003800000 */
[----:B------:R-:W-:Y:S01]  /*2a6a0*/  BPT.TRAP 0x1 ;  /* 0x000000040000795c */ /* 0x000fe20000300000 */
.L_x_205:
[----:B------:R-:W-:-:S04]  /*2a6b0*/  ULEA UR4, UR36, UR46, 0x3 ;  /* 0x0000002e24047291 */ /* 0x000fc8000f8e183f */
[----:B------:R-:W-:-:S04]  /*2a6c0*/  UIADD3 UR4, UR4, 0x50, URZ ;  /* 0x0000005004047890 */ /* 0x000fc8000fffe03f */
[----:B------:R-:W-:-:S09]  /*2a6d0*/  UPRMT UR4, UR52, 0x654, UR4 ;  /* 0x0000065434047896 */ /* 0x000fd20008000004 */
[----:B------:R-:W-:Y:S03]  /*2a6e0*/  SYNCS.ARRIVE.TRANS64.RED.A1T0 RZ, [UR4], RZ ;  /* 0x000000ffffff79a7 */ /* 0x000fe60008100404 */
.L_x_204:
[----:B------:R-:W-:Y:S05]  /*2a6f0*/  BSYNC B0 ;  /* 0x0000000000007941 */ /* 0x000fea0003800000 */
.L_x_203:
[----:B------:R-:W2:Y:S01]  /*2a700*/  LDL.LU R25, [R1+0x204] ;  /* 0x0002040001197983 */ /* 0x000ea20000300800 */
[----:B------:R-:W-:-:S03]  /*2a710*/  ULDC.64 UR4, c[0x0][0x8f8] ;  /* 0x00023e0000047ab9 */ /* 0x000fc60000000a00 */
[----:B------:R-:W3:Y:S01]  /*2a720*/  LDL.LU R23, [R1+0x200] ;  /* 0x0002000001177983 */ /* 0x000ee20000300800 */
[----:B------:R-:W-:Y:S01]  /*2a730*/  UIADD3 UR36, UR36, 0x1, URZ ;  /* 0x0000000124247890 */ /* 0x000fe2000fffe03f */
[----:B------:R-:W-:Y:S01]  /*2a740*/  PRMT R0, RZ, 0x7610, R0 ;  /* 0x00007610ff007816 */ /* 0x000fe20000000000 */
[----:B------:R-:W-:Y:S01]  /*2a750*/  UMOV UR51, 0xffffffff ;  /* 0xffffffff00337882 */ /* 0x000fe20000000000 */
[----:B------:R-:W-:Y:S01]  /*2a760*/  MOV R22, 0xffffffff ;  /* 0xffffffff00167802 */ /* 0x000fe20000000f00 */
[----:B------:R-:W-:Y:S01]  /*2a770*/  UISETP.NE.AND UP0, UPT, UR36, 0x4, UPT ;  /* 0x000000042400788c */ /* 0x000fe2000bf05270 */
[----:B------:R-:W-:-:S03]  /*2a780*/  MOV R19, 0xffffffff ;  /* 0xffffffff00137802 */ /* 0x000fc60000000f00 */
[----:B------:R-:W-:Y:S01]  /*2a790*/  USEL UR36, UR36, URZ, UP0 ;  /* 0x0000003f24247287 */ /* 0x000fe20008000000 */
[----:B---3--:R-:W-:-:S04]  /*2a7a0*/  IADD3 R23, P0, R23, UR54, RZ ;  /* 0x0000003617177c10 */ /* 0x008fc8000ff1e0ff */
[----:B--2---:R-:W-:Y:S01]  /*2a7b0*/  IADD3.X R25, R25, UR53, RZ, P0, !PT ;  /* 0x0000003519197c10 */ /* 0x004fe200087fe4ff */
[----:B------:R2:W-:Y:S01]  /*2a7c0*/  STL [R1+0x200], R23 ;  /* 0x0002001701007387 */ /* 0x0005e20000100800 */
[----:B------:R-:W-:-:S03]  /*2a7d0*/  ISETP.GE.U32.AND P0, PT, R23, UR4, PT ;  /* 0x0000000417007c0c */ /* 0x000fc6000bf06070 */
[----:B------:R2:W-:Y:S01]  /*2a7e0*/  STL [R1+0x204], R25 ;  /* 0x0002041901007387 */ /* 0x0005e20000100800 */
[----:B------:R-:W-:-:S13]  /*2a7f0*/  ISETP.GE.U32.AND.EX P0, PT, R25, UR5, PT, P0 ;  /* 0x0000000519007c0c */ /* 0x000fda000bf06100 */
[----:B--2---:R-:W-:Y:S05]  /*2a800*/  @P0 BRA `(.L_x_206) ;  /* 0x0000000400700947 */ /* 0x004fea0003800000 */
[----:B------:R-:W2:Y:S01]  /*2a810*/  S2R R19, SR_CTAID.X ;  /* 0x0000000000137919 */ /* 0x000ea20000002500 */
[----:B-1----:R-:W1:Y:S01]  /*2a820*/  LDC.64 R8, c[0x0][0x8d0] ;  /* 0x00023400ff087b82 */ /* 0x002e620000000a00 */
[----:B------:R-:W-:Y:S01]  /*2a830*/  ULDC UR4, c[0x0][0x150] ;  /* 0x0000540000047ab9 */ /* 0x000fe20000000800 */
[----:B------:R-:W-:Y:S01]  /*2a840*/  MOV R6, R23 ;  /* 0x0000001700067202 */ /* 0x000fe20000000f00 */
[----:B------:R-:W3:Y:S01]  /*2a850*/  S2R R21, SR_CTAID.Y ;  /* 0x0000000000157919 */ /* 0x000ee20000002600 */
[----:B------:R-:W-:-:S04]  /*2a860*/  MOV R7, R25 ;  /* 0x0000001900077202 */ /* 0x000fc80000000f00 */
[----:B------:R-:W4:Y:S08]  /*2a870*/  LDC R22, c[0x0][0x144] ;  /* 0x00005100ff167b82 */ /* 0x000f300000000800 */
[----:B------:R-:W3:Y:S08]  /*2a880*/  LDC R10, c[0x0][0x8d8] ;  /* 0x00023600ff0a7b82 */ /* 0x000ef00000000800 */
[----:B------:R-:W3:Y:S01]  /*2a890*/  LDC.64 R14, c[0x0][0x8c8] ;  /* 0x00023200ff0e7b82 */ /* 0x000ee20000000a00 */
[----:B-1----:R-:W-:-:S04]  /*2a8a0*/  ISETP.NE.U32.AND P0, PT, R8, RZ, PT ;  /* 0x000000ff0800720c */ /* 0x002fc80003f05070 */
[----:B------:R-:W-:Y:S02]  /*2a8b0*/  ISETP.NE.AND.EX P0, PT, R9, RZ, PT, P0 ;  /* 0x000000ff0900720c */ /* 0x000fe40003f05300 */
[----:B--2---:R-:W-:-:S05]  /*2a8c0*/  I2FP.F32.U32 R0, R19 ;  /* 0x0000001300007245 */ /* 0x004fca0000201000 */
[----:B------:R-:W-:-:S04]  /*2a8d0*/  FMUL R0, R0, UR4 ;  /* 0x0000000400007c20 */ /* 0x000fc80008400000 */
[----:B------:R1:W2:Y:S02]  /*2a8e0*/  F2I.U32.TRUNC.NTZ R20, R0 ;  /* 0x0000000000147305 */ /* 0x0002a4000020f000 */
[----:B----4-:R-:W-:Y:S05]  /*2a8f0*/  @!P0 BRA `(.L_x_207) ;  /* 0x0000000000288947 */ /* 0x010fea0003800000 */
[----:B-1----:R-:W1:Y:S02]  /*2a900*/  LDC R0, c[0x0][0x8dc] ;  /* 0x00023700ff007b82 */ /* 0x002e640000000800 */
[----:B-1----:R-:W-:-:S04]  /*2a910*/  IADD3 R7, P0, R23, R0, RZ ;  /* 0x0000000017077210 */ /* 0x002fc80007f1e0ff */
[----:B------:R-:W-:-:S05]  /*2a920*/  IADD3.X R11, RZ, R25, RZ, P0, !PT ;  /* 0x00000019ff0b7210 */ /* 0x000fca00007fe4ff */
[----:B------:R-:W-:-:S04]  /*2a930*/  IMAD.WIDE.U32 R2, R11, R8, RZ ;  /* 0x000000080b027225 */ /* 0x000fc800078e00ff */
[----:B------:R-:W-:-:S04]  /*2a940*/  IMAD.WIDE.U32 R4, P0, R7, R9, R2 ;  /* 0x0000000907047225 */ /* 0x000fc80007800002 */
[----:B------:R-:W-:Y:S01]  /*2a950*/  IMAD.WIDE.U32 R2, R7, R8, RZ ;  /* 0x0000000807027225 */ /* 0x000fe200078e00ff */
[----:B------:R-:W-:-:S03]  /*2a960*/  MOV R6, R5 ;  /* 0x0000000500067202 */ /* 0x000fc60000000f00 */
[----:B------:R-:W-:Y:S01]  /*2a970*/  IMAD.X R7, RZ, RZ, RZ, P0 ;  /* 0x000000ffff077224 */ /* 0x000fe200000e06ff */
[----:B------:R-:W-:-:S05]  /*2a980*/  IADD3 RZ, P0, R3, R4, RZ ;  /* 0x0000000403ff7210 */ /* 0x000fca0007f1e0ff */
[----:B------:R-:W-:-:S08]  /*2a990*/  IMAD.WIDE.U32.X R6, R11, R9, R6, P0 ;  /* 0x000000090b067225 */ /* 0x000fd000000e0406 */
.L_x_207:
[-CC-:B---3--:R-:W-:Y:S01]  /*2a9a0*/  SHF.R.U64 R27, R6, R10.reuse, R7.reuse ;  /* 0x0000000a061b7219 */ /* 0x188fe20000001207 */
[----:B------:R-:W3:Y:S01]  /*2a9b0*/  LDC.64 R12, c[0x0][0x8e8] ;  /* 0x00023a00ff0c7b82 */ /* 0x000ee20000000a00 */
[----:B-1----:R-:W-:Y:S01]  /*2a9c0*/  SHF.R.U32.HI R0, RZ, R10, R7 ;  /* 0x0000000aff007219 */ /* 0x002fe20000011607 */
[----:B------:R-:W-:Y:S01]  /*2a9d0*/  ULDC UR4, c[0x0][0x154] ;  /* 0x0000550000047ab9 */ /* 0x000fe20000000800 */
[----:B------:R-:W-:Y:S02]  /*2a9e0*/  IADD3 R5, P0, RZ, -R27, RZ ;  /* 0x8000001bff057210 */ /* 0x000fe40007f1e0ff */
[----:B------:R-:W-:Y:S02]  /*2a9f0*/  MOV R2, R23 ;  /* 0x0000001700027202 */ /* 0x000fe40000000f00 */
[----:B------:R-:W-:Y:S01]  /*2aa00*/  IADD3.X R3, RZ, ~R0, RZ, P0, !PT ;  /* 0x80000000ff037210 */ /* 0x000fe200007fe4ff */
[----:B------:R-:W1:Y:S01]  /*2aa10*/  LDC R4, c[0x0][0x8c0] ;  /* 0x00023000ff047b82 */ /* 0x000e620000000800 */
[----:B--2---:R-:W-:-:S02]  /*2aa20*/  IADD3 R20, -R20, RZ, RZ ;  /* 0x000000ff14147210 */ /* 0x004fc40007ffe1ff */
[----:B------:R-:W-:Y:S01]  /*2aa30*/  MOV R7, 0x1 ;  /* 0x0000000100077802 */ /* 0x000fe20000000f00 */
[----:B------:R-:W-:Y:S01]  /*2aa40*/  IMAD R0, R3, R14, RZ ;  /* 0x0000000e03007224 */ /* 0x000fe200078e02ff */
[----:B------:R-:W-:Y:S01]  /*2aa50*/  MOV R3, R25 ;  /* 0x0000001900037202 */ /* 0x000fe20000000f00 */
[----:B------:R-:W-:Y:S02]  /*2aa60*/  IMAD R19, R22, R20, R19 ;  /* 0x0000001416137224 */ /* 0x000fe400078e0213 */
[----:B------:R-:W2:Y:S01]  /*2aa70*/  LDC R6, c[0x0][0x8b0] ;  /* 0x00022c00ff067b82 */ /* 0x000ea20000000800 */
[----:B------:R-:W-:-:S04]  /*2aa80*/  IMAD.WIDE.U32 R2, R5, R14, R2 ;  /* 0x0000000e05027225 */ /* 0x000fc800078e0002 */
[----:B------:R-:W-:Y:S01]  /*2aa90*/  IMAD R5, R5, R15, R0 ;  /* 0x0000000f05057224 */ /* 0x000fe200078e0200 */
[----:B------:R-:W-:Y:S02]  /*2aaa0*/  I2FP.F32.U32 R0, R21 ;  /* 0x0000001500007245 */ /* 0x000fe40000201000 */
[----:B------:R-:W4:Y:S01]  /*2aab0*/  LDC R24, c[0x0][0x900] ;  /* 0x00024000ff187b82 */ /* 0x000f220000000800 */
[----:B---3--:R-:W-:Y:S02]  /*2aac0*/  ISETP.NE.U32.AND P0, PT, R12, RZ, PT ;  /* 0x000000ff0c00720c */ /* 0x008fe40003f05070 */
[----:B------:R-:W-:Y:S01]  /*2aad0*/  IADD3 R3, R3, R5, RZ ;  /* 0x0000000503037210 */ /* 0x000fe20007ffe0ff */
[----:B------:R-:W-:Y:S01]  /*2aae0*/  FMUL R0, R0, UR4 ;  /* 0x0000000400007c20 */ /* 0x000fe20008400000 */
[----:B------:R-:W-:Y:S02]  /*2aaf0*/  ISETP.NE.AND.EX P0, PT, R13, RZ, PT, P0 ;  /* 0x000000ff0d00720c */ /* 0x000fe40003f05300 */
[----:B------:R-:W-:Y:S01]  /*2ab00*/  MOV R5, 0xffffffff ;  /* 0xffffffff00057802 */ /* 0x000fe20000000f00 */
[----:B------:R-:W3:Y:S01]  /*2ab10*/  LDC R20, c[0x0][0x148] ;  /* 0x00005200ff147b82 */ /* 0x000ee20000000800 */
[-CC-:B-1----:R-:W-:Y:S01]  /*2ab20*/  SHF.R.U64 R10, R2, R4.reuse, R3.reuse ;  /* 0x00000004020a7219 */ /* 0x182fe20000001203 */
[----:B------:R1:W1:Y:S01]  /*2ab30*/  F2I.U32.TRUNC.NTZ R14, R0 ;  /* 0x00000000000e7305 */ /* 0x000262000020f000 */
[----:B------:R-:W-:-:S05]  /*2ab40*/  SHF.R.U32.HI R3, RZ, R4, R3 ;  /* 0x00000004ff037219 */ /* 0x000fca0000011603 */
[----:B------:R-:W1:Y:S01]  /*2ab50*/  LDC R15, c[0x0][0x8a8] ;  /* 0x00022a00ff0f7b82 */ /* 0x000e620000000800 */
[-CC-:B--2---:R-:W-:Y:S02]  /*2ab60*/  SHF.R.U64 R8, R10, R6.reuse, R3.reuse ;  /* 0x000000060a087219 */ /* 0x184fe40000001203 */
[----:B------:R-:W-:-:S05]  /*2ab70*/  SHF.R.U32.HI R3, RZ, R6, R3 ;  /* 0x00000006ff037219 */ /* 0x000fca0000011603 */
[----:B------:R-:W2:Y:S01]  /*2ab80*/  LDC R22, c[0x0][0x8f0] ;  /* 0x00023c00ff167b82 */ /* 0x000ea20000000800 */
[-C--:B----4-:R-:W-:Y:S02]  /*2ab90*/  SHF.L.U32 R5, R5, R24.reuse, RZ ;  /* 0x0000001805057219 */ /* 0x090fe400000006ff */
[-CC-:B------:R-:W-:Y:S02]  /*2aba0*/  SHF.R.U64 R11, R8, R24.reuse, R3.reuse ;  /* 0x00000018080b7219 */ /* 0x180fe40000001203 */
[-C--:B------:R-:W-:Y:S02]  /*2abb0*/  SHF.R.U32.HI R3, RZ, R24.reuse, R3 ;  /* 0x00000018ff037219 */ /* 0x080fe40000011603 */
[----:B------:R-:W-:Y:S01]  /*2abc0*/  SHF.L.U32 R24, R7, R24, RZ ;  /* 0x0000001807187219 */ /* 0x000fe200000006ff */
[----:B------:R-:W4:Y:S01]  /*2abd0*/  LDC R25, c[0x0][0x8e0] ;  /* 0x00023800ff197b82 */ /* 0x000f220000000800 */
[----:B------:R-:W-:Y:S02]  /*2abe0*/  LOP3.LUT R23, RZ, R5, RZ, 0x33, !PT ;  /* 0x00000005ff177212 */ /* 0x000fe400078e33ff */
[----:B------:R-:W-:-:S05]  /*2abf0*/  MOV R2, R11 ;  /* 0x0000000b00027202 */ /* 0x000fca0000000f00 */
[----:B------:R-:W1:Y:S01]  /*2ac00*/  LDC R26, c[0x0][0x8b8] ;  /* 0x00022e00ff1a7b82 */ /* 0x000e620000000800 */
[----:B------:R-:W-:Y:S05]  /*2ac10*/  @!P0 BRA `(.L_x_208) ;  /* 0x0000000000288947 */ /* 0x000fea0003800000 */
[----:B-1----:R-:W1:Y:S02]  /*2ac20*/  LDC R0, c[0x0][0x8f4] ;  /* 0x00023d00ff007b82 */ /* 0x002e640000000800 */
        /* <DEDUP_REMOVED lines=9> */
.L_x_208:
[----:B------:R-:W5:Y:S01]  /*2acc0*/  LDC R4, c[0x0][0x904] ;  /* 0x00024100ff047b82 */ /* 0x000f620000000800 */
[----:B-12---:R-:W-:Y:S01]  /*2acd0*/  SHF.R.U64 R0, R2, R22, R3 ;  /* 0x0000001602007219 */ /* 0x006fe20000001203 */
[----:B------:R-:W-:Y:S01]  /*2ace0*/  IMAD.MOV R14, RZ, RZ, -R14 ;  /* 0x000000ffff0e7224 */ /* 0x000fe200078e0a0e */
[----:B------:R-:W-:Y:S02]  /*2acf0*/  LOP3.LUT R3, R8, R23, RZ, 0xc0, !PT ;  /* 0x0000001708037212 */ /* 0x000fe400078ec0ff */
[----:B------:R-:W-:Y:S02]  /*2ad00*/  IADD3 R5, R15, -0x1, RZ ;  /* 0xffffffff0f057810 */ /* 0x000fe40007ffe0ff */
[----:B------:R-:W-:Y:S01]  /*2ad10*/  IADD3 R2, -R0, RZ, RZ ;  /* 0x000000ff00027210 */ /* 0x000fe20007ffe1ff */
[----:B------:R-:W-:Y:S01]  /*2ad20*/  IMAD R22, R24, R0, R3 ;  /* 0x0000000018167224 */ /* 0x000fe200078e0203 */
[----:B------:R-:W-:Y:S02]  /*2ad30*/  LOP3.LUT R3, R10, R5, RZ, 0xc0, !PT ;  /* 0x000000050a037212 */ /* 0x000fe400078ec0ff */
[----:B------:R-:W-:Y:S01]  /*2ad40*/  R2UR UR51, R27 ;  /* 0x000000001b3372ca */ /* 0x000fe200000e0000 */
[----:B----4-:R-:W-:-:S04]  /*2ad50*/  IMAD R0, R2, R25, R11 ;  /* 0x0000001902007224 */ /* 0x010fc800078e020b */
[----:B------:R-:W-:Y:S01]  /*2ad60*/  IMAD R3, R0, R15, R3 ;  /* 0x0000000f00037224 */ /* 0x000fe200078e0203 */
[----:B------:R-:W-:Y:S02]  /*2ad70*/  MOV R0, 0x1 ;  /* 0x0000000100007802 */ /* 0x000fe40000000f00 */
[----:B-----5:R-:W-:-:S13]  /*2ad80*/  ISETP.NE.AND P0, PT, R4, 0x1, PT ;  /* 0x000000010400780c */ /* 0x020fda0003f05270 */
[----:B---3--:R-:W-:-:S04]  /*2ad90*/  @P0 IMAD R19, R20, R14, R21 ;  /* 0x0000000e14130224 */ /* 0x008fc800078e0215 */
[----:B------:R-:W-:-:S05]  /*2ada0*/  IMAD R22, R22, R26, R19 ;  /* 0x0000001a16167224 */ /* 0x000fca00078e0213 */
[----:B------:R-:W-:Y:S02]  /*2adb0*/  SEL R19, R3, R22, !P0 ;  /* 0x0000001603137207 */ /* 0x000fe40004000000 */
[----:B------:R-:W-:-:S07]  /*2adc0*/  SEL R22, R22, R3, !P0 ;  /* 0x0000000316167207 */ /* 0x000fce0004000000 */
.L_x_206:
[----:B------:R-:W-:Y:S01]  /*2add0*/  LOP3.LUT P0, RZ, R0, 0xff, RZ, 0xc0, !PT ;  /* 0x000000ff00ff7812 */ /* 0x000fe2000780c0ff */
[----:B------:R-:W-:Y:S02]  /*2ade0*/  UIMAD.WIDE.U32 UR4, UR42, -0x55555555, URZ ;  /* 0xaaaaaaab2a0478a5 */ /* 0x000fe4000f8e003f */
[----:B------:R-:W-:Y:S02]  /*2adf0*/  UIADD3 UR40, UR40, 0x10, URZ ;  /* 0x0000001028287890 */ /* 0x000fe4000fffe03f */
[----:B------:R-:W-:-:S04]  /*2ae00*/  USHF.R.U32.HI UR4, URZ, 0x1, UR5 ;  /* 0x000000013f047899 */ /* 0x000fc80008011605 */
[----:B------:R-:W-:-:S04]  /*2ae10*/  UIMAD UR42, UR4, -0x3, UR42 ;  /* 0xfffffffd042a78a4 */ /* 0x000fc8000f8e022a */
[----:B------:R-:W-:Y:S08]  /*2ae20*/  @P0 BRA `(.L_x_209) ;  /* 0xfffffd6400e00947 */ /* 0x000ff0000383ffff */
[----:B------:R-:W-:-:S13]  /*2ae30*/  PLOP3.LUT P0, PT, PT, PT, PT, 0x8, 0x0 ;  /* 0x000000000000781c */ /* 0x000fda0003f0e170 */
.L_x_18:
[----:B------:R-:W-:Y:S05]  /*2ae40*/  @P0 BRA `(.L_x_10) ;  /* 0x0000003c00500947 */ /* 0x000fea0003800000 */
[----:B------:R-:W-:Y:S01]  /*2ae50*/  ULDC.64 UR6, c[0x0][0x588] ;  /* 0x0001620000067ab9 */ /* 0x000fe20000000a00 */
[----:B------:R-:W-:Y:S01]  /*2ae60*/  ISETP.NE.AND.EX P1, PT, R170, RZ, PT, P1 ;  /* 0x000000ffaa00720c */ /* 0x000fe20003f25310 */
[----:B------:R-:W-:-:S04]  /*2ae70*/  DEPBAR.LE SB0, 0x0 ;  /* 0x000080000000791a */ /* 0x000fc80000000000 */
[----:B------:R-:W-:Y:S01]  /*2ae80*/  ISETP.NE.U32.AND P0, PT, RZ, UR6, PT ;  /* 0x00000006ff007c0c */ /* 0x000fe2000bf05070 */
[----:B------:R-:W-:Y:S03]  /*2ae90*/  BSSY B0, `(.L_x_210) ;  /* 0x0000015000007945 */ /* 0x000fe60003800000 */
[----:B------:R-:W-:-:S13]  /*2aea0*/  ISETP.NE.AND.EX P0, PT, RZ, UR7, PT, P0 ;  /* 0x00000007ff007c0c */ /* 0x000fda000bf05300 */
[----:B------:R-:W-:Y:S05]  /*2aeb0*/  @P0 BRA P1, `(.L_x_211) ;  /* 0x0000000000480947 */ /* 0x000fea0000800000 */
[----:B------:R-:W-:-:S04]  /*2aec0*/  ISETP.NE.U32.AND P0, PT, R169, RZ, PT ;  /* 0x000000ffa900720c */ /* 0x000fc80003f05070 */
[----:B------:R-:W-:-:S13]  /*2aed0*/  ISETP.NE.AND.EX P0, PT, R170, RZ, PT, P0 ;  /* 0x000000ffaa00720c */ /* 0x000fda0003f05300 */
[----:B------:R-:W-:Y:S05]  /*2aee0*/  @!P0 BRA `(.L_x_212) ;  /* 0x0000000000308947 */ /* 0x000fea0003800000 */
[----:B-12---:R-:W2:Y:S02]  /*2aef0*/  LDL.LU R0, [R1+0x208] ;  /* 0x0002080001007983 */ /* 0x006ea40000300800 */
[----:B--2---:R-:W-:-:S13]  /*2af00*/  LOP3.LUT P0, RZ, R0, 0xff, RZ, 0xc0, !PT ;  /* 0x000000ff00ff7812 */ /* 0x004fda000780c0ff */
[----:B------:R-:W-:Y:S05]  /*2af10*/  @!P0 BRA `(.L_x_213) ;  /* 0x0000000000108947 */ /* 0x000fea0003800000 */
[----:B-----5:R-:W-:-:S13]  /*2af20*/  FSETP.NEU.AND P0, PT, R16, RZ, PT ;  /* 0x000000ff1000720b */ /* 0x020fda0003f0d000 */
[----:B------:R-:W-:Y:S05]  /*2af30*/  @!P0 BREAK B0 ;  /* 0x0000000000008942 */ /* 0x000fea0003800000 */
[----:B------:R-:W-:Y:S05]  /*2af40*/  @P0 BRA `(.L_x_211) ;  /* 0x0000000000240947 */ /* 0x000fea0003800000 */
[----:B------:R-:W-:Y:S05]  /*2af50*/  BRA `(.L_x_10) ;  /* 0x0000003c000c7947 */ /* 0x000fea0003800000 */
.L_x_213:
[----:B------:R-:W-:-:S04]  /*2af60*/  ISETP.NE.U32.AND P0, PT, RZ, UR6, PT ;  /* 0x00000006ff007c0c */ /* 0x000fc8000bf05070 */
[----:B------:R-:W-:-:S13]  /*2af70*/  ISETP.NE.AND.EX P0, PT, RZ, UR7, PT, P0 ;  /* 0x00000007ff007c0c */ /* 0x000fda000bf05300 */
[----:B------:R-:W-:Y:S05]  /*2af80*/  @!P0 BREAK B0 ;  /* 0x0000000000008942 */ /* 0x000fea0003800000 */
[----:B------:R-:W-:Y:S05]  /*2af90*/  @P0 BRA `(.L_x_211) ;  /* 0x0000000000100947 */ /* 0x000fea0003800000 */
[----:B------:R-:W-:Y:S05]  /*2afa0*/  BRA `(.L_x_10) ;  /* 0x0000003800f87947 */ /* 0x000fea0003800000 */
.L_x_212:
[----:B-----5:R-:W-:-:S13]  /*2afb0*/  FSETP.NEU.AND P0, PT, R16, RZ, PT ;  /* 0x000000ff1000720b */ /* 0x020fda0003f0d000 */
[----:B------:R-:W-:Y:S05]  /*2afc0*/  @!P0 BREAK B0 ;  /* 0x0000000000008942 */ /* 0x000fea0003800000 */
[----:B------:R-:W-:Y:S05]  /*2afd0*/  @!P0 BRA `(.L_x_10) ;  /* 0x0000003800ec8947 */ /* 0x000fea0003800000 */
.L_x_211:
[----:B------:R-:W-:Y:S05]  /*2afe0*/  BSYNC B0 ;  /* 0x0000000000007941 */ /* 0x000fea0003800000 */
.L_x_210:
[----:B------:R-:W-:-:S04]  /*2aff0*/  ULOP3.LUT UR4, UR59, 0x1, URZ, 0xfc, !UPT ;  /* 0x000000013b047892 */ /* 0x000fc8000f8efc3f */
[----:B------:R-:W-:-:S06]  /*2b000*/  UISETP.NE.AND UP0, UPT, UR4, 0x3, UPT ;  /* 0x000000030400788c */ /* 0x000fcc000bf05270 */
[----:B------:R-:W-:-:S13]  /*2b010*/  PLOP3.LUT P0, PT, PT, PT, UP0, 0x80, 0x0 ;  /* 0x000000000000781c */ /* 0x000fda0003f0f008 */
[----:B------:R-:W-:Y:S05]  /*2b020*/  @!P0 BRA `(.L_x_214) ;  /* 0x0000000000048947 */ /* 0x000fea0003800000 */
[----:B------:R-:W-:Y:S01]  /*2b030*/  BPT.TRAP 0x1 ;  /* 0x000000040000795c */ /* 0x000fe20000300000 */
.L_x_214:
[----:B------:R-:W4:Y:S01]  /*2b040*/  S2UR UR5, SR_CgaCtaId ;  /* 0x00000000000579c3 */ /* 0x000f220000008800 */
[----:B------:R-:W-:Y:S02]  /*2b050*/  UMOV UR4, 0x400 ;  /* 0x0000040000047882 */ /* 0x000fe40000000000 */
[----:B----4-:R-:W-:-:S04]  /*2b060*/  ULEA UR4, UR5, UR4, 0x18 ;  /* 0x0000000405047291 */ /* 0x010fc8000f8ec03f */
[----:B------:R-:W-:-:S04]  /*2b070*/  ULEA UR4, UR36, UR4, 0x3 ;  /* 0x0000000424047291 */ /* 0x000fc8000f8e183f */
[----:B------:R-:W-:-:S04]  /*2b080*/  UIADD3 UR4, UR4, 0x50, URZ ;  /* 0x0000005004047890 */ /* 0x000fc8000fffe03f */
[----:B------:R-:W-:-:S09]  /*2b090*/  UPRMT UR4, UR5, 0x654, UR4 ;  /* 0x0000065405047896 */ /* 0x000fd20008000004 */
[----:B------:R-:W-:Y:S01]  /*2b0a0*/  SYNCS.ARRIVE.TRANS64.RED.A1T0 RZ, [UR4], RZ ;  /* 0x000000ffffff79a7 */ /* 0x000fe20008100404 */
[----:B------:R-:W-:Y:S05]  /*2b0b0*/  BRA `(.L_x_10) ;  /* 0x0000003800b47947 */ /* 0x000fea0003800000 */
.L_x_9:
[----:B------:R-:W2:Y:S01]  /*2b0c0*/  LDL R17, [R1+0x200] ;  /* 0x0002000001117983 */ /* 0x000ea20000100800 */
[----:B------:R-:W-:-:S03]  /*2b0d0*/  ULDC.64 UR4, c[0x0][0x8f8] ;  /* 0x00023e0000047ab9 */ /* 0x000fc60000000a00 */
[----:B------:R-:W3:Y:S01]  /*2b0e0*/  LDL R18, [R1+0x204] ;  /* 0x0002040001127983 */ /* 0x000ee20000100800 */
[----:B------:R-:W-:Y:S02]  /*2b0f0*/  PRMT R6, RZ, 0x7610, R6 ;  /* 0x00007610ff067816 */ /* 0x000fe40000000006 */
[----:B------:R-:W-:Y:S02]  /*2b100*/  MOV R2, 0xffffffff ;  /* 0xffffffff00027802 */ /* 0x000fe40000000f00 */
[----:B------:R-:W-:Y:S02]  /*2b110*/  MOV R3, 0xffffffff ;  /* 0xffffffff00037802 */ /* 0x000fe40000000f00 */
[----:B------:R-:W-:Y:S02]  /*2b120*/  MOV R10, 0xffffffff ;  /* 0xffffffff000a7802 */ /* 0x000fe40000000f00 */
[----:B--2---:R-:W-:-:S04]  /*2b130*/  ISETP.GE.U32.AND P0, PT, R17, UR4, PT ;  /* 0x0000000411007c0c */ /* 0x004fc8000bf06070 */
[----:B---3--:R-:W-:-:S13]  /*2b140*/  ISETP.GE.U32.AND.EX P0, PT, R18, UR5, PT, P0 ;  /* 0x0000000512007c0c */ /* 0x008fda000bf06100 */
[----:B------:R-:W-:Y:S05]  /*2b150*/  @P0 BRA `(.L_x_215) ;  /* 0x0000000400640947 */ /* 0x000fea0003800000 */
        /* <DEDUP_REMOVED lines=18> */
.L_x_216:
[--C-:B------:R-:W-:Y:S01]  /*2b280*/  SHF.R.U64 R10, R8, R12, R9.reuse ;  /* 0x0000000c080a7219 */ /* 0x100fe20000001209 */
[----:B------:R-:W1:Y:S01]  /*2b290*/  LDC R16, c[0x0][0x8c0] ;  /* 0x00023000ff107b82 */ /* 0x000e620000000800 */
[----:B------:R-:W-:Y:S01]  /*2b2a0*/  I2FP.F32.U32 R6, R4 ;  /* 0x0000000400067245 */ /* 0x000fe20000201000 */
[----:B------:R-:W-:Y:S01]  /*2b2b0*/  ULDC UR4, c[0x0][0x150] ;  /* 0x0000540000047ab9 */ /* 0x000fe20000000800 */
[----:B------:R-:W-:Y:S02]  /*2b2c0*/  MOV R3, R18 ;  /* 0x0000001200037202 */ /* 0x000fe40000000f00 */
[----:B------:R-:W-:Y:S01]  /*2b2d0*/  SHF.R.U32.HI R2, RZ, R12, R9 ;  /* 0x0000000cff027219 */ /* 0x000fe20000011609 */
[----:B------:R-:W-:Y:S01]  /*2b2e0*/  FMUL R9, R6, UR4 ;  /* 0x0000000406097c20 */ /* 0x000fe20008400000 */
[----:B------:R-:W-:Y:S01]  /*2b2f0*/  IADD3 R5, P0, RZ, -R10, RZ ;  /* 0x8000000aff057210 */ /* 0x000fe20007f1e0ff */
[----:B------:R-:W2:Y:S01]  /*2b300*/  LDC.64 R18, c[0x0][0x8e8] ;  /* 0x00023a00ff127b82 */ /* 0x000ea20000000a00 */
[----:B------:R-:W-:-:S02]  /*2b310*/  ULDC UR4, c[0x0][0x154] ;  /* 0x0000550000047ab9 */ /* 0x000fc40000000800 */
[----:B------:R-:W-:Y:S01]  /*2b320*/  IADD3.X R7, RZ, ~R2, RZ, P0, !PT ;  /* 0x80000002ff077210 */ /* 0x000fe200007fe4ff */
[----:B------:R-:W-:Y:S01]  /*2b330*/  IMAD.MOV.U32 R2, RZ, RZ, R17 ;  /* 0x000000ffff027224 */ /* 0x000fe200078e0011 */
[----:B------:R-:W3:Y:S03]  /*2b340*/  F2I.U32.TRUNC.NTZ R9, R9 ;  /* 0x0000000900097305 */ /* 0x000ee6000020f000 */
[----:B------:R-:W4:Y:S01]  /*2b350*/  LDC R11, c[0x0][0x144] ;  /* 0x00005100ff0b7b82 */ /* 0x000f220000000800 */
[-C--:B------:R-:W-:Y:S02]  /*2b360*/  IMAD R6, R7, R14.reuse, RZ ;  /* 0x0000000e07067224 */ /* 0x080fe400078e02ff */
[----:B------:R-:W-:-:S04]  /*2b370*/  IMAD.WIDE.U32 R2, R5, R14, R2 ;  /* 0x0000000e05027225 */ /* 0x000fc800078e0002 */
[----:B------:R-:W-:Y:S01]  /*2b380*/  IMAD R5, R5, R15, R6 ;  /* 0x0000000f05057224 */ /* 0x000fe200078e0206 */
[----:B------:R-:W5:Y:S01]  /*2b390*/  LDC R12, c[0x0][0x8b0] ;  /* 0x00022c00ff0c7b82 */ /* 0x000f620000000800 */
[----:B------:R-:W-:-:S03]  /*2b3a0*/  MOV R6, 0xffffffff ;  /* 0xffffffff00067802 */ /* 0x000fc60000000f00 */
[----:B------:R-:W-:Y:S02]  /*2b3b0*/  IADD3 R3, R3, R5, RZ ;  /* 0x0000000503037210 */ /* 0x000fe40007ffe0ff */
[----:B------:R-:W-:Y:S02]  /*2b3c0*/  I2FP.F32.U32 R5, R0 ;  /* 0x0000000000057245 */ /* 0x000fe40000201000 */
[----:B------:R-:W5:Y:S01]  /*2b3d0*/  LDC R7, c[0x0][0x900] ;  /* 0x00024000ff077b82 */ /* 0x000f620000000800 */
[-CC-:B-1----:R-:W-:Y:S02]  /*2b3e0*/  SHF.R.U64 R8, R2, R16.reuse, R3.reuse ;  /* 0x0000001002087219 */ /* 0x182fe40000001203 */
[----:B---3--:R-:W-:Y:S01]  /*2b3f0*/  IADD3 R2, -R9, RZ, RZ ;  /* 0x000000ff09027210 */ /* 0x008fe20007ffe1ff */
[----:B------:R-:W-:Y:S01]  /*2b400*/  FMUL R5, R5, UR4 ;  /* 0x0000000405057c20 */ /* 0x000fe20008400000 */
[----:B--2---:R-:W-:Y:S02]  /*2b410*/  ISETP.NE.U32.AND P0, PT, R18, RZ, PT ;  /* 0x000000ff1200720c */ /* 0x004fe40003f05070 */
[----:B------:R-:W-:Y:S01]  /*2b420*/  SHF.R.U32.HI R3, RZ, R16, R3 ;  /* 0x00000010ff037219 */ /* 0x000fe20000011603 */
[----:B------:R-:W1:Y:S01]  /*2b430*/  LDC R15, c[0x0][0x148] ;  /* 0x00005200ff0f7b82 */ /* 0x000e620000000800 */
[----:B------:R-:W-:Y:S01]  /*2b440*/  ISETP.NE.AND.EX P0, PT, R19, RZ, PT, P0 ;  /* 0x000000ff1300720c */ /* 0x000fe20003f05300 */
[----:B----4-:R-:W-:Y:S01]  /*2b450*/  IMAD R17, R11, R2, R4 ;  /* 0x000000020b117224 */ /* 0x010fe200078e0204 */
[----:B------:R-:W-:-:S05]  /*2b460*/  MOV R4, 0x1 ;  /* 0x0000000100047802 */ /* 0x000fca0000000f00 */
[----:B------:R-:W2:Y:S01]  /*2b470*/  LDC R14, c[0x0][0x8a8] ;  /* 0x00022a00ff0e7b82 */ /* 0x000ea20000000800 */
[-CC-:B-----5:R-:W-:Y:S02]  /*2b480*/  SHF.R.U64 R11, R8, R12.reuse, R3.reuse ;  /* 0x0000000c080b7219 */ /* 0x1a0fe40000001203 */
[----:B------:R-:W-:Y:S02]  /*2b490*/  SHF.R.U32.HI R2, RZ, R12, R3 ;  /* 0x0000000cff027219 */ /* 0x000fe40000011603 */
[----:B------:R3:W4:Y:S03]  /*2b4a0*/  F2I.U32.TRUNC.NTZ R12, R5 ;  /* 0x00000005000c7305 */ /* 0x000726000020f000 */
[----:B------:R-:W1:Y:S01]  /*2b4b0*/  LDC R20, c[0x0][0x8f0] ;  /* 0x00023c00ff147b82 */ /* 0x000e620000000800 */
[-C--:B------:R-:W-:Y:S02]  /*2b4c0*/  SHF.L.U32 R6, R6, R7.reuse, RZ ;  /* 0x0000000706067219 */ /* 0x080fe400000006ff */
[----:B------:R-:W-:-:S02]  /*2b4d0*/  SHF.R.U64 R13, R11, R7, R2 ;  /* 0x000000070b0d7219 */ /* 0x000fc40000001202 */
[-C--:B------:R-:W-:Y:S02]  /*2b4e0*/  SHF.R.U32.HI R3, RZ, R7.reuse, R2 ;  /* 0x00000007ff037219 */ /* 0x080fe40000011602 */
[----:B------:R-:W-:Y:S01]  /*2b4f0*/  SHF.L.U32 R16, R4, R7, RZ ;  /* 0x0000000704107219 */ /* 0x000fe200000006ff */
[----:B------:R-:W1:Y:S01]  /*2b500*/  LDC R21, c[0x0][0x8e0] ;  /* 0x00023800ff157b82 */ /* 0x000e620000000800 */
[----:B------:R-:W-:Y:S02]  /*2b510*/  LOP3.LUT R22, RZ, R6, RZ, 0x33, !PT ;  /* 0x00000006ff167212 */ /* 0x000fe400078e33ff */
[----:B------:R-:W-:-:S05]  /*2b520*/  MOV R2, R13 ;  /* 0x0000000d00027202 */ /* 0x000fca0000000f00 */
[----:B------:R-:W1:Y:S01]  /*2b530*/  LDC R23, c[0x0][0x8b8] ;  /* 0x00022e00ff177b82 */ /* 0x000e620000000800 */
[----:B---34-:R-:W-:Y:S05]  /*2b540*/  @!P0 BRA `(.L_x_217) ;  /* 0x0000000000288947 */ /* 0x018fea0003800000 */
[----:B------:R-:W3:Y:S02]  /*2b550*/  LDC R2, c[0x0][0x8f4] ;  /* 0x00023d00ff027b82 */ /* 0x000ee40000000800 */
[----:B---3--:R-:W-:-:S04]  /*2b560*/  IADD3 R7, P0, R13, R2, RZ ;  /* 0x000000020d077210 */ /* 0x008fc80007f1e0ff */
        /* <DEDUP_REMOVED lines=8> */
.L_x_217:
[----:B------:R-:W3:Y:S01]  /*2b5f0*/  LDC R4, c[0x0][0x904] ;  /* 0x00024100ff047b82 */ /* 0x000ee20000000800 */
[----:B-1----:R-:W-:Y:S01]  /*2b600*/  SHF.R.U64 R3, R2, R20, R3 ;  /* 0x0000001402037219 */ /* 0x002fe20000001203 */
[----:B------:R-:W-:Y:S01]  /*2b610*/  IMAD.MOV.U32 R6, RZ, RZ, 0x1 ;  /* 0x00000001ff067424 */ /* 0x000fe200078e00ff */
[----:B------:R-:W-:Y:S02]  /*2b620*/  IADD3 R12, -R12, RZ, RZ ;  /* 0x000000ff0c0c7210 */ /* 0x000fe40007ffe1ff */
[----:B------:R-:W-:Y:S02]  /*2b630*/  LOP3.LUT R2, R11, R22, RZ, 0xc0, !PT ;  /* 0x000000160b027212 */ /* 0x000fe400078ec0ff */
[----:B--2---:R-:W-:-:S03]  /*2b640*/  IADD3 R5, R14, -0x1, RZ ;  /* 0xffffffff0e057810 */ /* 0x004fc60007ffe0ff */
[----:B------:R-:W-:Y:S01]  /*2b650*/  IMAD R2, R16, R3, R2 ;  /* 0x0000000310027224 */ /* 0x000fe200078e0202 */
[----:B------:R-:W-:Y:S02]  /*2b660*/  LOP3.LUT R5, R8, R5, RZ, 0xc0, !PT ;  /* 0x0000000508057212 */ /* 0x000fe400078ec0ff */
[----:B---3--:R-:W-:Y:S02]  /*2b670*/  ISETP.NE.AND P0, PT, R4, 0x1, PT ;  /* 0x000000010400780c */ /* 0x008fe40003f05270 */
[----:B------:R-:W-:-:S11]  /*2b680*/  IADD3 R4, -R3, RZ, RZ ;  /* 0x000000ff03047210 */ /* 0x000fd60007ffe1ff */
[----:B------:R-:W-:Y:S02]  /*2b690*/  @P0 IMAD R17, R15, R12, R0 ;  /* 0x0000000c0f110224 */ /* 0x000fe400078e0200 */
[----:B------:R-:W-:Y:S02]  /*2b6a0*/  IMAD R0, R4, R21, R13 ;  /* 0x0000001504007224 */ /* 0x000fe400078e020d */
[----:B------:R-:W-:Y:S02]  /*2b6b0*/  IMAD R2, R2, R23, R17 ;  /* 0x0000001702027224 */ /* 0x000fe400078e0211 */
[----:B------:R-:W-:-:S05]  /*2b6c0*/  IMAD R5, R0, R14, R5 ;  /* 0x0000000e00057224 */ /* 0x000fca00078e0205 */
[----:B------:R-:W-:Y:S02]  /*2b6d0*/  SEL R3, R5, R2, !P0 ;  /* 0x0000000205037207 */ /* 0x000fe40004000000 */
[----:B------:R-:W-:-:S07]  /*2b6e0*/  SEL R2, R2, R5, !P0 ;  /* 0x0000000502027207 */ /* 0x000fce0004000000 */
.L_x_215:
[----:B------:R-:W-:-:S08]  /*2b6f0*/  NOP ;  /* 0x0000000000007918 */ /* 0x000fd00000000000 */
[----:B------:R-:W1:-:S00]  /*2b700*/  USETMAXREG.DEALLOC.CTAPOOL 0x18 ;  /* 0x00000018000079c8 */ /* 0x000e4000080e0500 */
[----:B------:R-:W-:-:S06]  /*2b710*/  UISETP.NE.AND UP0, UPT, UR58, 0x1, UPT ;  /* 0x000000013a00788c */ /* 0x000fcc000bf05270 */
[----:B------:R-:W-:-:S13]  /*2b720*/  PLOP3.LUT P0, PT, PT, PT, UP0, 0x80, 0x0 ;  /* 0x000000000000781c */ /* 0x000fda0003f0f008 */
[----:B-1----:R-:W-:Y:S05]  /*2b730*/  @!P0 BRA `(.L_x_10) ;  /* 0x0000003400148947 */ /* 0x002fea0003800000 */
[----:B------:R-:W-:-:S06]  /*2b740*/  UISETP.NE.AND UP0, UPT, UR58, URZ, UPT ;  /* 0x0000003f3a00728c */ /* 0x000fcc000bf05270 */
[----:B------:R-:W-:-:S13]  /*2b750*/  PLOP3.LUT P0, PT, PT, PT, UP0, 0x80, 0x0 ;  /* 0x000000000000781c */ /* 0x000fda0003f0f008 */
[----:B------:R-:W-:Y:S05]  /*2b760*/  @!P0 BRA `(.L_x_218) ;  /* 0x0000002400388947 */ /* 0x000fea0003800000 */
[----:B------:R-:W-:-:S04]  /*2b770*/  UISETP.NE.AND UP0, UPT, UR60, URZ, UPT ;  /* 0x0000003f3c00728c */ /* 0x000fc8000bf05270 */
[----:B------:R-:W-:-:S06]  /*2b780*/  UISETP.NE.OR UP0, UPT, UR58, 0x2, UP0 ;  /* 0x000000023a00788c */ /* 0x000fcc0008705670 */
[----:B------:R-:W-:-:S13]  /*2b790*/  PLOP3.LUT P0, PT, PT, PT, UP0, 0x80, 0x0 ;  /* 0x000000000000781c */ /* 0x000fda0003f0f008 */
[----:B------:R-:W-:Y:S05]  /*2b7a0*/  @P0 BRA `(.L_x_10) ;  /* 0x0000003000f80947 */ /* 0x000fea0003800000 */
[----:B------:R-:W-:-:S13]  /*2b7b0*/  LOP3.LUT P2, RZ, R6, 0xff, RZ, 0xc0, !PT ;  /* 0x000000ff06ff7812 */ /* 0x000fda000784c0ff */
[----:B------:R-:W-:Y:S05]  /*2b7c0*/  @!P2 BRA `(.L_x_219) ;  /* 0x000000000018a947 */ /* 0x000fea0003800000 */
[----:B------:R-:W-:Y:S01]  /*2b7d0*/  UMOV UR4, 0x400 ;  /* 0x0000040000047882 */ /* 0x000fe20000000000 */
[----:B------:R-:W-:Y:S01]  /*2b7e0*/  MOV R0, RZ ;  /* 0x000000ff00007202 */ /* 0x000fe20000000f00 */
[----:B------:R-:W-:-:S03]  /*2b7f0*/  ULEA UR4, UR45, UR4, 0x18 ;  /* 0x000000042d047291 */ /* 0x000fc6000f8ec03f */
[----:B------:R-:W-:-:S06]  /*2b800*/  SHF.L.U32 R0, R0, 0x1f, RZ ;  /* 0x0000001f00007819 */ /* 0x000fcc00000006ff */
[----:B------:R-:W1:Y:S02]  /*2b810*/  SYNCS.PHASECHK.TRANS64.TRYWAIT P0, [UR4+0x78], R0 ;  /* 0x00007800ff0075a7 */ /* 0x000e640008000144 */
[----:B-1----:R-:W-:Y:S05]  /*2b820*/  @!P0 BRA `(.L_x_220) ;  /* 0x0000003800508947 */ /* 0x002fea0003800000 */
.L_x_219:
[----:B-1----:R-:W-:Y:S01]  /*2b830*/  PRMT R0, RZ, 0x7610, R0 ;  /* 0x00007610ff007816 */ /* 0x002fe20000000000 */
[----:B------:R-:W-:Y:S06]  /*2b840*/  @P1 BRA `(.L_x_221) ;  /* 0x0000000000301947 */ /* 0x000fec0003800000 */
[----:B------:R-:W-:Y:S02]  /*2b850*/  ULDC.64 UR4, c[0x0][0x588] ;  /* 0x0001620000047ab9 */ /* 0x000fe40000000a00 */
[----:B------:R-:W-:-:S04]  /*2b860*/  ISETP.NE.U32.AND P0, PT, RZ, UR4, PT ;  /* 0x00000004ff007c0c */ /* 0x000fc8000bf05070 */
[----:B------:R-:W-:-:S13]  /*2b870*/  ISETP.NE.AND.EX P0, PT, RZ, UR5, PT, P0 ;  /* 0x00000005ff007c0c */ /* 0x000fda000bf05300 */
[----:B------:R-:W-:Y:S05]  /*2b880*/  @!P0 BRA `(.L_x_222) ;  /* 0x0000000000188947 */ /* 0x000fea0003800000 */
[----:B------:R-:W-:Y:S02]  /*2b890*/  ULDC.64 UR4, c[0x0][0x588] ;  /* 0x0001620000047ab9 */ /* 0x000fe40000000a00 */
[----:B------:R-:W-:Y:S02]  /*2b8a0*/  MOV R6, UR4 ;  /* 0x0000000400067c02 */ /* 0x000fe40008000f00 */
[----:B------:R-:W-:-:S05]  /*2b8b0*/  MOV R7, UR5 ;  /* 0x0000000500077c02 */ /* 0x000fca0008000f00 */
[----:B------:R1:W5:Y:S01]  /*2b8c0*/  LDG.E R6, desc[UR56][R6.64] ;  /* 0x0000003806067981 */ /* 0x000362000c1e1900 */
[----:B------:R-:W-:Y:S01]  /*2b8d0*/  MOV R0, 0x1 ;  /* 0x0000000100007802 */ /* 0x000fe20000000f00 */
[----:B------:R-:W-:Y:S06]  /*2b8e0*/  BRA `(.L_x_221) ;  /* 0x0000000000087947 */ /* 0x000fec0003800000 */
.L_x_222:
[----:B------:R-:W2:Y:S01]  /*2b8f0*/  LDC R6, c[0x0][0x580] ;  /* 0x00016000ff067b82 */ /* 0x000ea20000000800 */
[----:B------:R-:W-:-:S07]  /*2b900*/  MOV R0, 0x1 ;  /* 0x0000000100007802 */ /* 0x000fce0000000f00 */
.L_x_221:
[----:B------:R-:W-:Y:S05]  /*2b910*/  @!P2 BRA `(.L_x_223) ;  /* 0x000000200050a947 */ /* 0x000fea0003800000 */
[----:B------:R-:W3:Y:S01]  /*2b920*/  LDC R16, c[0x0][0x900] ;  /* 0x00024000ff107b82 */ /* 0x000ee20000000800 */
[----:B------:R-:W-:Y:S01]  /*2b930*/  MOV R5, 0xffffffff ;  /* 0xffffffff00057802 */ /* 0x000fe20000000f00 */
[----:B------:R-:W-:Y:S01]  /*2b940*/  ULOP3.LUT UR21, UR59, 0x2, URZ, 0xfc, !UPT ;  /* 0x000000023b157892 */ /* 0x000fe2000f8efc3f */
[----:B-1----:R-:W-:Y:S01]  /*2b950*/  MOV R7, 0x1 ;  /* 0x0000000100077802 */ /* 0x002fe20000000f00 */
[----:B------:R-:W-:Y:S01]  /*2b960*/  ULDC.64 UR6, c[0x0][0x198] ;  /* 0x0000660000067ab9 */ /* 0x000fe20000000a00 */
[----:B------:R-:W-:Y:S01]  /*2b970*/  ULDC.64 UR38, c[0x0][0x588] ;  /* 0x0001620000267ab9 */ /* 0x000fe20000000a00 */
[----:B------:R-:W-:Y:S01]  /*2b980*/  ULDC.64 UR30, c[0x0][0x8f8] ;  /* 0x00023e00001e7ab9 */ /* 0x000fe20000000a00 */
[----:B------:R-:W-:Y:S01]  /*2b990*/  ULDC.64 UR22, c[0x0][0x590] ;  /* 0x0001640000167ab9 */ /* 0x000fe20000000a00 */
[----:B------:R-:W1:Y:S01]  /*2b9a0*/  LDC R17, c[0x0][0x8a8] ;  /* 0x00022a00ff117b82 */ /* 0x000e620000000800 */
[-C--:B---3--:R-:W-:Y:S02]  /*2b9b0*/  SHF.L.U32 R5, R5, R16.reuse, RZ ;  /* 0x0000001005057219 */ /* 0x088fe400000006ff */
[----:B------:R-:W-:-:S02]  /*2b9c0*/  SHF.L.U32 R16, R7, R16, RZ ;  /* 0x0000001007107219 */ /* 0x000fc400000006ff */
[----:B------:R-:W-:Y:S02]  /*2b9d0*/  LOP3.LUT R14, RZ, R5, RZ, 0x33, !PT ;  /* 0x00000005ff0e7212 */ /* 0x000fe400078e33ff */
[----:B-1----:R-:W-:-:S07]  /*2b9e0*/  IADD3 R17, R17, -0x1, RZ ;  /* 0xffffffff11117810 */ /* 0x002fce0007ffe0ff */
.L_x_327:
[----:B------:R-:W-:Y:S02]  /*2b9f0*/  ISETP.NE.U32.AND P0, PT, RZ, UR22, PT ;  /* 0x00000016ff007c0c */ /* 0x000fe4000bf05070 */
[----:B------:R-:W-:Y:S02]  /*2ba00*/  R2UR UR51, R2 ;  /* 0x00000000023372ca */ /* 0x000fe400000e0000 */
[----:B------:R-:W-:Y:S02]  /*2ba10*/  R2UR UR50, R3 ;  /* 0x00000000033272ca */ /* 0x000fe400000e0000 */
[----:B------:R-:W-:-:S09]  /*2ba20*/  ISETP.NE.AND.EX P0, PT, RZ, UR23, PT, P0 ;  /* 0x00000017ff007c0c */ /* 0x000fd2000bf05300 */
[----:B------:R-:W-:Y:S02]  /*2ba30*/  USHF.L.U32 UR51, UR51, 0x8, URZ ;  /* 0x0000000833337899 */ /* 0x000fe4000800063f */
[----:B------:R-:W-:Y:S02]  /*2ba40*/  USHF.L.U32 UR50, UR50, 0x8, URZ ;  /* 0x0000000832327899 */ /* 0x000fe4000800063f */
[----:B------:R-:W-:Y:S10]  /*2ba50*/  @!P0 BRA `(.L_x_224) ;  /* 0x00000000002c8947 */ /* 0x000ff40003800000 */
[----:B------:R-:W-:-:S04]  /*2ba60*/  ISETP.NE.U32.AND P1, PT, RZ, UR38, PT ;  /* 0x00000026ff007c0c */ /* 0x000fc8000bf25070 */
[----:B------:R-:W-:-:S13]  /*2ba70*/  ISETP.NE.AND.EX P1, PT, RZ, UR39, PT, P1 ;  /* 0x00000027ff007c0c */ /* 0x000fda000bf25310 */
[----:B------:R-:W-:Y:S05]  /*2ba80*/  @!P1 BRA `(.L_x_225) ;  /* 0x0000000000189947 */ /* 0x000fea0003800000 */
[----:B------:R-:W1:Y:S01]  /*2ba90*/  LDC.64 R2, c[0x0][0x588] ;  /* 0x00016200ff027b82 */ /* 0x000e620000000a00 */
[----:B------:R-:W-:-:S04]  /*2baa0*/  IMAD R5, R10, UR22, RZ ;  /* 0x000000160a057c24 */ /* 0x000fc8000f8e02ff */
[----:B-1----:R-:W-:-:S05]  /*2bab0*/  IMAD.WIDE R2, R5, 0x4, R2 ;  /* 0x0000000405027825 */ /* 0x002fca00078e0202 */
[----:B--2--5:R1:W5:Y:S01]  /*2bac0*/  LDG.E R6, desc[UR56][R2.64] ;  /* 0x0000003802067981 */ /* 0x024362000c1e1900 */
[----:B------:R-:W-:Y:S01]  /*2bad0*/  MOV R0, 0x1 ;  /* 0x0000000100007802 */ /* 0x000fe20000000f00 */
[----:B------:R-:W-:Y:S06]  /*2bae0*/  BRA `(.L_x_224) ;  /* 0x0000000000087947 */ /* 0x000fec0003800000 */
.L_x_225:
[----:B--2--5:R-:W3:Y:S01]  /*2baf0*/  LDC R6, c[0x0][0x580] ;  /* 0x00016000ff067b82 */ /* 0x024ee20000000800 */
[----:B------:R-:W-:-:S07]  /*2bb00*/  MOV R0, 0x1 ;  /* 0x0000000100007802 */ /* 0x000fce0000000f00 */
.L_x_224:
[----:B------:R-:W-:Y:S05]  /*2bb10*/  @!P0 BRA `(.L_x_226) ;  /* 0x00000000001c8947 */ /* 0x000fea0003800000 */
[----:B------:R-:W-:-:S13]  /*2bb20*/  LOP3.LUT P2, RZ, R0, 0xff, RZ, 0xc0, !PT ;  /* 0x000000ff00ff7812 */ /* 0x000fda000784c0ff */
[----:B-1----:R-:W1:Y:S02]  /*2bb30*/  @!P2 LDC.64 R2, c[0x0][0x588] ;  /* 0x00016200ff02ab82 */ /* 0x002e640000000a00 */
[----:B-1----:R-:W-:-:S04]  /*2bb40*/  @!P2 ISETP.NE.U32.AND P0, PT, R2, RZ, PT ;  /* 0x000000ff0200a20c */ /* 0x002fc80003f05070 */
[----:B------:R-:W-:Y:S02]  /*2bb50*/  @!P2 ISETP.NE.AND.EX P1, PT, R3, RZ, PT, P0 ;  /* 0x000000ff0300a20c */ /* 0x000fe40003f25300 */
[----:B--23-5:R-:W-:Y:S02]  /*2bb60*/  @P2 FSETP.EQ.AND P0, PT, R6, RZ, PT ;  /* 0x000000ff0600220b */ /* 0x02cfe40003f02000 */
[----:B------:R-:W-:Y:S01]  /*2bb70*/  @!P2 PLOP3.LUT P0, PT, P1, PT, PT, 0x8, 0x0 ;  /* 0x000000000000a81c */ /* 0x000fe20000f0e170 */
[----:B------:R-:W-:-:S12]  /*2bb80*/  BRA `(.L_x_227) ;  /* 0x0000000000047947 */ /* 0x000fd80003800000 */
.L_x_226:
[----:B--23-5:R-:W-:-:S13]  /*2bb90*/  FSETP.EQ.AND P0, PT, R6, RZ, PT ;  /* 0x000000ff0600720b */ /* 0x02cfda0003f02000 */
.L_x_227:
[----:B------:R-:W-:Y:S01]  /*2bba0*/  UISETP.NE.AND UP0, UPT, UR21, 0x3, UPT ;  /* 0x000000031500788c */ /* 0x000fe2000bf05270 */
[----:B------:R-:W-:-:S04]  /*2bbb0*/  ELECT P1, URZ, PT ;  /* 0x00000000003f782f */ /* 0x000fc80003820000 */
[----:B------:R-:W-:Y:S02]  /*2bbc0*/  PLOP3.LUT P0, PT, P1, P0, PT, 0x20, 0x0 ;  /* 0x000000000000781c */ /* 0x000fe40000f00470 */
[----:B------:R-:W-:-:S13]  /*2bbd0*/  PLOP3.LUT P1, PT, PT, PT, UP0, 0x80, 0x0 ;  /* 0x000000000000781c */ /* 0x000fda0003f2f008 */
[----:B------:R-:W-:Y:S05]  /*2bbe0*/  @!P1 BRA `(.L_x_228) ;  /* 0x0000000000049947 */ /* 0x000fea0003800000 */
[----:B------:R-:W-:Y:S01]  /*2bbf0*/  BPT.TRAP 0x1 ;  /* 0x000000040000795c */ /* 0x000fe20000300000 */
.L_x_228:
[----:B------:R-:W2:Y:S01]  /*2bc00*/  S2UR UR45, SR_CgaCtaId ;  /* 0x00000000002d79c3 */ /* 0x000ea20000008800 */
[----:B------:R-:W-:Y:S01]  /*2bc10*/  UMOV UR4, 0x400 ;  /* 0x0000040000047882 */ /* 0x000fe20000000000 */
[----:B-1----:R-:W-:-:S04]  /*2bc20*/  MOV R2, 0x1 ;  /* 0x0000000100027802 */ /* 0x002fc80000000f00 */
[----:B------:R-:W-:Y:S01]  /*2bc30*/  SHF.L.U32 R2, R2, 0x1f, RZ ;  /* 0x0000001f02027819 */ /* 0x000fe200000006ff */
[----:B--2---:R-:W-:-:S09]  /*2bc40*/  ULEA UR4, UR45, UR4, 0x18 ;  /* 0x000000042d047291 */ /* 0x004fd2000f8ec03f */
[----:B------:R-:W1:Y:S02]  /*2bc50*/  SYNCS.PHASECHK.TRANS64.TRYWAIT P2, [UR4+0x50], R2 ;  /* 0x00005002ff0075a7 */ /* 0x000e640008040144 */
[----:B-1----:R-:W-:Y:S05]  /*2bc60*/  @!P2 BRA `(.L_x_229) ;  /* 0x000000340058a947 */ /* 0x002fea0003800000 */
.L_x_370:
[----:B------:R-:W-:Y:S04]  /*2bc70*/  BSSY B0, `(.L_x_230) ;  /* 0x000000e000007945 */ /* 0x000fe80003800000 */
[----:B------:R-:W-:Y:S05]  /*2bc80*/  @!P0 BRA `(.L_x_231) ;  /* 0x0000000000308947 */ /* 0x000fea0003800000 */
[----:B------:R-:W-:Y:S01]  /*2bc90*/  R2UR UR52, R10 ;  /* 0x000000000a3472ca */ /* 0x000fe200000e0000 */
[----:B------:R-:W-:Y:S02]  /*2bca0*/  UIADD3 UR8, UP0, UR6, 0x3f0, URZ ;  /* 0x000003f006087890 */ /* 0x000fe4000ff1e03f */
[----:B------:R-:W-:Y:S02]  /*2bcb0*/  UIADD3 UR48, UR4, 0x200, URZ ;  /* 0x0000020004307890 */ /* 0x000fe4000fffe03f */
[----:B------:R-:W-:Y:S02]  /*2bcc0*/  UIADD3 UR49, UR4, 0x30, URZ ;  /* 0x0000003004317890 */ /* 0x000fe4000fffe03f */
[----:B------:R-:W-:Y:S01]  /*2bcd0*/  UIADD3.X UR9, URZ, UR7, URZ, UP0, !UPT ;  /* 0x000000073f097290 */ /* 0x000fe200087fe43f */
[----:B------:R-:W-:Y:S01]  /*2bce0*/  UMOV UR10, 0x0 ;  /* 0x00000000000a7882 */ /* 0x000fe20000000000 */
[----:B------:R-:W-:-:S07]  /*2bcf0*/  UMOV UR11, 0x10000000 ;  /* 0x10000000000b7882 */ /* 0x000fce0000000000 */
[----:B------:R2:W-:Y:S02]  /*2bd00*/  UTMALDG.3D [UR48], [UR8], desc[UR10] ;  /* 0x00000a30080075b4 */ /* 0x0005e40008011000 */
[----:B--2---:R-:W-:Y:S05]  /*2bd10*/  @!P1 BRA `(.L_x_232) ;  /* 0x0000000000049947 */ /* 0x004fea0003800000 */
[----:B------:R-:W-:Y:S01]  /*2bd20*/  BPT.TRAP 0x1 ;  /* 0x000000040000795c */ /* 0x000fe20000300000 */
.L_x_232:
[----:B-1----:R-:W1:Y:S02]  /*2bd30*/  LDC R3, c[0x0][0x800] ;  /* 0x00020000ff037b82 */ /* 0x002e640000000800 */
[----:B-1----:R2:W-:Y:S02]  /*2bd40*/  SYNCS.ARRIVE.TRANS64.RED.A0TR RZ, [UR4+0x30], R3 ;  /* 0x00003003ffff79a7 */ /* 0x0025e40008300404 */
.L_x_231:
[----:B------:R-:W-:Y:S05]  /*2bd50*/  BSYNC B0 ;  /* 0x0000000000007941 */ /* 0x000fea0003800000 */
.L_x_230:
[----:B------:R-:W-:Y:S05]  /*2bd60*/  @!P1 BRA `(.L_x_233) ;  /* 0x0000000000049947 */ /* 0x000fea0003800000 */
[----:B------:R-:W-:Y:S01]  /*2bd70*/  BPT.TRAP 0x1 ;  /* 0x000000040000795c */ /* 0x000fe20000300000 */
.L_x_233:
[----:B------:R-:W-:-:S04]  /*2bd80*/  UIADD3 UR41, UR4, 0x30, URZ ;  /* 0x0000003004297890 */ /* 0x000fc8000fffe03f */
[----:B------:R-:W-:-:S09]  /*2bd90*/  UPRMT UR14, UR45, 0x654, UR41 ;  /* 0x000006542d0e7896 */ /* 0x000fd20008000029 */
[----:B------:R-:W-:Y:S01]  /*2bda0*/  SYNCS.ARRIVE.TRANS64.RED.A1T0 RZ, [UR14], RZ ;  /* 0x000000ffffff79a7 */ /* 0x000fe2000810040e */
[----:B------:R-:W-:Y:S05]  /*2bdb0*/  @!P1 BRA `(.L_x_234) ;  /* 0x0000000000049947 */ /* 0x000fea0003800000 */
[----:B------:R-:W-:Y:S01]  /*2bdc0*/  BPT.TRAP 0x1 ;  /* 0x000000040000795c */ /* 0x000fe20000300000 */
.L_x_234:
[----:B------:R-:W3:Y:S02]  /*2bdd0*/  SYNCS.PHASECHK.TRANS64.TRYWAIT P2, [UR4+0x58], R2 ;  /* 0x00005802ff0075a7 */ /* 0x000ee40008040144 */
[----:B---3--:R-:W-:Y:S05]  /*2bde0*/  @!P2 BRA `(.L_x_235) ;  /* 0x000000340010a947 */ /* 0x008fea0003800000 */
.L_x_371:
[----:B------:R-:W-:Y:S04]  /*2bdf0*/  BSSY B0, `(.L_x_236) ;  /* 0x0000010000007945 */ /* 0x000fe80003800000 */
[----:B------:R-:W-:Y:S05]  /*2be00*/  @!P0 BRA `(.L_x_237) ;  /* 0x0000000000388947 */ /* 0x000fea0003800000 */
[----:B------:R-:W-:Y:S01]  /*2be10*/  UIADD3 UR16, UP0, UR6, 0x3f0, URZ ;  /* 0x000003f006107890 */ /* 0x000fe2000ff1e03f */
[----:B------:R-:W-:Y:S01]  /*2be20*/  R2UR UR12, R10 ;  /* 0x000000000a0c72ca */ /* 0x000fe200000e0000 */
[----:B------:R-:W-:Y:S02]  /*2be30*/  UIADD3 UR11, UR51, 0x80, URZ ;  /* 0x00000080330b7890 */ /* 0x000fe4000fffe03f */
[----:B------:R-:W-:Y:S02]  /*2be40*/  UIADD3 UR8, UR4, 0x2200, URZ ;  /* 0x0000220004087890 */ /* 0x000fe4000fffe03f */
[----:B------:R-:W-:Y:S02]  /*2be50*/  UIADD3 UR9, UR4, 0x38, URZ ;  /* 0x0000003804097890 */ /* 0x000fe4000fffe03f */
[----:B------:R-:W-:Y:S01]  /*2be60*/  UIADD3.X UR17, URZ, UR7, URZ, UP0, !UPT ;  /* 0x000000073f117290 */ /* 0x000fe200087fe43f */
[----:B------:R-:W-:Y:S01]  /*2be70*/  UMOV UR18, 0x0 ;  /* 0x0000000000127882 */ /* 0x000fe20000000000 */
[----:B------:R-:W-:Y:S01]  /*2be80*/  UMOV UR19, 0x10000000 ;  /* 0x1000000000137882 */ /* 0x000fe20000000000 */
[----:B------:R-:W-:-:S06]  /*2be90*/  UMOV UR10, UR50 ;  /* 0x00000032000a7c82 */ /* 0x000fcc0008000000 */
[----:B------:R3:W-:Y:S02]  /*2bea0*/  UTMALDG.3D [UR8], [UR16], desc[UR18] ;  /* 0x00001208100075b4 */ /* 0x0007e40008011000 */
[----:B---3--:R-:W-:Y:S05]  /*2beb0*/  @!P1 BRA `(.L_x_238) ;  /* 0x0000000000049947 */ /* 0x008fea0003800000 */
[----:B------:R-:W-:Y:S01]  /*2bec0*/  BPT.TRAP 0x1 ;  /* 0x000000040000795c */ /* 0x000fe20000300000 */
.L_x_238:
[----:B-12---:R-:W1:Y:S02]  /*2bed0*/  LDC R3, c[0x0][0x800] ;  /* 0x00020000ff037b82 */ /* 0x006e640000000800 */
[----:B-1----:R3:W-:Y:S02]  /*2bee0*/  SYNCS.ARRIVE.TRANS64.RED.A0TR RZ, [UR4+0x38], R3 ;  /* 0x00003803ffff79a7 */ /* 0x0027e40008300404 */
.L_x_237:
[----:B------:R-:W-:Y:S05]  /*2bef0*/  BSYNC B0 ;  /* 0x0000000000007941 */ /* 0x000fea0003800000 */
.L_x_236:
[----:B------:R-:W-:Y:S05]  /*2bf00*/  @!P1 BRA `(.L_x_239) ;  /* 0x0000000000049947 */ /* 0x000fea0003800000 */
[----:B------:R-:W-:Y:S01]  /*2bf10*/  BPT.TRAP 0x1 ;  /* 0x000000040000795c */ /* 0x000fe20000300000 */
.L_x_239:
[----:B------:R-:W-:Y:S02]  /*2bf20*/  UIADD3 UR33, UR4, 0x38, URZ ;  /* 0x0000003804217890 */ /* 0x000fe4000fffe03f */
[----:B------:R-:W-:Y:S02]  /*2bf30*/  UIADD3 UR10, UR50, 0x20, URZ ;  /* 0x00000020320a7890 */ /* 0x000fe4000fffe03f */
[----:B------:R-:W-:-:S09]  /*2bf40*/  UPRMT UR13, UR45, 0x654, UR33 ;  /* 0x000006542d0d7896 */ /* 0x000fd20008000021 */
[----:B------:R-:W-:Y:S01]  /*2bf50*/  SYNCS.ARRIVE.TRANS64.RED.A1T0 RZ, [UR13], RZ ;  /* 0x000000ffffff79a7 */ /* 0x000fe2000810040d */
[----:B------:R-:W-:Y:S05]  /*2bf60*/  @!P1 BRA `(.L_x_240) ;  /* 0x0000000000049947 */ /* 0x000fea0003800000 */
[----:B------:R-:W-:Y:S01]  /*2bf70*/  BPT.TRAP 0x1 ;  /* 0x000000040000795c */ /* 0x000fe20000300000 */
.L_x_240:
[----:B------:R-:W4:Y:S02]  /*2bf80*/  SYNCS.PHASECHK.TRANS64.TRYWAIT P2, [UR4+0x60], R2 ;  /* 0x00006002ff0075a7 */ /* 0x000f240008040144 */
[----:B----4-:R-:W-:Y:S05]  /*2bf90*/  @!P2 BRA `(.L_x_241) ;  /* 0x0000003000bca947 */ /* 0x010fea0003800000 */
.L_x_372:
        /* <DEDUP_REMOVED lines=8> */
[----:B------:R-:W-:Y:S01]  /*2c020*/  UMOV UR19, 0x10000000 ;  /* 0x1000000000137882 */ /* 0x000fe20000000000 */
[----:B------:R-:W-:-:S06]  /*2c030*/  UMOV UR11, UR51 ;  /* 0x00000033000b7c82 */ /* 0x000fcc0008000000 */
[----:B------:R4:W-:Y:S02]  /*2c040*/  UTMALDG.3D [UR8], [UR16], desc[UR18] ;  /* 0x00001208100075b4 */ /* 0x0009e40008011000 */
[----:B----4-:R-:W-:Y:S05]  /*2c050*/  @!P1 BRA `(.L_x_244) ;  /* 0x0000000000049947 */ /* 0x010fea0003800000 */
[----:B------:R-:W-:Y:S01]  /*2c060*/  BPT.TRAP 0x1 ;  /* 0x000000040000795c */ /* 0x000fe20000300000 */
.L_x_244:
[----:B-123--:R-:W1:Y:S02]  /*2c070*/  LDC R3, c[0x0][0x800] ;  /* 0x00020000ff037b82 */ /* 0x00ee640000000800 */
[----:B-1----:R4:W-:Y:S02]  /*2c080*/  SYNCS.ARRIVE.TRANS64.RED.A0TR RZ, [UR4+0x40], R3 ;  /* 0x00004003ffff79a7 */ /* 0x0029e40008300404 */
.L_x_243:
[----:B------:R-:W-:Y:S05]  /*2c090*/  BSYNC B0 ;  /* 0x0000000000007941 */ /* 0x000fea0003800000 */
.L_x_242:
[----:B------:R-:W-:Y:S05]  /*2c0a0*/  @!P1 BRA `(.L_x_245) ;  /* 0x0000000000049947 */ /* 0x000fea0003800000 */
[----:B------:R-:W-:Y:S01]  /*2c0b0*/  BPT.TRAP 0x1 ;  /* 0x000000040000795c */ /* 0x000fe20000300000 */
.L_x_245:
[----:B------:R-:W-:-:S04]  /*2c0c0*/  UIADD3 UR25, UR4, 0x40, URZ ;  /* 0x0000004004197890 */ /* 0x000fc8000fffe03f */
[----:B------:R-:W-:-:S09]  /*2c0d0*/  UPRMT UR15, UR45, 0x654, UR25 ;  /* 0x000006542d0f7896 */ /* 0x000fd20008000019 */
[----:B------:R-:W-:Y:S01]  /*2c0e0*/  SYNCS.ARRIVE.TRANS64.RED.A1T0 RZ, [UR15], RZ ;  /* 0x000000ffffff79a7 */ /* 0x000fe2000810040f */
[----:B------:R-:W-:Y:S05]  /*2c0f0*/  @!P1 BRA `(.L_x_246) ;  /* 0x0000000000049947 */ /* 0x000fea0003800000 */
[----:B------:R-:W-:Y:S01]  /*2c100*/  BPT.TRAP 0x1 ;  /* 0x000000040000795c */ /* 0x000fe20000300000 */
.L_x_246:
[----:B------:R-:W5:Y:S02]  /*2c110*/  SYNCS.PHASECHK.TRANS64.TRYWAIT P2, [UR4+0x68], R2 ;  /* 0x00006802ff0075a7 */ /* 0x000f640008040144 */
[----:B-----5:R-:W-:Y:S05]  /*2c120*/  @!P2 BRA `(.L_x_247) ;  /* 0x000000300070a947 */ /* 0x020fea0003800000 */
.L_x_373:
        /* <DEDUP_REMOVED lines=9> */
[----:B------:R-:W-:-:S07]  /*2c1c0*/  UMOV UR19, 0x10000000 ;  /* 0x1000000000137882 */ /* 0x000fce0000000000 */
[----:B------:R1:W-:Y:S02]  /*2c1d0*/  UTMALDG.3D [UR8], [UR16], desc[UR18] ;  /* 0x00001208100075b4 */ /* 0x0003e40008011000 */
[----:B-1----:R-:W-:Y:S05]  /*2c1e0*/  @!P1 BRA `(.L_x_250) ;  /* 0x0000000000049947 */ /* 0x002fea0003800000 */
[----:B------:R-:W-:Y:S01]  /*2c1f0*/  BPT.TRAP 0x1 ;  /* 0x000000040000795c */ /* 0x000fe20000300000 */
.L_x_250:
[----:B--234-:R-:W1:Y:S02]  /*2c200*/  LDC R3, c[0x0][0x800] ;  /* 0x00020000ff037b82 */ /* 0x01ce640000000800 */
[----:B-1----:R1:W-:Y:S02]  /*2c210*/  SYNCS.ARRIVE.TRANS64.RED.A0TR RZ, [UR4+0x48], R3 ;  /* 0x00004803ffff79a7 */ /* 0x0023e40008300404 */
.L_x_249:
[----:B------:R-:W-:Y:S05]  /*2c220*/  BSYNC B0 ;  /* 0x0000000000007941 */ /* 0x000fea0003800000 */
.L_x_248:
[----:B------:R-:W-:Y:S05]  /*2c230*/  @!P1 BRA `(.L_x_251) ;  /* 0x0000000000049947 */ /* 0x000fea0003800000 */
[----:B------:R-:W-:Y:S01]  /*2c240*/  BPT.TRAP 0x1 ;  /* 0x000000040000795c */ /* 0x000fe20000300000 */
.L_x_251:
[----:B------:R-:W-:Y:S02]  /*2c250*/  UIADD3 UR17, UR4, 0x48, URZ ;  /* 0x0000004804117890 */ /* 0x000fe4000fffe03f */
[----:B------:R-:W-:Y:S02]  /*2c260*/  UIADD3 UR42, UR50, 0x40, URZ ;  /* 0x00000040322a7890 */ /* 0x000fe4000fffe03f */
[----:B------:R-:W-:-:S09]  /*2c270*/  UPRMT UR5, UR45, 0x654, UR17 ;  /* 0x000006542d057896 */ /* 0x000fd20008000011 */
[----:B------:R-:W-:Y:S01]  /*2c280*/  SYNCS.ARRIVE.TRANS64.RED.A1T0 RZ, [UR5], RZ ;  /* 0x000000ffffff79a7 */ /* 0x000fe20008100405 */
[----:B------:R-:W-:Y:S05]  /*2c290*/  @!P1 BRA `(.L_x_252) ;  /* 0x0000000000049947 */ /* 0x000fea0003800000 */
[----:B------:R-:W-:Y:S01]  /*2c2a0*/  BPT.TRAP 0x1 ;  /* 0x000000040000795c */ /* 0x000fe20000300000 */
.L_x_252:
[----:B-1234-:R-:W-:-:S04]  /*2c2b0*/  SHF.L.U32 R3, RZ, 0x1f, RZ ;  /* 0x0000001fff037819 */ /* 0x01efc800000006ff */
[----:B------:R-:W1:Y:S02]  /*2c2c0*/  SYNCS.PHASECHK.TRANS64.TRYWAIT P2, [UR4+0x50], R3 ;  /* 0x00005003ff0075a7 */ /* 0x000e640008040144 */
[----:B-1----:R-:W-:Y:S05]  /*2c2d0*/  @!P2 BRA `(.L_x_253) ;  /* 0x00000030001ca947 */ /* 0x002fea0003800000 */
.L_x_374:
[----:B------:R-:W-:Y:S04]  /*2c2e0*/  BSSY B0, `(.L_x_254) ;  /* 0x000000e000007945 */ /* 0x000fe80003800000 */
[----:B------:R-:W-:Y:S05]  /*2c2f0*/  @!P0 BRA `(.L_x_255) ;  /* 0x0000000000308947 */ /* 0x000fea0003800000 */
[----:B------:R-:W-:Y:S01]  /*2c300*/  R2UR UR44, R10 ;  /* 0x000000000a2c72ca */ /* 0x000fe200000e0000 */
[----:B------:R-:W-:Y:S02]  /*2c310*/  UIADD3 UR8, UP0, UR6, 0x3f0, URZ ;  /* 0x000003f006087890 */ /* 0x000fe4000ff1e03f */
[----:B------:R-:W-:Y:S02]  /*2c320*/  UIADD3 UR40, UR4, 0x200, URZ ;  /* 0x0000020004287890 */ /* 0x000fe4000fffe03f */
[----:B------:R-:W-:Y:S01]  /*2c330*/  UIADD3.X UR9, URZ, UR7, URZ, UP0, !UPT ;  /* 0x000000073f097290 */ /* 0x000fe200087fe43f */
[----:B------:R-:W-:Y:S01]  /*2c340*/  UMOV UR10, 0x0 ;  /* 0x00000000000a7882 */ /* 0x000fe20000000000 */
[----:B------:R-:W-:Y:S01]  /*2c350*/  UMOV UR11, 0x10000000 ;  /* 0x10000000000b7882 */ /* 0x000fe20000000000 */
[----:B------:R-:W-:-:S06]  /*2c360*/  UMOV UR43, UR51 ;  /* 0x00000033002b7c82 */ /* 0x000fcc0008000000 */
[----:B------:R2:W-:Y:S02]  /*2c370*/  UTMALDG.3D [UR40], [UR8], desc[UR10] ;  /* 0x00000a28080075b4 */ /* 0x0005e40008011000 */
[----:B--2---:R-:W-:Y:S05]  /*2c380*/  @!P1 BRA `(.L_x_256) ;  /* 0x0000000000049947 */ /* 0x004fea0003800000 */
[----:B------:R-:W-:Y:S01]  /*2c390*/  BPT.TRAP 0x1 ;  /* 0x000000040000795c */ /* 0x000fe20000300000 */
.L_x_256:
[----:B-1----:R-:W1:Y:S02]  /*2c3a0*/  LDC R4, c[0x0][0x800] ;  /* 0x00020000ff047b82 */ /* 0x002e640000000800 */
[----:B-1----:R2:W-:Y:S02]  /*2c3b0*/  SYNCS.ARRIVE.TRANS64.RED.A0TR RZ, [UR4+0x30], R4 ;  /* 0x00003004ffff79a7 */ /* 0x0025e40008300404 */
.L_x_255:
[----:B------:R-:W-:Y:S05]  /*2c3c0*/  BSYNC B0 ;  /* 0x0000000000007941 */ /* 0x000fea0003800000 */
.L_x_254:
[----:B------:R-:W-:Y:S05]  /*2c3d0*/  @!P1 BRA `(.L_x_257) ;  /* 0x0000000000049947 */ /* 0x000fea0003800000 */
[----:B------:R-:W-:Y:S01]  /*2c3e0*/  BPT.TRAP 0x1 ;  /* 0x000000040000795c */ /* 0x000fe20000300000 */
.L_x_257:
[----:B------:R-:W-:Y:S01]  /*2c3f0*/  SYNCS.ARRIVE.TRANS64.RED.A1T0 RZ, [UR14], RZ ;  /* 0x000000ffffff79a7 */ /* 0x000fe2000810040e */
[----:B------:R-:W-:Y:S05]  /*2c400*/  @!P1 BRA `(.L_x_258) ;  /* 0x0000000000049947 */ /* 0x000fea0003800000 */
[----:B------:R-:W-:Y:S01]  /*2c410*/  BPT.TRAP 0x1 ;  /* 0x000000040000795c */ /* 0x000fe20000300000 */
.L_x_258:
[----:B------:R-:W3:Y:S02]  /*2c420*/  SYNCS.PHASECHK.TRANS64.TRYWAIT P2, [UR4+0x58], R3 ;  /* 0x00005803ff0075a7 */ /* 0x000ee40008040144 */
[----:B---3--:R-:W-:Y:S05]  /*2c430*/  @!P2 BRA `(.L_x_259) ;  /* 0x0000002c00dca947 */ /* 0x008fea0003800000 */
.L_x_375:
        /* <DEDUP_REMOVED lines=13> */
.L_x_262:
[----:B-12---:R-:W1:Y:S02]  /*2c510*/  LDC R4, c[0x0][0x800] ;  /* 0x00020000ff047b82 */ /* 0x006e640000000800 */
[----:B-1----:R3:W-:Y:S02]  /*2c520*/  SYNCS.ARRIVE.TRANS64.RED.A0TR RZ, [UR4+0x38], R4 ;  /* 0x00003804ffff79a7 */ /* 0x0027e40008300404 */
.L_x_261:
[----:B------:R-:W-:Y:S05]  /*2c530*/  BSYNC B0 ;  /* 0x0000000000007941 */ /* 0x000fea0003800000 */
.L_x_260:
[----:B------:R-:W-:Y:S05]  /*2c540*/  @!P1 BRA `(.L_x_263) ;  /* 0x0000000000049947 */ /* 0x000fea0003800000 */
[----:B------:R-:W-:Y:S01]  /*2c550*/  BPT.TRAP 0x1 ;  /* 0x000000040000795c */ /* 0x000fe20000300000 */
.L_x_263:
[----:B------:R-:W-:Y:S01]  /*2c560*/  SYNCS.ARRIVE.TRANS64.RED.A1T0 RZ, [UR13], RZ ;  /* 0x000000ffffff79a7 */ /* 0x000fe2000810040d */
[----:B------:R-:W-:Y:S01]  /*2c570*/  UIADD3 UR26, UR50, 0x60, URZ ;  /* 0x00000060321a7890 */ /* 0x000fe2000fffe03f */
[----:B------:R-:W-:Y:S11]  /*2c580*/  @!P1 BRA `(.L_x_264) ;  /* 0x0000000000049947 */ /* 0x000ff60003800000 */
[----:B------:R-:W-:Y:S01]  /*2c590*/  BPT.TRAP 0x1 ;  /* 0x000000040000795c */ /* 0x000fe20000300000 */
.L_x_264:
[----:B------:R-:W4:Y:S02]  /*2c5a0*/  SYNCS.PHASECHK.TRANS64.TRYWAIT P2, [UR4+0x60], R3 ;  /* 0x00006003ff0075a7 */ /* 0x000f240008040144 */
[----:B----4-:R-:W-:Y:S05]  /*2c5b0*/  @!P2 BRA `(.L_x_265) ;  /* 0x0000002c0094a947 */ /* 0x010fea0003800000 */
.L_x_376:
        /* <DEDUP_REMOVED lines=12> */
.L_x_268:
[----:B-123--:R-:W1:Y:S02]  /*2c680*/  LDC R4, c[0x0][0x800] ;  /* 0x00020000ff047b82 */ /* 0x00ee640000000800 */
[----:B-1----:R4:W-:Y:S02]  /*2c690*/  SYNCS.ARRIVE.TRANS64.RED.A0TR RZ, [UR4+0x40], R4 ;  /* 0x00004004ffff79a7 */ /* 0x0029e40008300404 */
.L_x_267:
[----:B------:R-:W-:Y:S05]  /*2c6a0*/  BSYNC B0 ;  /* 0x0000000000007941 */ /* 0x000fea0003800000 */
.L_x_266:
[----:B------:R-:W-:Y:S05]  /*2c6b0*/  @!P1 BRA `(.L_x_269) ;  /* 0x0000000000049947 */ /* 0x000fea0003800000 */
[----:B------:R-:W-:Y:S01]  /*2c6c0*/  BPT.TRAP 0x1 ;  /* 0x000000040000795c */ /* 0x000fe20000300000 */
.L_x_269:
[----:B------:R-:W-:Y:S01]  /*2c6d0*/  SYNCS.ARRIVE.TRANS64.RED.A1T0 RZ, [UR15], RZ ;  /* 0x000000ffffff79a7 */ /* 0x000fe2000810040f */
[----:B------:R-:W-:Y:S05]  /*2c6e0*/  @!P1 BRA `(.L_x_270) ;  /* 0x0000000000049947 */ /* 0x000fea0003800000 */
[----:B------:R-:W-:Y:S01]  /*2c6f0*/  BPT.TRAP 0x1 ;  /* 0x000000040000795c */ /* 0x000fe20000300000 */
.L_x_270:
[----:B------:R-:W5:Y:S02]  /*2c700*/  SYNCS.PHASECHK.TRANS64.TRYWAIT P2, [UR4+0x68], R3 ;  /* 0x00006803ff0075a7 */ /* 0x000f640008040144 */
[----:B-----5:R-:W-:Y:S05]  /*2c710*/  @!P2 BRA `(.L_x_271) ;  /* 0x0000002c0054a947 */ /* 0x020fea0003800000 */
.L_x_377:
        /* <DEDUP_REMOVED lines=11> */
[----:B-1----:R-:W-:Y:S05]  /*2c7d0*/  @!P1 BRA `(.L_x_274) ;  /* 0x0000000000049947 */ /* 0x002fea0003800000 */
[----:B------:R-:W-:Y:S01]  /*2c7e0*/  BPT.TRAP 0x1 ;  /* 0x000000040000795c */ /* 0x000fe20000300000 */
.L_x_274:
[----:B--234-:R-:W1:Y:S02]  /*2c7f0*/  LDC R4, c[0x0][0x800] ;  /* 0x00020000ff047b82 */ /* 0x01ce640000000800 */
[----:B-1----:R1:W-:Y:S02]  /*2c800*/  SYNCS.ARRIVE.TRANS64.RED.A0TR RZ, [UR4+0x48], R4 ;  /* 0x00004804ffff79a7 */ /* 0x0023e40008300404 */
.L_x_273:
[----:B------:R-:W-:Y:S05]  /*2c810*/  BSYNC B0 ;  /* 0x0000000000007941 */ /* 0x000fea0003800000 */
.L_x_272:
[----:B------:R-:W-:Y:S05]  /*2c820*/  @!P1 BRA `(.L_x_275) ;  /* 0x0000000000049947 */ /* 0x000fea0003800000 */
[----:B------:R-:W-:Y:S01]  /*2c830*/  BPT.TRAP 0x1 ;  /* 0x000000040000795c */ /* 0x000fe20000300000 */
.L_x_275:
[----:B------:R-:W-:Y:S01]  /*2c840*/  SYNCS.ARRIVE.TRANS64.RED.A1T0 RZ, [UR5], RZ ;  /* 0x000000ffffff79a7 */ /* 0x000fe20008100405 */
[----:B------:R-:W-:Y:S01]  /*2c850*/  UIADD3 UR10, UR50, 0x80, URZ ;  /* 0x00000080320a7890 */ /* 0x000fe2000fffe03f */
[----:B------:R-:W-:Y:S11]  /*2c860*/  @!P1 BRA `(.L_x_276) ;  /* 0x0000000000049947 */ /* 0x000ff60003800000 */
[----:B------:R-:W-:Y:S01]  /*2c870*/  BPT.TRAP 0x1 ;  /* 0x000000040000795c */ /* 0x000fe20000300000 */
.L_x_276:
[----:B------:R-:W5:Y:S02]  /*2c880*/  SYNCS.PHASECHK.TRANS64.TRYWAIT P2, [UR4+0x50], R2 ;  /* 0x00005002ff0075a7 */ /* 0x000f640008040144 */
[----:B-----5:R-:W-:Y:S05]  /*2c890*/  @!P2 BRA `(.L_x_277) ;  /* 0x0000002c000ca947 */ /* 0x020fea0003800000 */
.L_x_378:
        /* <DEDUP_REMOVED lines=8> */
[----:B------:R-:W-:Y:S01]  /*2c920*/  UMOV UR9, UR41 ;  /* 0x0000002900097c82 */ /* 0x000fe20008000000 */
[----:B------:R-:W-:-:S05]  /*2c930*/  UMOV UR11, UR51 ;  /* 0x00000033000b7c82 */ /* 0x000fca0008000000 */
[----:B------:R1:W-:Y:S02]  /*2c940*/  UTMALDG.3D [UR8], [UR18], desc[UR26] ;  /* 0x00001a08120075b4 */ /* 0x0003e40008011000 */
[----:B-1----:R-:W-:Y:S05]  /*2c950*/  @!P1 BRA `(.L_x_280) ;  /* 0x0000000000049947 */ /* 0x002fea0003800000 */
[----:B------:R-:W-:Y:S01]  /*2c960*/  BPT.TRAP 0x1 ;  /* 0x000000040000795c */ /* 0x000fe20000300000 */
.L_x_280:
[----:B--234-:R-:W1:Y:S02]  /*2c970*/  LDC R4, c[0x0][0x800] ;  /* 0x00020000ff047b82 */ /* 0x01ce640000000800 */
[----:B-1----:R1:W-:Y:S02]  /*2c980*/  SYNCS.ARRIVE.TRANS64.RED.A0TR RZ, [UR4+0x30], R4 ;  /* 0x00003004ffff79a7 */ /* 0x0023e40008300404 */
.L_x_279:
[----:B------:R-:W-:Y:S05]  /*2c990*/  BSYNC B0 ;  /* 0x0000000000007941 */ /* 0x000fea0003800000 */
.L_x_278:
[----:B------:R-:W-:Y:S05]  /*2c9a0*/  @!P1 BRA `(.L_x_281) ;  /* 0x0000000000049947 */ /* 0x000fea0003800000 */
[----:B------:R-:W-:Y:S01]  /*2c9b0*/  BPT.TRAP 0x1 ;  /* 0x000000040000795c */ /* 0x000fe20000300000 */
.L_x_281:
[----:B------:R-:W-:Y:S01]  /*2c9c0*/  SYNCS.ARRIVE.TRANS64.RED.A1T0 RZ, [UR14], RZ ;  /* 0x000000ffffff79a7 */ /* 0x000fe2000810040e */
[----:B------:R-:W-:Y:S05]  /*2c9d0*/  @!P1 BRA `(.L_x_282) ;  /* 0x0000000000049947 */ /* 0x000fea0003800000 */
[----:B------:R-:W-:Y:S01]  /*2c9e0*/  BPT.TRAP 0x1 ;  /* 0x000000040000795c */ /* 0x000fe20000300000 */
.L_x_282:
[----:B------:R-:W5:Y:S02]  /*2c9f0*/  SYNCS.PHASECHK.TRANS64.TRYWAIT P2, [UR4+0x58], R2 ;  /* 0x00005802ff0075a7 */ /* 0x000f640008040144 */
[----:B-----5:R-:W-:Y:S05]  /*2ca00*/  @!P2 BRA `(.L_x_283) ;  /* 0x0000002800c8a947 */ /* 0x020fea0003800000 */
.L_x_379:
        /* <DEDUP_REMOVED lines=13> */
.L_x_286:
[----:B--234-:R-:W1:Y:S02]  /*2cae0*/  LDC R4, c[0x0][0x800] ;  /* 0x00020000ff047b82 */ /* 0x01ce640000000800 */
[----:B-1----:R1:W-:Y:S02]  /*2caf0*/  SYNCS.ARRIVE.TRANS64.RED.A0TR RZ, [UR4+0x38], R4 ;  /* 0x00003804ffff79a7 */ /* 0x0023e40008300404 */
.L_x_285:
[----:B------:R-:W-:Y:S05]  /*2cb00*/  BSYNC B0 ;  /* 0x0000000000007941 */ /* 0x000fea0003800000 */
.L_x_284:
[----:B------:R-:W-:Y:S05]  /*2cb10*/  @!P1 BRA `(.L_x_287) ;  /* 0x0000000000049947 */ /* 0x000fea0003800000 */
[----:B------:R-:W-:Y:S01]  /*2cb20*/  BPT.TRAP 0x1 ;  /* 0x000000040000795c */ /* 0x000fe20000300000 */
.L_x_287:
[----:B------:R-:W-:Y:S01]  /*2cb30*/  SYNCS.ARRIVE.TRANS64.RED.A1T0 RZ, [UR13], RZ ;  /* 0x000000ffffff79a7 */ /* 0x000fe2000810040d */
[----:B------:R-:W-:Y:S01]  /*2cb40*/  UIADD3 UR10, UR50, 0xa0, URZ ;  /* 0x000000a0320a7890 */ /* 0x000fe2000fffe03f */
[----:B------:R-:W-:Y:S11]  /*2cb50*/  @!P1 BRA `(.L_x_288) ;  /* 0x0000000000049947 */ /* 0x000ff60003800000 */
[----:B------:R-:W-:Y:S01]  /*2cb60*/  BPT.TRAP 0x1 ;  /* 0x000000040000795c */ /* 0x000fe20000300000 */
.L_x_288:
[----:B------:R-:W5:Y:S02]  /*2cb70*/  SYNCS.PHASECHK.TRANS64.TRYWAIT P2, [UR4+0x60], R2 ;  /* 0x00006002ff0075a7 */ /* 0x000f640008040144 */
[----:B-----5:R-:W-:Y:S05]  /*2cb80*/  @!P2 BRA `(.L_x_289) ;  /* 0x000000280080a947 */ /* 0x020fea0003800000 */
.L_x_380:
        /* <DEDUP_REMOVED lines=13> */
.L_x_292:
[----:B--234-:R-:W1:Y:S02]  /*2cc60*/  LDC R4, c[0x0][0x800] ;  /* 0x00020000ff047b82 */ /* 0x01ce640000000800 */
[----:B-1----:R1:W-:Y:S02]  /*2cc70*/  SYNCS.ARRIVE.TRANS64.RED.A0TR RZ, [UR4+0x40], R4 ;  /* 0x00004004ffff79a7 */ /* 0x0023e40008300404 */
.L_x_291:
[----:B------:R-:W-:Y:S05]  /*2cc80*/  BSYNC B0 ;  /* 0x0000000000007941 */ /* 0x000fea0003800000 */
.L_x_290:
[----:B------:R-:W-:Y:S05]  /*2cc90*/  @!P1 BRA `(.L_x_293) ;  /* 0x0000000000049947 */ /* 0x000fea0003800000 */
[----:B------:R-:W-:Y:S01]  /*2cca0*/  BPT.TRAP 0x1 ;  /* 0x000000040000795c */ /* 0x000fe20000300000 */
.L_x_293:
[----:B------:R-:W-:Y:S01]  /*2ccb0*/  SYNCS.ARRIVE.TRANS64.RED.A1T0 RZ, [UR15], RZ ;  /* 0x000000ffffff79a7 */ /* 0x000fe2000810040f */
[----:B------:R-:W-:Y:S05]  /*2ccc0*/  @!P1 BRA `(.L_x_294) ;  /* 0x0000000000049947 */ /* 0x000fea0003800000 */
[----:B------:R-:W-:Y:S01]  /*2ccd0*/  BPT.TRAP 0x1 ;  /* 0x000000040000795c */ /* 0x000fe20000300000 */
.L_x_294:
[----:B------:R-:W5:Y:S02]  /*2cce0*/  SYNCS.PHASECHK.TRANS64.TRYWAIT P2, [UR4+0x68], R2 ;  /* 0x00006802ff0075a7 */ /* 0x000f640008040144 */
[----:B-----5:R-:W-:Y:S05]  /*2ccf0*/  @!P2 BRA `(.L_x_295) ;  /* 0x00000028003ca947 */ /* 0x020fea0003800000 */
.L_x_381:
        /* <DEDUP_REMOVED lines=13> */
.L_x_298:
[----:B------:R-:W1:Y:S02]  /*2cdd0*/  LDC R2, c[0x0][0x800] ;  /* 0x00020000ff027b82 */ /* 0x000e640000000800 */
[----:B-1----:R1:W-:Y:S02]  /*2cde0*/  SYNCS.ARRIVE.TRANS64.RED.A0TR RZ, [UR4+0x48], R2 ;  /* 0x00004802ffff79a7 */ /* 0x0023e40008300404 */
.L_x_297:
[----:B------:R-:W-:Y:S05]  /*2cdf0*/  BSYNC B0 ;  /* 0x0000000000007941 */ /* 0x000fea0003800000 */
.L_x_296:
[----:B------:R-:W-:Y:S05]  /*2ce00*/  @!P1 BRA `(.L_x_299) ;  /* 0x0000000000049947 */ /* 0x000fea0003800000 */
[----:B------:R-:W-:Y:S01]  /*2ce10*/  BPT.TRAP 0x1 ;  /* 0x000000040000795c */ /* 0x000fe20000300000 */
.L_x_299:
[----:B------:R-:W-:Y:S01]  /*2ce20*/  SYNCS.ARRIVE.TRANS64.RED.A1T0 RZ, [UR5], RZ ;  /* 0x000000ffffff79a7 */ /* 0x000fe20008100405 */
[----:B------:R-:W-:Y:S01]  /*2ce30*/  UIADD3 UR10, UR50, 0xc0, URZ ;  /* 0x000000c0320a7890 */ /* 0x000fe2000fffe03f */
[----:B------:R-:W-:Y:S11]  /*2ce40*/  @!P1 BRA `(.L_x_300) ;  /* 0x0000000000049947 */ /* 0x000ff60003800000 */
[----:B------:R-:W-:Y:S01]  /*2ce50*/  BPT.TRAP 0x1 ;  /* 0x000000040000795c */ /* 0x000fe20000300000 */
.L_x_300:
[----:B------:R-:W5:Y:S02]  /*2ce60*/  SYNCS.PHASECHK.TRANS64.TRYWAIT P2, [UR4+0x50], R3 ;  /* 0x00005003ff0075a7 */ /* 0x000f640008040144 */
[----:B-----5:R-:W-:Y:S05]  /*2ce70*/  @!P2 BRA `(.L_x_301) ;  /* 0x0000002400f4a947 */ /* 0x020fea0003800000 */
.L_x_382:
        /* <DEDUP_REMOVED lines=13> */
.L_x_304:
[----:B------:R-:W1:Y:S02]  /*2cf50*/  LDC R2, c[0x0][0x800] ;  /* 0x00020000ff027b82 */ /* 0x000e640000000800 */
[----:B-1----:R1:W-:Y:S02]  /*2cf60*/  SYNCS.ARRIVE.TRANS64.RED.A0TR RZ, [UR4+0x30], R2 ;  /* 0x00003002ffff79a7 */ /* 0x0023e40008300404 */
.L_x_303:
[----:B------:R-:W-:Y:S05]  /*2cf70*/  BSYNC B0 ;  /* 0x0000000000007941 */ /* 0x000fea0003800000 */
.L_x_302:
[----:B------:R-:W-:Y:S05]  /*2cf80*/  @!P1 BRA `(.L_x_305) ;  /* 0x0000000000049947 */ /* 0x000fea0003800000 */
[----:B------:R-:W-:Y:S01]  /*2cf90*/  BPT.TRAP 0x1 ;  /* 0x000000040000795c */ /* 0x000fe20000300000 */
.L_x_305:
[----:B------:R-:W-:Y:S01]  /*2cfa0*/  SYNCS.ARRIVE.TRANS64.RED.A1T0 RZ, [UR14], RZ ;  /* 0x000000ffffff79a7 */ /* 0x000fe2000810040e */
[----:B------:R-:W-:Y:S05]  /*2cfb0*/  @!P1 BRA `(.L_x_306) ;  /* 0x0000000000049947 */ /* 0x000fea0003800000 */
[----:B------:R-:W-:Y:S01]  /*2cfc0*/  BPT.TRAP 0x1 ;  /* 0x000000040000795c */ /* 0x000fe20000300000 */
.L_x_306:
[----:B------:R-:W5:Y:S02]  /*2cfd0*/  SYNCS.PHASECHK.TRANS64.TRYWAIT P2, [UR4+0x58], R3 ;  /* 0x00005803ff0075a7 */ /* 0x000f640008040144 */
[----:B-----5:R-:W-:Y:S05]  /*2cfe0*/  @!P2 BRA `(.L_x_307) ;  /* 0x0000002400b0a947 */ /* 0x020fea0003800000 */
.L_x_383:
        /* <DEDUP_REMOVED lines=13> */
.L_x_310:
[----:B------:R-:W1:Y:S02]  /*2d0c0*/  LDC R2, c[0x0][0x800] ;  /* 0x00020000ff027b82 */ /* 0x000e640000000800 */
[----:B-1----:R1:W-:Y:S02]  /*2d0d0*/  SYNCS.ARRIVE.TRANS64.RED.A0TR RZ, [UR4+0x38], R2 ;  /* 0x00003802ffff79a7 */ /* 0x0023e40008300404 */
.L_x_309:
[----:B------:R-:W-:Y:S05]  /*2d0e0*/  BSYNC B0 ;  /* 0x0000000000007941 */ /* 0x000fea0003800000 */
.L_x_308:
[----:B------:R-:W-:Y:S05]  /*2d0f0*/  @!P1 BRA `(.L_x_311) ;  /* 0x0000000000049947 */ /* 0x000fea0003800000 */
[----:B------:R-:W-:Y:S01]  /*2d100*/  BPT.TRAP 0x1 ;  /* 0x000000040000795c */ /* 0x000fe20000300000 */
.L_x_311:
[----:B------:R-:W-:Y:S01]  /*2d110*/  SYNCS.ARRIVE.TRANS64.RED.A1T0 RZ, [UR13], RZ ;  /* 0x000000ffffff79a7 */ /* 0x000fe2000810040d */
[----:B------:R-:W-:Y:S01]  /*2d120*/  UIADD3 UR10, UR50, 0xe0, URZ ;  /* 0x000000e0320a7890 */ /* 0x000fe2000fffe03f */
[----:B------:R-:W-:Y:S11]  /*2d130*/  @!P1 BRA `(.L_x_312) ;  /* 0x0000000000049947 */ /* 0x000ff60003800000 */
[----:B------:R-:W-:Y:S01]  /*2d140*/  BPT.TRAP 0x1 ;  /* 0x000000040000795c */ /* 0x000fe20000300000 */
.L_x_312:
[----:B------:R-:W5:Y:S02]  /*2d150*/  SYNCS.PHASECHK.TRANS64.TRYWAIT P2, [UR4+0x60], R3 ;  /* 0x00006003ff0075a7 */ /* 0x000f640008040144 */
[----:B-----5:R-:W-:Y:S05]  /*2d160*/  @!P2 BRA `(.L_x_313) ;  /* 0x000000240068a947 */ /* 0x020fea0003800000 */
.L_x_384:
        /* <DEDUP_REMOVED lines=13> */
.L_x_316:
[----:B------:R-:W1:Y:S02]  /*2d240*/  LDC R2, c[0x0][0x800] ;  /* 0x00020000ff027b82 */ /* 0x000e640000000800 */
[----:B-1----:R1:W-:Y:S02]  /*2d250*/  SYNCS.ARRIVE.TRANS64.RED.A0TR RZ, [UR4+0x40], R2 ;  /* 0x00004002ffff79a7 */ /* 0x0023e40008300404 */
.L_x_315:
[----:B------:R-:W-:Y:S05]  /*2d260*/  BSYNC B0 ;  /* 0x0000000000007941 */ /* 0x000fea0003800000 */
.L_x_314:
[----:B------:R-:W-:Y:S05]  /*2d270*/  @!P1 BRA `(.L_x_317) ;  /* 0x0000000000049947 */ /* 0x000fea0003800000 */
[----:B------:R-:W-:Y:S01]  /*2d280*/  BPT.TRAP 0x1 ;  /* 0x000000040000795c */ /* 0x000fe20000300000 */
.L_x_317:
[----:B------:R-:W-:Y:S01]  /*2d290*/  SYNCS.ARRIVE.TRANS64.RED.A1T0 RZ, [UR15], RZ ;  /* 0x000000ffffff79a7 */ /* 0x000fe2000810040f */
[----:B------:R-:W-:Y:S05]  /*2d2a0*/  @!P1 BRA `(.L_x_318) ;  /* 0x0000000000049947 */ /* 0x000fea0003800000 */
[----:B------:R-:W-:Y:S01]  /*2d2b0*/  BPT.TRAP 0x1 ;  /* 0x000000040000795c */ /* 0x000fe20000300000 */
.L_x_318:
[----:B------:R-:W5:Y:S02]  /*2d2c0*/  SYNCS.PHASECHK.TRANS64.TRYWAIT P2, [UR4+0x68], R3 ;  /* 0x00006803ff0075a7 */ /* 0x000f640008040144 */
[----:B-----5:R-:W-:Y:S05]  /*2d2d0*/  @!P2 BRA `(.L_x_319) ;  /* 0x000000240024a947 */ /* 0x020fea0003800000 */
.L_x_385:
        /* <DEDUP_REMOVED lines=13> */
.L_x_322:
[----:B------:R-:W1:Y:S02]  /*2d3b0*/  LDC R2, c[0x0][0x800] ;  /* 0x00020000ff027b82 */ /* 0x000e640000000800 */
[----:B-1----:R1:W-:Y:S02]  /*2d3c0*/  SYNCS.ARRIVE.TRANS64.RED.A0TR RZ, [UR4+0x48], R2 ;  /* 0x00004802ffff79a7 */ /* 0x0023e40008300404 */
.L_x_321:
[----:B------:R-:W-:Y:S05]  /*2d3d0*/  BSYNC B0 ;  /* 0x0000000000007941 */ /* 0x000fea0003800000 */
.L_x_320:
[----:B------:R-:W-:Y:S05]  /*2d3e0*/  @!P1 BRA `(.L_x_323) ;  /* 0x0000000000049947 */ /* 0x000fea0003800000 */
[----:B------:R-:W-:Y:S01]  /*2d3f0*/  BPT.TRAP 0x1 ;  /* 0x000000040000795c */ /* 0x000fe20000300000 */
.L_x_323:
[----:B------:R-:W5:Y:S01]  /*2d400*/  LDL.LU R15, [R1+0x204] ;  /* 0x00020400010f7983 */ /* 0x000f620000300800 */
[----:B------:R-:W-:Y:S03]  /*2d410*/  SYNCS.ARRIVE.TRANS64.RED.A1T0 RZ, [UR5], RZ ;  /* 0x000000ffffff79a7 */ /* 0x000fe60008100405 */
[----:B------:R-:W5:Y:S01]  /*2d420*/  LDL.LU R12, [R1+0x200] ;  /* 0x00020000010c7983 */ /* 0x000f620000300800 */
[----:B-1234-:R-:W-:Y:S01]  /*2d430*/  PRMT R4, RZ, 0x7610, R4 ;  /* 0x00007610ff047816 */ /* 0x01efe20000000004 */
[----:B------:R-:W-:Y:S01]  /*2d440*/  IMAD.MOV.U32 R3, RZ, RZ, -0x1 ;  /* 0xffffffffff037424 */ /* 0x000fe200078e00ff */
[----:B------:R-:W-:Y:S02]  /*2d450*/  MOV R2, 0xffffffff ;  /* 0xffffffff00027802 */ /* 0x000fe40000000f00 */
[----:B------:R-:W-:Y:S02]  /*2d460*/  MOV R10, 0xffffffff ;  /* 0xffffffff000a7802 */ /* 0x000fe40000000f00 */
[----:B-----5:R-:W-:-:S04]  /*2d470*/  IADD3 R12, P0, R12, UR54, RZ ;  /* 0x000000360c0c7c10 */ /* 0x020fc8000ff1e0ff */
[----:B------:R-:W-:Y:S01]  /*2d480*/  IADD3.X R15, R15, UR53, RZ, P0, !PT ;  /* 0x000000350f0f7c10 */ /* 0x000fe200087fe4ff */
[----:B------:R1:W-:Y:S01]  /*2d490*/  STL [R1+0x200], R12 ;  /* 0x0002000c01007387 */ /* 0x0003e20000100800 */
[----:B------:R-:W-:-:S03]  /*2d4a0*/  ISETP.GE.U32.AND P0, PT, R12, UR30, PT ;  /* 0x0000001e0c007c0c */ /* 0x000fc6000bf06070 */
[----:B------:R1:W-:Y:S01]  /*2d4b0*/  STL [R1+0x204], R15 ;  /* 0x0002040f01007387 */ /* 0x0003e20000100800 */
[----:B------:R-:W-:-:S13]  /*2d4c0*/  ISETP.GE.U32.AND.EX P0, PT, R15, UR31, PT, P0 ;  /* 0x0000001f0f007c0c */ /* 0x000fda000bf06100 */
[----:B-1----:R-:W-:Y:S05]  /*2d4d0*/  @P0 BRA `(.L_x_324) ;  /* 0x0000000400580947 */ /* 0x002fea0003800000 */
[----:B------:R-:W1:Y:S01]  /*2d4e0*/  S2R R7, SR_CTAID.X ;  /* 0x0000000000077919 */ /* 0x000e620000002500 */
[----:B------:R-:W2:Y:S01]  /*2d4f0*/  LDC R13, c[0x0][0x904] ;  /* 0x00024100ff0d7b82 */ /* 0x000ea20000000800 */
[----:B------:R-:W-:Y:S01]  /*2d500*/  ULDC UR4, c[0x0][0x150] ;  /* 0x0000540000047ab9 */ /* 0x000fe20000000800 */
[----:B------:R-:W3:Y:S06]  /*2d510*/  S2R R2, SR_CTAID.Y ;  /* 0x0000000000027919 */ /* 0x000eec0000002600 */
[----:B------:R-:W4:Y:S08]  /*2d520*/  LDC R4, c[0x0][0x144] ;  /* 0x00005100ff047b82 */ /* 0x000f300000000800 */
[----:B------:R-:W5:Y:S08]  /*2d530*/  LDC R11, c[0x0][0x148] ;  /* 0x00005200ff0b7b82 */ /* 0x000f700000000800 */
[----:B------:R-:W4:Y:S01]  /*2d540*/  LDC.64 R8, c[0x0][0x8d0] ;  /* 0x00023400ff087b82 */ /* 0x000f220000000a00 */
[----:B--2---:R-:W-:-:S02]  /*2d550*/  ISETP.NE.AND P2, PT, R13, 0x1, PT ;  /* 0x000000010d00780c */ /* 0x004fc40003f45270 */
[----:B-1----:R-:W-:Y:S02]  /*2d560*/  I2FP.F32.U32 R3, R7 ;  /* 0x0000000700037245 */ /* 0x002fe40000201000 */
[----:B---3--:R-:W-:-:S03]  /*2d570*/  I2FP.F32.U32 R5, R2 ;  /* 0x0000000200057245 */ /* 0x008fc60000201000 */
[----:B------:R-:W-:Y:S01]  /*2d580*/  FMUL R3, R3, UR4 ;  /* 0x0000000403037c20 */ /* 0x000fe20008400000 */
[----:B------:R-:W-:Y:S02]  /*2d590*/  ULDC UR4, c[0x0][0x154] ;  /* 0x0000550000047ab9 */ /* 0x000fe40000000800 */
[----:B------:R-:W-:-:S03]  /*2d5a0*/  FMUL R10, R5, UR4 ;  /* 0x00000004050a7c20 */ /* 0x000fc60008400000 */
[----:B------:R-:W1:Y:S01]  /*2d5b0*/  F2I.U32.TRUNC.NTZ R3, R3 ;  /* 0x0000000300037305 */ /* 0x000e62000020f000 */
[----:B----4-:R-:W-:-:S07]  /*2d5c0*/  ISETP.NE.U32.AND P0, PT, R8, RZ, PT ;  /* 0x000000ff0800720c */ /* 0x010fce0003f05070 */
[----:B------:R-:W2:Y:S01]  /*2d5d0*/  F2I.U32.TRUNC.NTZ R10, R10 ;  /* 0x0000000a000a7305 */ /* 0x000ea2000020f000 */
[----:B------:R-:W-:Y:S02]  /*2d5e0*/  ISETP.NE.AND.EX P0, PT, R9, RZ, PT, P0 ;  /* 0x000000ff0900720c */ /* 0x000fe40003f05300 */
[----:B-1----:R-:W-:Y:S02]  /*2d5f0*/  IADD3 R5, -R3, RZ, RZ ;  /* 0x000000ff03057210 */ /* 0x002fe40007ffe1ff */
[----:B------:R-:W-:-:S03]  /*2d600*/  MOV R3, R15 ;  /* 0x0000000f00037202 */ /* 0x000fc60000000f00 */
[----:B------:R-:W-:Y:S01]  /*2d610*/  IMAD R7, R4, R5, R7 ;  /* 0x0000000504077224 */ /* 0x000fe200078e0207 */
[----:B--2---:R-:W-:-:S05]  /*2d620*/  IADD3 R4, -R10, RZ, RZ ;  /* 0x000000ff0a047210 */ /* 0x004fca0007ffe1ff */
[----:B-----5:R-:W-:Y:S01]  /*2d630*/  @P2 IMAD R7, R11, R4, R2 ;  /* 0x000000040b072224 */ /* 0x020fe200078e0202 */
[----:B------:R-:W-:Y:S01]  /*2d640*/  MOV R2, R12 ;  /* 0x0000000c00027202 */ /* 0x000fe20000000f00 */
[----:B------:R-:W1:Y:S01]  /*2d650*/  LDC R11, c[0x0][0x8d8] ;  /* 0x00023600ff0b7b82 */ /* 0x000e620000000800 */
[----:B------:R-:W-:Y:S05]  /*2d660*/  @!P0 BRA `(.L_x_325) ;  /* 0x0000000000288947 */ /* 0x000fea0003800000 */
[----:B------:R-:W2:Y:S02]  /*2d670*/  LDC R2, c[0x0][0x8dc] ;  /* 0x00023700ff027b82 */ /* 0x000ea40000000800 */
[----:B--2---:R-:W-:-:S04]  /*2d680*/  IADD3 R3, P0, R12, R2, RZ ;  /* 0x000000020c037210 */ /* 0x004fc80007f1e0ff */
[----:B------:R-:W-:-:S05]  /*2d690*/  IADD3.X R13, RZ, R15, RZ, P0, !PT ;  /* 0x0000000fff0d7210 */ /* 0x000fca00007fe4ff */
[----:B------:R-:W-:-:S04]  /*2d6a0*/  IMAD.WIDE.U32 R4, R13, R8, RZ ;  /* 0x000000080d047225 */ /* 0x000fc800078e00ff */
[----:B------:R-:W-:-:S04]  /*2d6b0*/  IMAD.WIDE.U32 R4, P0, R3, R9, R4 ;  /* 0x0000000903047225 */ /* 0x000fc80007800004 */
[----:B------:R-:W-:Y:S01]  /*2d6c0*/  IMAD.WIDE.U32 R2, R3, R8, RZ ;  /* 0x0000000803027225 */ /* 0x000fe200078e00ff */
[----:B------:R-:W-:-:S04]  /*2d6d0*/  MOV R2, R5 ;  /* 0x0000000500027202 */ /* 0x000fc80000000f00 */
[----:B------:R-:W-:Y:S02]  /*2d6e0*/  IADD3 RZ, P1, R3, R4, RZ ;  /* 0x0000000403ff7210 */ /* 0x000fe40007f3e0ff */
[----:B------:R-:W-:-:S03]  /*2d6f0*/  IADD3.X R3, RZ, RZ, RZ, P0, !PT ;  /* 0x000000ffff037210 */ /* 0x000fc600007fe4ff */
[----:B------:R-:W-:-:S08]  /*2d700*/  IMAD.WIDE.U32.X R2, R13, R9, R2, P1 ;  /* 0x000000090d027225 */ /* 0x000fd000008e0402 */
.L_x_325:
[----:B------:R-:W2:Y:S01]  /*2d710*/  LDC.64 R4, c[0x0][0x8c8] ;  /* 0x00023200ff047b82 */ /* 0x000ea20000000a00 */
[-CC-:B-1----:R-:W-:Y:S02]  /*2d720*/  SHF.R.U64 R10, R2, R11.reuse, R3.reuse ;  /* 0x0000000b020a7219 */ /* 0x182fe40000001203 */
[----:B------:R-:W-:Y:S02]  /*2d730*/  SHF.R.U32.HI R11, RZ, R11, R3 ;  /* 0x0000000bff0b7219 */ /* 0x000fe40000011603 */
[----:B------:R-:W-:Y:S02]  /*2d740*/  IADD3 R9, P0, RZ, -R10, RZ ;  /* 0x8000000aff097210 */ /* 0x000fe40007f1e0ff */
[----:B------:R-:W-:Y:S02]  /*2d750*/  MOV R3, R15 ;  /* 0x0000000f00037202 */ /* 0x000fe40000000f00 */
[----:B------:R-:W-:-:S05]  /*2d760*/  IADD3.X R11, RZ, ~R11, RZ, P0, !PT ;  /* 0x8000000bff0b7210 */ /* 0x000fca00007fe4ff */
[----:B--2---:R-:W-:-:S04]  /*2d770*/  IMAD R2, R11, R4, RZ ;  /* 0x000000040b027224 */ /* 0x004fc800078e02ff */
[C---:B------:R-:W-:Y:S01]  /*2d780*/  IMAD R11, R9.reuse, R5, R2 ;  /* 0x00000005090b7224 */ /* 0x040fe200078e0202 */
[----:B------:R-:W-:Y:S01]  /*2d790*/  MOV R2, R12 ;  /* 0x0000000c00027202 */ /* 0x000fe20000000f00 */
[----:B------:R-:W1:Y:S04]  /*2d7a0*/  LDC R5, c[0x0][0x900] ;  /* 0x00024000ff057b82 */ /* 0x000e680000000800 */
[----:B------:R-:W-:-:S04]  /*2d7b0*/  IMAD.WIDE.U32 R2, R9, R4, R2 ;  /* 0x0000000409027225 */ /* 0x000fc800078e0002 */
[----:B------:R-:W2:Y:S01]  /*2d7c0*/  LDC.64 R8, c[0x0][0x8e8] ;  /* 0x00023a00ff087b82 */ /* 0x000ea20000000a00 */
[----:B------:R-:W-:-:S07]  /*2d7d0*/  IADD3 R3, R3, R11, RZ ;  /* 0x0000000b03037210 */ /* 0x000fce0007ffe0ff */
[----:B------:R-:W3:Y:S08]  /*2d7e0*/  LDC R12, c[0x0][0x8c0] ;  /* 0x00023000ff0c7b82 */ /* 0x000ef00000000800 */
[----:B------:R-:W4:Y:S01]  /*2d7f0*/  LDC R4, c[0x0][0x8b0] ;  /* 0x00022c00ff047b82 */ /* 0x000f220000000800 */
[----:B--2---:R-:W-:-:S04]  /*2d800*/  ISETP.NE.U32.AND P0, PT, R8, RZ, PT ;  /* 0x000000ff0800720c */ /* 0x004fc80003f05070 */
[----:B------:R-:W-:Y:S02]  /*2d810*/  ISETP.NE.AND.EX P0, PT, R9, RZ, PT, P0 ;  /* 0x000000ff0900720c */ /* 0x000fe40003f05300 */
[-CC-:B---3--:R-:W-:Y:S02]  /*2d820*/  SHF.R.U64 R11, R2, R12.reuse, R3.reuse ;  /* 0x0000000c020b7219 */ /* 0x188fe40000001203 */
[----:B------:R-:W-:-:S04]  /*2d830*/  SHF.R.U32.HI R3, RZ, R12, R3 ;  /* 0x0000000cff037219 */ /* 0x000fc80000011603 */
[-CC-:B----4-:R-:W-:Y:S02]  /*2d840*/  SHF.R.U64 R12, R11, R4.reuse, R3.reuse ;  /* 0x000000040b0c7219 */ /* 0x190fe40000001203 */
[----:B------:R-:W-:-:S04]  /*2d850*/  SHF.R.U32.HI R4, RZ, R4, R3 ;  /* 0x00000004ff047219 */ /* 0x000fc80000011603 */
[-CC-:B-1----:R-:W-:Y:S02]  /*2d860*/  SHF.R.U64 R13, R12, R5.reuse, R4.reuse ;  /* 0x000000050c0d7219 */ /* 0x182fe40000001204 */
[----:B------:R-:W-:-:S03]  /*2d870*/  SHF.R.U32.HI R4, RZ, R5, R4 ;  /* 0x00000005ff047219 */ /* 0x000fc60000011604 */
[----:B------:R-:W-:Y:S01]  /*2d880*/  IMAD.MOV.U32 R2, RZ, RZ, R13 ;  /* 0x000000ffff027224 */ /* 0x000fe200078e000d */
[----:B------:R-:W-:Y:S01]  /*2d890*/  MOV R3, R4 ;  /* 0x0000000400037202 */ /* 0x000fe20000000f00 */
[----:B------:R-:W-:Y:S06]  /*2d8a0*/  @!P0 BRA `(.L_x_326) ;  /* 0x0000000000288947 */ /* 0x000fec0003800000 */
[----:B------:R-:W1:Y:S02]  /*2d8b0*/  LDC R2, c[0x0][0x8f4] ;  /* 0x00023d00ff027b82 */ /* 0x000e640000000800 */
[----:B-1----:R-:W-:-:S04]  /*2d8c0*/  IADD3 R3, P0, R13, R2, RZ ;  /* 0x000000020d037210 */ /* 0x002fc80007f1e0ff */
        /* <DEDUP_REMOVED lines=8> */
.L_x_326:
[----:B------:R-:W1:Y:S01]  /*2d950*/  LDC R4, c[0x0][0x8f0] ;  /* 0x00023c00ff047b82 */ /* 0x000e620000000800 */
[----:B------:R-:W-:-:S07]  /*2d960*/  LOP3.LUT R11, R11, R17, RZ, 0xc0, !PT ;  /* 0x000000110b0b7212 */ /* 0x000fce00078ec0ff */
[----:B------:R-:W2:Y:S08]  /*2d970*/  LDC R5, c[0x0][0x8e0] ;  /* 0x00023800ff057b82 */ /* 0x000eb00000000800 */
[----:B------:R-:W3:Y:S01]  /*2d980*/  LDC R9, c[0x0][0x8b8] ;  /* 0x00022e00ff097b82 */ /* 0x000ee20000000800 */
[----:B-1----:R-:W-:-:S07]  /*2d990*/  SHF.R.U64 R4, R2, R4, R3 ;  /* 0x0000000402047219 */ /* 0x002fce0000001203 */
[----:B------:R-:W1:Y:S01]  /*2d9a0*/  LDC R2, c[0x0][0x8a8] ;  /* 0x00022a00ff027b82 */ /* 0x000e620000000800 */
[----:B------:R-:W-:-:S05]  /*2d9b0*/  LOP3.LUT R3, R12, R14, RZ, 0xc0, !PT ;  /* 0x0000000e0c037212 */ /* 0x000fca00078ec0ff */
[----:B------:R-:W-:Y:S01]  /*2d9c0*/  IMAD R8, R16, R4, R3 ;  /* 0x0000000410087224 */ /* 0x000fe200078e0203 */
[----:B------:R-:W-:-:S05]  /*2d9d0*/  IADD3 R4, -R4, RZ, RZ ;  /* 0x000000ff04047210 */ /* 0x000fca0007ffe1ff */
[----:B--2---:R-:W-:Y:S01]  /*2d9e0*/  IMAD R13, R4, R5, R13 ;  /* 0x00000005040d7224 */ /* 0x004fe200078e020d */
[----:B------:R-:W-:Y:S01]  /*2d9f0*/  MOV R4, 0x1 ;  /* 0x0000000100047802 */ /* 0x000fe20000000f00 */
[----:B---3--:R-:W-:Y:S02]  /*2da00*/  IMAD R7, R8, R9, R7 ;  /* 0x0000000908077224 */ /* 0x008fe400078e0207 */
[----:B-1----:R-:W-:-:S05]  /*2da10*/  IMAD R2, R13, R2, R11 ;  /* 0x000000020d027224 */ /* 0x002fca00078e020b */
[----:B------:R-:W-:Y:S02]  /*2da20*/  SEL R3, R2, R7, !P2 ;  /* 0x0000000702037207 */ /* 0x000fe40005000000 */
[----:B------:R-:W-:-:S07]  /*2da30*/  SEL R2, R7, R2, !P2 ;  /* 0x0000000207027207 */ /* 0x000fce0005000000 */
.L_x_324:
[----:B------:R-:W-:-:S13]  /*2da40*/  LOP3.LUT P0, RZ, R4, 0xff, RZ, 0xc0, !PT ;  /* 0x000000ff04ff7812 */ /* 0x000fda000780c0ff */
[----:B------:R-:W-:Y:S05]  /*2da50*/  @P0 BRA `(.L_x_327) ;  /* 0xffffffdc00e40947 */ /* 0x000fea000383ffff */
.L_x_223:
[----:B------:R-:W-:-:S13]  /*2da60*/  ELECT P0, URZ, PT ;  /* 0x00000000003f782f */ /* 0x000fda0003800000 */
[----:B------:R-:W-:Y:S05]  /*2da70*/  @!P0 BRA `(.L_x_10) ;  /* 0x0000001000448947 */ /* 0x000fea0003800000 */
[----:B------:R-:W-:-:S06]  /*2da80*/  ULOP3.LUT UR4, UR59, 0x2, URZ, 0xfc, !UPT ;  /* 0x000000023b047892 */ /* 0x000fcc000f8efc3f */
[----:B------:R-:W-:-:S04]  /*2da90*/  MOV R0, UR4 ;  /* 0x0000000400007c02 */ /* 0x000fc80008000f00 */
[----:B------:R-:W-:-:S13]  /*2daa0*/  ISETP.NE.AND P1, PT, R0, 0x3, PT ;  /* 0x000000030000780c */ /* 0x000fda0003f25270 */
[----:B------:R-:W-:Y:S05]  /*2dab0*/  @!P1 BRA `(.L_x_328) ;  /* 0x0000000000049947 */ /* 0x000fea0003800000 */
[----:B------:R-:W-:Y:S01]  /*2dac0*/  BPT.TRAP 0x1 ;  /* 0x000000040000795c */ /* 0x000fe20000300000 */
.L_x_328:
[----:B------:R-:W-:Y:S02]  /*2dad0*/  MOV R0, 0x400 ;  /* 0x0000040000007802 */ /* 0x000fe40000000f00 */
[----:B------:R-:W-:Y:S02]  /*2dae0*/  MOV R3, UR45 ;  /* 0x0000002d00037c02 */ /* 0x000fe40008000f00 */
[----:B------:R-:W-:Y:S02]  /*2daf0*/  MOV R2, 0x1 ;  /* 0x0000000100027802 */ /* 0x000fe40000000f00 */
[----:B------:R-:W-:Y:S02]  /*2db00*/  LEA R0, R3, R0, 0x18 ;  /* 0x0000000003007211 */ /* 0x000fe400078ec0ff */
[----:B------:R-:W-:-:S04]  /*2db10*/  SHF.L.U32 R3, R2, 0x1f, RZ ;  /* 0x0000001f02037819 */ /* 0x000fc800000006ff */
[----:B------:R-:W3:Y:S02]  /*2db20*/  SYNCS.PHASECHK.TRANS64.TRYWAIT P0, [R0+URZ+0x50], R3 ;  /* 0x00005003000075a7 */ /* 0x000ee4000800017f */
[----:B---3--:R-:W-:Y:S05]  /*2db30*/  @!P0 BRA `(.L_x_329) ;  /* 0x0000001c00248947 */ /* 0x008fea0003800000 */
.L_x_386:
[----:B------:R-:W-:Y:S05]  /*2db40*/  @!P1 BRA `(.L_x_330) ;  /* 0x0000000000049947 */ /* 0x000fea0003800000 */
[----:B------:R-:W-:Y:S01]  /*2db50*/  BPT.TRAP 0x1 ;  /* 0x000000040000795c */ /* 0x000fe20000300000 */
.L_x_330:
[----:B------:R-:W4:Y:S02]  /*2db60*/  SYNCS.PHASECHK.TRANS64.TRYWAIT P0, [R0+URZ+0x58], R3 ;  /* 0x00005803000075a7 */ /* 0x000f24000800017f */
[----:B----4-:R-:W-:Y:S05]  /*2db70*/  @!P0 BRA `(.L_x_331) ;  /* 0x0000001c00288947 */ /* 0x010fea0003800000 */
.L_x_387:
[----:B------:R-:W-:Y:S05]  /*2db80*/  @!P1 BRA `(.L_x_332) ;  /* 0x0000000000049947 */ /* 0x000fea0003800000 */
[----:B------:R-:W-:Y:S01]  /*2db90*/  BPT.TRAP 0x1 ;  /* 0x000000040000795c */ /* 0x000fe20000300000 */
.L_x_332:
[----:B------:R-:W1:Y:S02]  /*2dba0*/  SYNCS.PHASECHK.TRANS64.TRYWAIT P0, [R0+URZ+0x60], R3 ;  /* 0x00006003000075a7 */ /* 0x000e64000800017f */
[----:B-1----:R-:W-:Y:S05]  /*2dbb0*/  @!P0 BRA `(.L_x_333) ;  /* 0x0000001c002c8947 */ /* 0x002fea0003800000 */
.L_x_388:
[----:B------:R-:W-:Y:S05]  /*2dbc0*/  @!P1 BRA `(.L_x_334) ;  /* 0x0000000000049947 */ /* 0x000fea0003800000 */
[----:B------:R-:W-:Y:S01]  /*2dbd0*/  BPT.TRAP 0x1 ;  /* 0x000000040000795c */ /* 0x000fe20000300000 */
.L_x_334:
[----:B---34-:R-:W-:-:S04]  /*2dbe0*/  MOV R3, 0x1 ;  /* 0x0000000100037802 */ /* 0x018fc80000000f00 */
[----:B------:R-:W-:-:S07]  /*2dbf0*/  SHF.L.U32 R3, R3, 0x1f, RZ ;  /* 0x0000001f03037819 */ /* 0x000fce00000006ff */
.L_x_335:
[----:B-1----:R1:W3:Y:S02]  /*2dc00*/  SYNCS.PHASECHK.TRANS64.TRYWAIT P0, [R0+URZ+0x68], R3 ;  /* 0x00006803000075a7 */ /* 0x0022e4000800017f */
[----:B---3--:R-:W-:Y:S05]  /*2dc10*/  @!P0 NANOSLEEP.SYNCS 0x989680 ;  /* 0x009896800000895d */ /* 0x008fea0003900000 */
[----:B------:R-:W3:Y:S02]  /*2dc20*/  @!P0 SYNCS.PHASECHK.TRANS64 P0, [R0+URZ+0x68], R3 ;  /* 0x00006803000085a7 */ /* 0x000ee4000800007f */
[----:B---3--:R-:W-:Y:S05]  /*2dc30*/  @P0 BRA `(.L_x_10) ;  /* 0x0000000c00d40947 */ /* 0x008fea0003800000 */
[----:B------:R-:W-:Y:S05]  /*2dc40*/  BRA `(.L_x_335) ;  /* 0xfffffffc00ec7947 */ /* 0x000fea000383ffff */
.L_x_218:
[----:B------:R-:W-:Y:S02]  /*2dc50*/  LOP3.LUT P0, RZ, R6, 0xff, RZ, 0xc0, !PT ;  /* 0x000000ff06ff7812 */ /* 0x000fe4000780c0ff */
[----:B------:R-:W-:Y:S02]  /*2dc60*/  MOV R0, 0x1 ;  /* 0x0000000100007802 */ /* 0x000fe40000000f00 */
[----:B------:R-:W-:-:S09]  /*2dc70*/  MOV R7, RZ ;  /* 0x000000ff00077202 */ /* 0x000fd20000000f00 */
[----:B------:R-:W-:Y:S05]  /*2dc80*/  @!P0 BRA `(.L_x_336) ;  /* 0x0000000c002c8947 */ /* 0x000fea0003800000 */
[----:B------:R-:W1:Y:S01]  /*2dc90*/  LDC R0, c[0x0][0x28c] ;  /* 0x0000a300ff007b82 */ /* 0x000e620000000800 */
[----:B------:R-:W2:Y:S01]  /*2dca0*/  S2R R4, SR_TID.X ;  /* 0x0000000000047919 */ /* 0x000ea20000002100 */
[----:B------:R-:W-:Y:S01]  /*2dcb0*/  ULDC UR5, c[0x0][0x900] ;  /* 0x0002400000057ab9 */ /* 0x000fe20000000800 */
[----:B------:R-:W-:Y:S01]  /*2dcc0*/  UMOV UR6, 0xffffffff ;  /* 0xffffffff00067882 */ /* 0x000fe20000000000 */
[----:B------:R-:W-:Y:S01]  /*2dcd0*/  BSSY B0, `(.L_x_336) ;  /* 0x00000c6000007945 */ /* 0x000fe20003800000 */
[----:B------:R-:W-:Y:S01]  /*2dce0*/  USHF.L.U32 UR6, UR6, UR5, URZ ;  /* 0x0000000506067299 */ /* 0x000fe2000800063f */
[----:B------:R-:W-:Y:S01]  /*2dcf0*/  MOV R9, 0x1 ;  /* 0x0000000100097802 */ /* 0x000fe20000000f00 */
[----:B------:R-:W-:Y:S01]  /*2dd00*/  ULDC UR4, c[0x0][0x8a8] ;  /* 0x00022a0000047ab9 */ /* 0x000fe20000000800 */
[----:B------:R-:W-:Y:S01]  /*2dd10*/  MOV R7, RZ ;  /* 0x000000ff00077202 */ /* 0x000fe20000000f00 */
[----:B------:R-:W-:Y:S01]  /*2dd20*/  UMOV UR7, 0x1 ;  /* 0x0000000100077882 */ /* 0x000fe20000000000 */
[----:B------:R-:W-:-:S02]  /*2dd30*/  ULOP3.LUT UR20, UR37, 0x2, URZ, 0xfc, !UPT ;  /* 0x0000000225147892 */ /* 0x000fc4000f8efc3f */
[----:B------:R-:W-:Y:S02]  /*2dd40*/  UIADD3 UR4, UR4, -0x1, URZ ;  /* 0xffffffff04047890 */ /* 0x000fe4000fffe03f */
[----:B------:R-:W-:Y:S02]  /*2dd50*/  USHF.L.U32 UR5, UR7, UR5, URZ ;  /* 0x0000000507057299 */ /* 0x000fe4000800063f */
[----:B------:R-:W-:Y:S01]  /*2dd60*/  ULOP3.LUT UR6, URZ, UR6, URZ, 0x33, !UPT ;  /* 0x000000063f067292 */ /* 0x000fe2000f8e333f */
[----:B------:R-:W-:Y:S01]  /*2dd70*/  ULDC.64 UR18, c[0x0][0x198] ;  /* 0x0000660000127ab9 */ /* 0x000fe20000000a00 */
[----:B-1----:R-:W-:-:S05]  /*2dd80*/  VIADD R0, R0, 0x3f ;  /* 0x0000003f00007836 */ /* 0x002fca0000000000 */
[----:B------:R-:W-:-:S04]  /*2dd90*/  SHF.R.S32.HI R5, RZ, 0x1f, R0 ;  /* 0x0000001fff057819 */ /* 0x000fc80000011400 */
[----:B------:R-:W-:Y:S02]  /*2dda0*/  LEA.HI R5, R5, R0, RZ, 0x6 ;  /* 0x0000000005057211 */ /* 0x000fe400078f30ff */
[C---:B--2---:R-:W-:Y:S02]  /*2ddb0*/  LOP3.LUT P2, RZ, R4.reuse, 0x7f, RZ, 0xc0, !PT ;  /* 0x0000007f04ff7812 */ /* 0x044fe4000784c0ff */
[----:B------:R-:W-:Y:S02]  /*2ddc0*/  LOP3.LUT P0, RZ, R4, 0x1f, RZ, 0xc0, !PT ;  /* 0x0000001f04ff7812 */ /* 0x000fe4000780c0ff */
[----:B------:R-:W-:Y:S02]  /*2ddd0*/  SHF.R.S32.HI R6, RZ, 0x6, R5 ;  /* 0x00000006ff067819 */ /* 0x000fe40000011405 */
[----:B------:R-:W-:Y:S02]  /*2dde0*/  PLOP3.LUT P0, PT, P0, P2, PT, 0x8a, 0x0 ;  /* 0x000000000000781c */ /* 0x000fe40000705172 */
[----:B------:R-:W-:-:S02]  /*2ddf0*/  MOV R0, 0x1 ;  /* 0x0000000100007802 */ /* 0x000fc40000000f00 */
[----:B------:R-:W-:-:S09]  /*2de00*/  IADD3 R16, R6, 0x1, RZ ;  /* 0x0000000106107810 */ /* 0x000fd20007ffe0ff */
.L_x_348:
[----:B------:R-:W-:-:S03]  /*2de10*/  UMOV UR7, 0xffffffff ;  /* 0xffffffff00077882 */ /* 0x000fc60000000000 */
[----:B------:R-:W-:Y:S05]  /*2de20*/  BRA.DIV UR7, `(.L_x_337) ;  /* 0x0000001a07a47947 */ /* 0x000fea000b800000 */
[----:B------:R-:W-:-:S13]  /*2de30*/  ELECT P6, URZ, PT ;  /* 0x00000000003f782f */ /* 0x000fda00038c0000 */
.L_x_391:
[----:B------:R-:W1:Y:S01]  /*2de40*/  LDC R4, c[0x0][0x28c] ;  /* 0x0000a300ff047b82 */ /* 0x000e620000000800 */
[----:B------:R-:W-:Y:S01]  /*2de50*/  BSSY B1, `(.L_x_338) ;  /* 0x0000035000017945 */ /* 0x000fe20003800000 */
[----:B-1----:R-:W-:-:S13]  /*2de60*/  ISETP.LT.OR P6, PT, R4, 0x1, !P6 ;  /* 0x000000010400780c */ /* 0x002fda00077c1670 */
[----:B------:R-:W-:Y:S05]  /*2de70*/  @P6 BRA `(.L_x_339) ;  /* 0x0000000000c86947 */ /* 0x000fea0003800000 */
[----:B------:R-:W-:Y:S02]  /*2de80*/  SHF.L.U32 R3, R3, 0x8, RZ ;  /* 0x0000000803037819 */ /* 0x000fe400000006ff */
[----:B------:R-:W-:Y:S02]  /*2de90*/  SHF.L.U32 R2, R2, 0x8, RZ ;  /* 0x0000000802027819 */ /* 0x000fe400000006ff */
[----:B------:R-:W-:Y:S02]  /*2dea0*/  MOV R13, RZ ;  /* 0x000000ff000d7202 */ /* 0x000fe40000000f00 */
[----:B------:R-:W-:Y:S02]  /*2deb0*/  MOV R4, R16 ;  /* 0x0000001000047202 */ /* 0x000fe40000000f00 */
[----:B------:R-:W-:Y:S02]  /*2dec0*/  MOV R5, R0 ;  /* 0x0000000000057202 */ /* 0x000fe40000000f00 */
[----:B------:R-:W-:-:S07]  /*2ded0*/  MOV R8, R7 ;  /* 0x0000000700087202 */ /* 0x000fce0000000f00 */
.L_x_343:
[----:B------:R-:W1:Y:S01]  /*2dee0*/  S2R R12, SR_CgaCtaId ;  /* 0x00000000000c7919 */ /* 0x000e620000008800 */
[----:B--2---:R-:W-:-:S04]  /*2def0*/  MOV R11, 0x400 ;  /* 0x00000400000b7802 */ /* 0x004fc80000000f00 */
[----:B-1----:R-:W-:Y:S02]  /*2df00*/  LEA R15, R12, R11, 0x18 ;  /* 0x0000000b0c0f7211 */ /* 0x002fe400078ec0ff */
[----:B------:R-:W-:Y:S01]  /*2df10*/  SHF.L.U32 R11, R5, 0x1f, RZ ;  /* 0x0000001f050b7819 */ /* 0x000fe200000006ff */
[----:B------:R-:W1:Y:S01]  /*2df20*/  @!P2 LDC R12, c[0x0][0x500] ;  /* 0x00014000ff0cab82 */ /* 0x000e620000000800 */
[----:B------:R-:W-:-:S04]  /*2df30*/  LEA R14, R8, R15, 0x3 ;  /* 0x0000000f080e7211 */ /* 0x000fc800078e18ff */
[----:B------:R-:W2:Y:S02]  /*2df40*/  SYNCS.PHASECHK.TRANS64.TRYWAIT P1, [R14+URZ+0x18], R11 ;  /* 0x0000180b0e0075a7 */ /* 0x000ea4000802017f */
[----:B--2---:R-:W-:Y:S05]  /*2df50*/  @!P1 BRA `(.L_x_340) ;  /* 0x0000001800789947 */ /* 0x004fea0003800000 */
.L_x_392:
[----:B------:R-:W-:Y:S01]  /*2df60*/  UPRMT UR7, UR20, 0x9910, URZ ;  /* 0x0000991014077896 */ /* 0x000fe2000800003f */
[----:B-1----:R1:W-:Y:S03]  /*2df70*/  @!P2 SYNCS.ARRIVE.TRANS64 RZ, [R14+URZ], R12 ;  /* 0x0000000c0effa9a7 */ /* 0x0023e6000800003f */
[----:B------:R-:W-:-:S06]  /*2df80*/  UISETP.NE.AND UP0, UPT, UR7, 0x2, UPT ;  /* 0x000000020700788c */ /* 0x000fcc000bf05270 */
[----:B------:R-:W-:-:S13]  /*2df90*/  PLOP3.LUT P1, PT, PT, PT, UP0, 0x80, 0x0 ;  /* 0x000000000000781c */ /* 0x000fda0003f2f008 */
[----:B-1----:R-:W-:Y:S05]  /*2dfa0*/  @P1 BRA `(.L_x_341) ;  /* 0x0000000000041947 */ /* 0x002fea0003800000 */
[----:B------:R-:W-:Y:S01]  /*2dfb0*/  BPT.TRAP 0x1 ;  /* 0x000000040000795c */ /* 0x000fe20000300000 */
.L_x_341:
[----:B------:R-:W-:Y:S05]  /*2dfc0*/  @P0 BRA `(.L_x_342) ;  /* 0x0000000000040947 */ /* 0x000fea0003800000 */
[----:B------:R-:W-:Y:S01]  /*2dfd0*/  BPT.TRAP 0x1 ;  /* 0x000000040000795c */ /* 0x000fe20000300000 */
.L_x_342:
[----:B------:R-:W-:Y:S01]  /*2dfe0*/  LEA R15, R8, R15, 0xf ;  /* 0x0000000f080f7211 */ /* 0x000fe200078e78ff */
[----:B------:R-:W-:Y:S01]  /*2dff0*/  UIADD3 UR14, UP0, UR18, 0xf0, URZ ;  /* 0x000000f0120e7890 */ /* 0x000fe2000ff1e03f */
[----:B------:R-:W-:Y:S01]  /*2e000*/  R2UR UR9, R14 ;  /* 0x000000000e0972ca */ /* 0x000fe200000e0000 */
[----:B------:R-:W-:Y:S01]  /*2e010*/  UIADD3 UR22, UP1, UR18, 0x1f0, URZ ;  /* 0x000001f012167890 */ /* 0x000fe2000ff3e03f */
[----:B------:R-:W-:Y:S01]  /*2e020*/  R2UR UR7, R15 ;  /* 0x000000000f0772ca */ /* 0x000fe200000e0000 */
[----:B------:R-:W-:Y:S01]  /*2e030*/  UIADD3.X UR15, URZ, UR19, URZ, UP0, !UPT ;  /* 0x000000133f0f7290 */ /* 0x000fe200087fe43f */
[----:B------:R-:W-:Y:S01]  /*2e040*/  R2UR UR11, R2 ;  /* 0x00000000020b72ca */ /* 0x000fe200000e0000 */
[----:B------:R-:W-:Y:S01]  /*2e050*/  VIADD R8, R8, 0x1 ;  /* 0x0000000108087836 */ /* 0x000fe20000000000 */
[----:B------:R-:W-:Y:S01]  /*2e060*/  R2UR UR10, R13 ;  /* 0x000000000d0a72ca */ /* 0x000fe200000e0000 */
[----:B------:R-:W-:Y:S01]  /*2e070*/  UIADD3.X UR23, URZ, UR19, URZ, UP1, !UPT ;  /* 0x000000133f177290 */ /* 0x000fe20008ffe43f */
[----:B------:R-:W-:Y:S01]  /*2e080*/  R2UR UR12, R10 ;  /* 0x000000000a0c72ca */ /* 0x000fe200000e0000 */
[----:B------:R-:W-:Y:S01]  /*2e090*/  UMOV UR16, 0x0 ;  /* 0x0000000000107882 */ /* 0x000fe20000000000 */
[----:B------:R-:W-:Y:S01]  /*2e0a0*/  IADD3 R4, R4, -0x1, RZ ;  /* 0xffffffff04047810 */ /* 0x000fe20007ffe0ff */
[----:B------:R-:W-:Y:S01]  /*2e0b0*/  UMOV UR17, 0x10000000 ;  /* 0x1000000000117882 */ /* 0x000fe20000000000 */
[----:B------:R-:W-:-:S02]  /*2e0c0*/  R2UR UR13, R3 ;  /* 0x00000000030d72ca */ /* 0x000fc400000e0000 */
[----:B------:R-:W-:Y:S01]  /*2e0d0*/  ISETP.GT.AND P3, PT, R4, 0x1, PT ;  /* 0x000000010400780c */ /* 0x000fe20003f64270 */
[----:B------:R-:W-:Y:S01]  /*2e0e0*/  UIADD3 UR8, UR7, 0x8400, URZ ;  /* 0x0000840007087890 */ /* 0x000fe2000fffe03f */
[C---:B------:R-:W-:Y:S01]  /*2e0f0*/  ISETP.NE.AND P1, PT, R8.reuse, 0x3, PT ;  /* 0x000000030800780c */ /* 0x040fe20003f25270 */
[----:B------:R-:W-:Y:S01]  /*2e100*/  UIADD3 UR7, UR7, 0x20400, URZ ;  /* 0x0002040007077890 */ /* 0x000fe2000fffe03f */
[----:B------:R-:W-:Y:S02]  /*2e110*/  IADD3 R13, R13, 0x40, RZ ;  /* 0x000000400d0d7810 */ /* 0x000fe40007ffe0ff */
[----:B------:R-:W-:Y:S02]  /*2e120*/  SEL R12, RZ, 0x1, P1 ;  /* 0x00000001ff0c7807 */ /* 0x000fe40000800000 */
[----:B------:R-:W-:Y:S02]  /*2e130*/  SEL R8, R8, RZ, P1 ;  /* 0x000000ff08087207 */ /* 0x000fe40000800000 */
[----:B------:R1:W-:Y:S01]  /*2e140*/  UTMALDG.3D [UR8], [UR14], desc[UR16] ;  /* 0x000010080e0075b4 */ /* 0x0003e20008011000 */
[----:B------:R-:W-:Y:S01]  /*2e150*/  LOP3.LUT R5, R5, R12, RZ, 0x3c, !PT ;  /* 0x0000000c05057212 */ /* 0x000fe200078e3cff */
[----:B-1----:R-:W-:Y:S01]  /*2e160*/  UMOV UR8, UR7 ;  /* 0x0000000700087c82 */ /* 0x002fe20008000000 */
[----:B------:R-:W-:-:S02]  /*2e170*/  UMOV UR11, UR13 ;  /* 0x0000000d000b7c82 */ /* 0x000fc40008000000 */
[----:B------:R1:W-:Y:S02]  /*2e180*/  UTMALDG.3D [UR8], [UR22], desc[UR16] ;  /* 0x00001008160075b4 */ /* 0x0003e40008011000 */
[----:B-1----:R-:W-:Y:S05]  /*2e190*/  @P3 BRA `(.L_x_343) ;  /* 0xfffffffc00503947 */ /* 0x002fea000383ffff */
.L_x_339:
[----:B------:R-:W-:Y:S05]  /*2e1a0*/  BSYNC B1 ;  /* 0x0000000000017941 */ /* 0x000fea0003800000 */
.L_x_338:
[----:B------:R-:W3:Y:S01]  /*2e1b0*/  LDL.LU R15, [R1+0x204] ;  /* 0x00020400010f7983 */ /* 0x000ee20000300800 */
[----:B------:R-:W-:Y:S01]  /*2e1c0*/  LOP3.LUT P1, RZ, R9, 0xff, RZ, 0xc0, !PT ;  /* 0x000000ff09ff7812 */ /* 0x000fe2000782c0ff */
[----:B------:R-:W-:Y:S02]  /*2e1d0*/  ULDC.64 UR8, c[0x0][0x8f8] ;  /* 0x00023e0000087ab9 */ /* 0x000fe40000000a00 */
[----:B--2---:R-:W2:Y:S01]  /*2e1e0*/  LDL.LU R14, [R1+0x200] ;  /* 0x00020000010e7983 */ /* 0x004ea20000300800 */
[C---:B------:R-:W-:Y:S01]  /*2e1f0*/  IADD3 R4, R6.reuse, R7, RZ ;  /* 0x0000000706047210 */ /* 0x040fe20007ffe0ff */
[----:B------:R-:W-:Y:S01]  /*2e200*/  BSSY B1, `(.L_x_344) ;  /* 0x0000070000017945 */ /* 0x000fe20003800000 */
[----:B------:R-:W-:Y:S02]  /*2e210*/  ISETP.GE.U32.AND P3, PT, R6, 0x3, PT ;  /* 0x000000030600780c */ /* 0x000fe40003f66070 */
[----:B------:R-:W-:Y:S02]  /*2e220*/  MOV R10, 0xffffffff ;  /* 0xffffffff000a7802 */ /* 0x000fe40000000f00 */
[----:B------:R-:W-:-:S03]  /*2e230*/  PRMT R9, RZ, 0x7610, R9 ;  /* 0x00007610ff097816 */ /* 0x000fc60000000009 */
[----:B------:R-:W1:Y:S01]  /*2e240*/  @P1 S2R R3, SR_CgaCtaId ;  /* 0x0000000000031919 */ /* 0x000e620000008800 */
[----:B------:R-:W-:-:S04]  /*2e250*/  @P1 MOV R2, 0x400 ;  /* 0x0000040000021802 */ /* 0x000fc80000000f00 */
[----:B-1----:R-:W-:-:S04]  /*2e260*/  @P1 LEA R2, R3, R2, 0x18 ;  /* 0x0000000203021211 */ /* 0x002fc800078ec0ff */
[----:B------:R1:W-:Y:S01]  /*2e270*/  @P1 SYNCS.ARRIVE.TRANS64.A1T0 RZ, [R2+URZ+0x78], RZ ;  /* 0x000078ff02ff19a7 */ /* 0x0003e2000810003f */
[----:B------:R-:W-:-:S04]  /*2e280*/  ISETP.GT.U32.AND P1, PT, R4, 0x2, PT ;  /* 0x000000020400780c */ /* 0x000fc80003f24070 */
[----:B------:R-:W-:Y:S01]  /*2e290*/  ISETP.LT.U32.AND P1, PT, R6, 0x3, P1 ;  /* 0x000000030600780c */ /* 0x000fe20000f21070 */
[----:B-1----:R-:W-:Y:S01]  /*2e2a0*/  IMAD.WIDE.U32 R2, R4, -0x55555555, RZ ;  /* 0xaaaaaaab04027825 */ /* 0x002fe200078e00ff */
[----:B------:R-:W-:-:S04]  /*2e2b0*/  MOV R2, 0xffffffff ;  /* 0xffffffff00027802 */ /* 0x000fc80000000f00 */
[----:B------:R-:W-:Y:S02]  /*2e2c0*/  SHF.R.U32.HI R5, RZ, 0x1, R3 ;  /* 0x00000001ff057819 */ /* 0x000fe40000011603 */
[----:B------:R-:W-:-:S03]  /*2e2d0*/  SEL R3, RZ, 0x1, !P1 ;  /* 0x00000001ff037807 */ /* 0x000fc60004800000 */
[--C-:B------:R-:W-:Y:S01]  /*2e2e0*/  IMAD R7, R5, -0x3, R4.reuse ;  /* 0xfffffffd05077824 */ /* 0x100fe200078e0204 */
[----:B------:R-:W-:Y:S02]  /*2e2f0*/  LOP3.LUT R0, R0, R3, RZ, 0x3c, !PT ;  /* 0x0000000300007212 */ /* 0x000fe400078e3cff */
[----:B------:R-:W-:Y:S02]  /*2e300*/  MOV R3, 0xffffffff ;  /* 0xffffffff00037802 */ /* 0x000fe40000000f00 */
[----:B------:R-:W-:Y:S02]  /*2e310*/  @P3 LOP3.LUT R0, R0, 0x1, R5, 0x78, !PT ;  /* 0x0000000100003812 */ /* 0x000fe400078e7805 */
[----:B------:R-:W-:Y:S02]  /*2e320*/  PRMT R4, RZ, 0x7610, R4 ;  /* 0x00007610ff047816 */ /* 0x000fe40000000004 */
[----:B--2---:R-:W-:-:S04]  /*2e330*/  IADD3 R14, P1, R14, UR54, RZ ;  /* 0x000000360e0e7c10 */ /* 0x004fc8000ff3e0ff */
[----:B---3--:R-:W-:Y:S01]  /*2e340*/  IADD3.X R15, R15, UR53, RZ, P1, !PT ;  /* 0x000000350f0f7c10 */ /* 0x008fe20008ffe4ff */
        /* <DEDUP_REMOVED lines=8> */
[----:B------:R-:W-:Y:S01]  /*2e3d0*/  ULDC.64 UR8, c[0x0][0x8d0] ;  /* 0x0002340000087ab9 */ /* 0x000fe20000000a00 */
[----:B------:R-:W3:Y:S01]  /*2e3e0*/  S2R R5, SR_CTAID.Y ;  /* 0x0000000000057919 */ /* 0x000ee20000002600 */
[----:B------:R-:W-:Y:S01]  /*2e3f0*/  ISETP.NE.U32.AND P1, PT, RZ, UR8, PT ;  /* 0x00000008ff007c0c */ /* 0x000fe2000bf25070 */
[----:B------:R-:W-:-:S03]  /*2e400*/  ULDC UR10, c[0x0][0x8d8] ;  /* 0x00023600000a7ab9 */ /* 0x000fc60000000800 */
[----:B------:R-:W4:Y:S01]  /*2e410*/  LDC R3, c[0x0][0x144] ;  /* 0x00005100ff037b82 */ /* 0x000f220000000800 */
[----:B------:R-:W-:-:S07]  /*2e420*/  ISETP.NE.AND.EX P1, PT, RZ, UR9, PT, P1 ;  /* 0x00000009ff007c0c */ /* 0x000fce000bf25310 */
[----:B------:R-:W5:Y:S01]  /*2e430*/  LDC R12, c[0x0][0x148] ;  /* 0x00005200ff0c7b82 */ /* 0x000f620000000800 */
[----:B--2---:R-:W-:Y:S02]  /*2e440*/  ISETP.NE.AND P4, PT, R11, 0x1, PT ;  /* 0x000000010b00780c */ /* 0x004fe40003f85270 */
[----:B-1----:R-:W-:Y:S02]  /*2e450*/  I2FP.F32.U32 R2, R8 ;  /* 0x0000000800027245 */ /* 0x002fe40000201000 */
[----:B---3--:R-:W-:-:S03]  /*2e460*/  I2FP.F32.U32 R4, R5 ;  /* 0x0000000500047245 */ /* 0x008fc60000201000 */
[----:B------:R-:W-:Y:S01]  /*2e470*/  FMUL R2, R2, UR7 ;  /* 0x0000000702027c20 */ /* 0x000fe20008400000 */
[----:B------:R-:W-:Y:S02]  /*2e480*/  ULDC UR7, c[0x0][0x154] ;  /* 0x0000550000077ab9 */ /* 0x000fe40000000800 */
[----:B------:R-:W-:-:S03]  /*2e490*/  FMUL R10, R4, UR7 ;  /* 0x00000007040a7c20 */ /* 0x000fc60008400000 */
[----:B------:R-:W1:Y:S08]  /*2e4a0*/  F2I.U32.TRUNC.NTZ R2, R2 ;  /* 0x0000000200027305 */ /* 0x000e70000020f000 */
[----:B------:R-:W2:Y:S01]  /*2e4b0*/  F2I.U32.TRUNC.NTZ R10, R10 ;  /* 0x0000000a000a7305 */ /* 0x000ea2000020f000 */
[----:B-1----:R-:W-:Y:S02]  /*2e4c0*/  IADD3 R4, -R2, RZ, RZ ;  /* 0x000000ff02047210 */ /* 0x002fe40007ffe1ff */
[----:B------:R-:W-:-:S03]  /*2e4d0*/  MOV R2, R14 ;  /* 0x0000000e00027202 */ /* 0x000fc60000000f00 */
[----:B----4-:R-:W-:Y:S01]  /*2e4e0*/  IMAD R8, R3, R4, R8 ;  /* 0x0000000403087224 */ /* 0x010fe200078e0208 */
[----:B--2---:R-:W-:-:S05]  /*2e4f0*/  IADD3 R3, -R10, RZ, RZ ;  /* 0x000000ff0a037210 */ /* 0x004fca0007ffe1ff */
[----:B-----5:R-:W-:Y:S01]  /*2e500*/  @P4 IMAD R8, R12, R3, R5 ;  /* 0x000000030c084224 */ /* 0x020fe200078e0205 */
[----:B------:R-:W-:Y:S01]  /*2e510*/  MOV R3, R15 ;  /* 0x0000000f00037202 */ /* 0x000fe20000000f00 */
[----:B------:R-:W-:Y:S06]  /*2e520*/  @!P1 BRA `(.L_x_346) ;  /* 0x0000000000289947 */ /* 0x000fec0003800000 */
[----:B------:R-:W-:Y:S02]  /*2e530*/  ULDC UR7, c[0x0][0x8dc] ;  /* 0x0002370000077ab9 */ /* 0x000fe40000000800 */
[----:B------:R-:W-:-:S04]  /*2e540*/  IADD3 R3, P1, R14, UR7, RZ ;  /* 0x000000070e037c10 */ /* 0x000fc8000ff3e0ff */
[----:B------:R-:W-:-:S05]  /*2e550*/  IADD3.X R11, RZ, R15, RZ, P1, !PT ;  /* 0x0000000fff0b7210 */ /* 0x000fca0000ffe4ff */
[----:B------:R-:W-:-:S04]  /*2e560*/  IMAD.WIDE.U32 R4, R11, UR8, RZ ;  /* 0x000000080b047c25 */ /* 0x000fc8000f8e00ff */
[----:B------:R-:W-:-:S04]  /*2e570*/  IMAD.WIDE.U32 R4, P1, R3, UR9, R4 ;  /* 0x0000000903047c25 */ /* 0x000fc8000f820004 */
[----:B------:R-:W-:-:S04]  /*2e580*/  IMAD.WIDE.U32 R2, R3, UR8, RZ ;  /* 0x0000000803027c25 */ /* 0x000fc8000f8e00ff */
[----:B------:R-:W-:Y:S01]  /*2e590*/  IMAD.MOV.U32 R2, RZ, RZ, R5 ;  /* 0x000000ffff027224 */ /* 0x000fe200078e0005 */
[----:B------:R-:W-:Y:S02]  /*2e5a0*/  IADD3 RZ, P3, R3, R4, RZ ;  /* 0x0000000403ff7210 */ /* 0x000fe40007f7e0ff */
[----:B------:R-:W-:-:S03]  /*2e5b0*/  IADD3.X R3, RZ, RZ, RZ, P1, !PT ;  /* 0x000000ffff037210 */ /* 0x000fc60000ffe4ff */
[----:B------:R-:W-:-:S08]  /*2e5c0*/  IMAD.WIDE.U32.X R2, R11, UR9, R2, P3 ;  /* 0x000000090b027c25 */ /* 0x000fd000098e0402 */
.L_x_346:
[--C-:B------:R-:W-:Y:S01]  /*2e5d0*/  SHF.R.U64 R10, R2, UR10, R3.reuse ;  /* 0x0000000a020a7c19 */ /* 0x100fe20008001203 */
[----:B------:R-:W-:Y:S01]  /*2e5e0*/  ULDC.64 UR8, c[0x0][0x8c8] ;  /* 0x0002320000087ab9 */ /* 0x000fe20000000a00 */
[----:B------:R-:W-:Y:S01]  /*2e5f0*/  SHF.R.U32.HI R2, RZ, UR10, R3 ;  /* 0x0000000aff027c19 */ /* 0x000fe20008011603 */
[----:B------:R-:W-:Y:S01]  /*2e600*/  ULDC UR7, c[0x0][0x8c0] ;  /* 0x0002300000077ab9 */ /* 0x000fe20000000800 */
[----:B------:R-:W-:Y:S02]  /*2e610*/  IADD3 R11, P1, RZ, -R10, RZ ;  /* 0x8000000aff0b7210 */ /* 0x000fe40007f3e0ff */
[----:B------:R-:W-:Y:S02]  /*2e620*/  MOV R3, R15 ;  /* 0x0000000f00037202 */ /* 0x000fe40000000f00 */
[----:B------:R-:W-:-:S05]  /*2e630*/  IADD3.X R2, RZ, ~R2, RZ, P1, !PT ;  /* 0x80000002ff027210 */ /* 0x000fca0000ffe4ff */
[----:B------:R-:W-:-:S04]  /*2e640*/  IMAD R2, R2, UR8, RZ ;  /* 0x0000000802027c24 */ /* 0x000fc8000f8e02ff */
[----:B------:R-:W-:Y:S01]  /*2e650*/  IMAD R5, R11, UR9, R2 ;  /* 0x000000090b057c24 */ /* 0x000fe2000f8e0202 */
[----:B------:R-:W-:-:S05]  /*2e660*/  MOV R2, R14 ;  /* 0x0000000e00027202 */ /* 0x000fca0000000f00 */
[----:B------:R-:W-:Y:S01]  /*2e670*/  IMAD.WIDE.U32 R2, R11, UR8, R2 ;  /* 0x000000080b027c25 */ /* 0x000fe2000f8e0002 */
[----:B------:R-:W-:Y:S02]  /*2e680*/  ULDC.64 UR8, c[0x0][0x8e8] ;  /* 0x00023a0000087ab9 */ /* 0x000fe40000000a00 */
[----:B------:R-:W-:Y:S02]  /*2e690*/  ISETP.NE.U32.AND P1, PT, RZ, UR8, PT ;  /* 0x00000008ff007c0c */ /* 0x000fe4000bf25070 */
[----:B------:R-:W-:Y:S02]  /*2e6a0*/  IADD3 R3, R3, R5, RZ ;  /* 0x0000000503037210 */ /* 0x000fe40007ffe0ff */
[----:B------:R-:W-:Y:S02]  /*2e6b0*/  ISETP.NE.AND.EX P1, PT, RZ, UR9, PT, P1 ;  /* 0x00000009ff007c0c */ /* 0x000fe4000bf25310 */
[--C-:B------:R-:W-:Y:S02]  /*2e6c0*/  SHF.R.U64 R11, R2, UR7, R3.reuse ;  /* 0x00000007020b7c19 */ /* 0x100fe40008001203 */
[----:B------:R-:W-:Y:S01]  /*2e6d0*/  SHF.R.U32.HI R2, RZ, UR7, R3 ;  /* 0x00000007ff027c19 */ /* 0x000fe20008011603 */
[----:B------:R-:W-:-:S03]  /*2e6e0*/  ULDC UR7, c[0x0][0x8b0] ;  /* 0x00022c0000077ab9 */ /* 0x000fc60000000800 */
[--C-:B------:R-:W-:Y:S02]  /*2e6f0*/  SHF.R.U64 R12, R11, UR7, R2.reuse ;  /* 0x000000070b0c7c19 */ /* 0x100fe40008001202 */
[----:B------:R-:W-:Y:S01]  /*2e700*/  SHF.R.U32.HI R3, RZ, UR7, R2 ;  /* 0x00000007ff037c19 */ /* 0x000fe20008011602 */
[----:B------:R-:W-:-:S03]  /*2e710*/  ULDC UR7, c[0x0][0x900] ;  /* 0x0002400000077ab9 */ /* 0x000fc60000000800 */
[--C-:B------:R-:W-:Y:S02]  /*2e720*/  SHF.R.U64 R13, R12, UR7, R3.reuse ;  /* 0x000000070c0d7c19 */ /* 0x100fe40008001203 */
[----:B------:R-:W-:Y:S02]  /*2e730*/  SHF.R.U32.HI R14, RZ, UR7, R3 ;  /* 0x00000007ff0e7c19 */ /* 0x000fe40008011603 */
[----:B------:R-:W-:Y:S02]  /*2e740*/  MOV R2, R13 ;  /* 0x0000000d00027202 */ /* 0x000fe40000000f00 */
[----:B------:R-:W-:Y:S01]  /*2e750*/  MOV R3, R14 ;  /* 0x0000000e00037202 */ /* 0x000fe20000000f00 */
[----:B------:R-:W-:Y:S06]  /*2e760*/  @!P1 BRA `(.L_x_347) ;  /* 0x0000000000289947 */ /* 0x000fec0003800000 */
[----:B------:R-:W-:Y:S02]  /*2e770*/  ULDC UR7, c[0x0][0x8f4] ;  /* 0x00023d0000077ab9 */ /* 0x000fe40000000800 */
[----:B------:R-:W-:-:S04]  /*2e780*/  IADD3 R3, P1, R13, UR7, RZ ;  /* 0x000000070d037c10 */ /* 0x000fc8000ff3e0ff */
[----:B------:R-:W-:-:S05]  /*2e790*/  IADD3.X R14, RZ, R14, RZ, P1, !PT ;  /* 0x0000000eff0e7210 */ /* 0x000fca0000ffe4ff */
[----:B------:R-:W-:-:S04]  /*2e7a0*/  IMAD.WIDE.U32 R4, R14, UR8, RZ ;  /* 0x000000080e047c25 */ /* 0x000fc8000f8e00ff */
[----:B------:R-:W-:-:S04]  /*2e7b0*/  IMAD.WIDE.U32 R4, P1, R3, UR9, R4 ;  /* 0x0000000903047c25 */ /* 0x000fc8000f820004 */
[----:B------:R-:W-:Y:S01]  /*2e7c0*/  IMAD.WIDE.U32 R2, R3, UR8, RZ ;  /* 0x0000000803027c25 */ /* 0x000fe2000f8e00ff */
[----:B------:R-:W-:-:S04]  /*2e7d0*/  MOV R2, R5 ;  /* 0x0000000500027202 */ /* 0x000fc80000000f00 */
[----:B------:R-:W-:Y:S02]  /*2e7e0*/  IADD3 RZ, P3, R3, R4, RZ ;  /* 0x0000000403ff7210 */ /* 0x000fe40007f7e0ff */
[----:B------:R-:W-:-:S03]  /*2e7f0*/  IADD3.X R3, RZ, RZ, RZ, P1, !PT ;  /* 0x000000ffff037210 */ /* 0x000fc60000ffe4ff */
[----:B------:R-:W-:-:S08]  /*2e800*/  IMAD.WIDE.U32.X R2, R14, UR9, R2, P3 ;  /* 0x000000090e027c25 */ /* 0x000fd000098e0402 */
.L_x_347:
[----:B------:R-:W-:Y:S01]  /*2e810*/  ULDC UR7, c[0x0][0x8f0] ;  /* 0x00023c0000077ab9 */ /* 0x000fe20000000800 */
[----:B------:R-:W-:Y:S02]  /*2e820*/  LOP3.LUT R12, R12, UR6, RZ, 0xc0, !PT ;  /* 0x000000060c0c7c12 */ /* 0x000fe4000f8ec0ff */
[----:B------:R-:W-:Y:S01]  /*2e830*/  SHF.R.U64 R3, R2, UR7, R3 ;  /* 0x0000000702037c19 */ /* 0x000fe20008001203 */
[----:B------:R-:W-:Y:S01]  /*2e840*/  ULDC UR7, c[0x0][0x8e0] ;  /* 0x0002380000077ab9 */ /* 0x000fe20000000800 */
[----:B------:R-:W-:Y:S02]  /*2e850*/  MOV R4, 0x1 ;  /* 0x0000000100047802 */ /* 0x000fe40000000f00 */
[C---:B------:R-:W-:Y:S01]  /*2e860*/  IADD3 R2, -R3.reuse, RZ, RZ ;  /* 0x000000ff03027210 */ /* 0x040fe20007ffe1ff */
[----:B------:R-:W-:-:S04]  /*2e870*/  IMAD R5, R3, UR5, R12 ;  /* 0x0000000503057c24 */ /* 0x000fc8000f8e020c */
[----:B------:R-:W-:Y:S01]  /*2e880*/  IMAD R13, R2, UR7, R13 ;  /* 0x00000007020d7c24 */ /* 0x000fe2000f8e020d */
[----:B------:R-:W-:Y:S01]  /*2e890*/  ULDC UR7, c[0x0][0x8b8] ;  /* 0x00022e0000077ab9 */ /* 0x000fe20000000800 */
[----:B------:R-:W-:Y:S01]  /*2e8a0*/  LOP3.LUT R2, R11, UR4, RZ, 0xc0, !PT ;  /* 0x000000040b027c12 */ /* 0x000fe2000f8ec0ff */
[----:B------:R-:W-:Y:S01]  /*2e8b0*/  IMAD R8, R5, UR7, R8 ;  /* 0x0000000705087c24 */ /* 0x000fe2000f8e0208 */
[----:B------:R-:W-:-:S03]  /*2e8c0*/  ULDC UR7, c[0x0][0x8a8] ;  /* 0x00022a0000077ab9 */ /* 0x000fc60000000800 */
[----:B------:R-:W-:-:S05]  /*2e8d0*/  IMAD R13, R13, UR7, R2 ;  /* 0x000000070d0d7c24 */ /* 0x000fca000f8e0202 */
[----:B------:R-:W-:Y:S02]  /*2e8e0*/  SEL R3, R13, R8, !P4 ;  /* 0x000000080d037207 */ /* 0x000fe40006000000 */
[----:B------:R-:W-:-:S07]  /*2e8f0*/  SEL R2, R8, R13, !P4 ;  /* 0x0000000d08027207 */ /* 0x000fce0006000000 */
.L_x_345:
[----:B------:R-:W-:Y:S05]  /*2e900*/  BSYNC B1 ;  /* 0x0000000000017941 */ /* 0x000fea0003800000 */
.L_x_344:
[----:B------:R-:W-:-:S13]  /*2e910*/  LOP3.LUT P1, RZ, R4, 0xff, RZ, 0xc0, !PT ;  /* 0x000000ff04ff7812 */ /* 0x000fda000782c0ff */
[----:B------:R-:W-:Y:S05]  /*2e920*/  @P1 BRA `(.L_x_348) ;  /* 0xfffffff400381947 */ /* 0x000fea000383ffff */
[----:B------:R-:W-:Y:S05]  /*2e930*/  BSYNC B0 ;  /* 0x0000000000007941 */ /* 0x000fea0003800000 */
.L_x_336:
[----:B------:R-:W-:-:S03]  /*2e940*/  UMOV UR7, 0xffffffff ;  /* 0xffffffff00077882 */ /* 0x000fc60000000000 */
[----:B------:R-:W-:Y:S05]  /*2e950*/  BRA.DIV UR7, `(.L_x_349) ;  /* 0x00000012070c7947 */ /* 0x000fea000b800000 */
[----:B------:R-:W-:-:S13]  /*2e960*/  ELECT P6, URZ, PT ;  /* 0x00000000003f782f */ /* 0x000fda00038c0000 */
.L_x_395:
[----:B------:R-:W-:Y:S05]  /*2e970*/  @!P6 BRA `(.L_x_10) ;  /* 0x000000000084e947 */ /* 0x000fea0003800000 */
[----:B------:R-:W-:-:S04]  /*2e980*/  ULOP3.LUT UR7, UR37, 0x2, URZ, 0xfc, !UPT ;  /* 0x0000000225077892 */ /* 0x000fc8000f8efc3f */
[----:B------:R-:W-:-:S06]  /*2e990*/  UISETP.NE.AND UP0, UPT, UR7, 0x3, UPT ;  /* 0x000000030700788c */ /* 0x000fcc000bf05270 */
[----:B------:R-:W-:-:S13]  /*2e9a0*/  PLOP3.LUT P0, PT, PT, PT, UP0, 0x80, 0x0 ;  /* 0x000000000000781c */ /* 0x000fda0003f0f008 */
[----:B------:R-:W-:Y:S05]  /*2e9b0*/  @!P0 BRA `(.L_x_350) ;  /* 0x0000000000048947 */ /* 0x000fea0003800000 */
[----:B------:R-:W-:Y:S01]  /*2e9c0*/  BPT.TRAP 0x1 ;  /* 0x000000040000795c */ /* 0x000fe20000300000 */
.L_x_350:
[----:B------:R-:W1:Y:S01]  /*2e9d0*/  S2R R3, SR_CgaCtaId ;  /* 0x0000000000037919 */ /* 0x000e620000008800 */
[----:B------:R-:W-:-:S04]  /*2e9e0*/  MOV R2, 0x400 ;  /* 0x0000040000027802 */ /* 0x000fc80000000f00 */
[----:B-1----:R-:W-:Y:S02]  /*2e9f0*/  LEA R2, R3, R2, 0x18 ;  /* 0x0000000203027211 */ /* 0x002fe400078ec0ff */
[----:B------:R-:W-:Y:S02]  /*2ea00*/  SHF.L.U32 R3, R0, 0x1f, RZ ;  /* 0x0000001f00037819 */ /* 0x000fe400000006ff */
[----:B------:R-:W-:-:S05]  /*2ea10*/  IADD3 R2, R2, 0x18, RZ ;  /* 0x0000001802027810 */ /* 0x000fca0007ffe0ff */
[----:B------:R-:W-:-:S04]  /*2ea20*/  IMAD R4, R7, 0x8, R2 ;  /* 0x0000000807047824 */ /* 0x000fc800078e0202 */
[----:B------:R-:W1:Y:S02]  /*2ea30*/  SYNCS.PHASECHK.TRANS64.TRYWAIT P0, [R4+URZ], R3 ;  /* 0x00000003040075a7 */ /* 0x000e64000800017f */
[----:B-1----:R-:W-:Y:S05]  /*2ea40*/  @!P0 BRA `(.L_x_351) ;  /* 0x0000000c00f08947 */ /* 0x002fea0003800000 */
.L_x_396:
[----:B------:R-:W-:-:S04]  /*2ea50*/  IADD3 R7, R7, 0x1, RZ ;  /* 0x0000000107077810 */ /* 0x000fc80007ffe0ff */
[----:B------:R-:W-:-:S04]  /*2ea60*/  ISETP.NE.AND P0, PT, R7, 0x3, PT ;  /* 0x000000030700780c */ /* 0x000fc80003f05270 */
[----:B-1----:R-:W-:Y:S02]  /*2ea70*/  SEL R3, RZ, 0x1, P0 ;  /* 0x00000001ff037807 */ /* 0x002fe40000000000 */
[----:B------:R-:W-:Y:S02]  /*2ea80*/  SEL R7, R7, RZ, P0 ;  /* 0x000000ff07077207 */ /* 0x000fe40000000000 */
[----:B------:R-:W-:Y:S02]  /*2ea90*/  LOP3.LUT R5, R0, R3, RZ, 0x3c, !PT ;  /* 0x0000000300057212 */ /* 0x000fe400078e3cff */
[----:B------:R-:W-:Y:S02]  /*2eaa0*/  LEA R3, R7, R2, 0x3 ;  /* 0x0000000207037211 */ /* 0x000fe400078e18ff */
[----:B------:R-:W-:-:S04]  /*2eab0*/  SHF.L.U32 R0, R5, 0x1f, RZ ;  /* 0x0000001f05007819 */ /* 0x000fc800000006ff */
[----:B------:R-:W1:Y:S02]  /*2eac0*/  SYNCS.PHASECHK.TRANS64.TRYWAIT P0, [R3+URZ], R0 ;  /* 0x00000000030075a7 */ /* 0x000e64000800017f */
[----:B-1----:R-:W-:Y:S05]  /*2ead0*/  @!P0 BRA `(.L_x_352) ;  /* 0x0000000c00e08947 */ /* 0x002fea0003800000 */
.L_x_397:
[----:B-1----:R-:W-:-:S04]  /*2eae0*/  IADD3 R0, R7, 0x1, RZ ;  /* 0x0000000107007810 */ /* 0x002fc80007ffe0ff */
[----:B------:R-:W-:-:S04]  /*2eaf0*/  ISETP.NE.AND P0, PT, R0, 0x3, PT ;  /* 0x000000030000780c */ /* 0x000fc80003f05270 */
[----:B------:R-:W-:Y:S02]  /*2eb00*/  SEL R4, RZ, 0x1, P0 ;  /* 0x00000001ff047807 */ /* 0x000fe40000000000 */
[----:B------:R-:W-:Y:S02]  /*2eb10*/  SEL R3, R0, RZ, P0 ;  /* 0x000000ff00037207 */ /* 0x000fe40000000000 */
[----:B------:R-:W-:Y:S02]  /*2eb20*/  LOP3.LUT R0, R5, R4, RZ, 0x3c, !PT ;  /* 0x0000000405007212 */ /* 0x000fe400078e3cff */
[----:B------:R-:W-:Y:S02]  /*2eb30*/  LEA R3, R3, R2, 0x3 ;  /* 0x0000000203037211 */ /* 0x000fe400078e18ff */
[----:B------:R-:W-:-:S07]  /*2eb40*/  SHF.L.U32 R0, R0, 0x1f, RZ ;  /* 0x0000001f00007819 */ /* 0x000fce00000006ff */
.L_x_353:
[----:B-1----:R1:W2:Y:S02]  /*2eb50*/  SYNCS.PHASECHK.TRANS64.TRYWAIT P0, [R3+URZ], R0 ;  /* 0x00000000030075a7 */ /* 0x0022a4000800017f */
[----:B--2---:R-:W-:Y:S05]  /*2eb60*/  @!P0 NANOSLEEP.SYNCS 0x989680 ;  /* 0x009896800000895d */ /* 0x004fea0003900000 */
[----:B------:R-:W2:Y:S02]  /*2eb70*/  @!P0 SYNCS.PHASECHK.TRANS64 P0, [R3+URZ], R0 ;  /* 0x00000000030085a7 */ /* 0x000ea4000800007f */
[----:B--2---:R-:W-:Y:S05]  /*2eb80*/  @!P0 BRA `(.L_x_353) ;  /* 0xfffffffc00f08947 */ /* 0x004fea000383ffff */
.L_x_10:
[----:B------:R-:W-:Y:S05]  /*2eb90*/  BSYNC B6 ;  /* 0x0000000000067941 */ /* 0x000fea0003800000 */
.L_x_8:
[----:B------:R-:W-:Y:S05]  /*2eba0*/  EXIT ;  /* 0x000000000000794d */ /* 0x000fea0003800000 */
.L_x_23:
[----:B--2---:R2:W3:Y:S02]  /*2ebb0*/  SYNCS.PHASECHK.TRANS64.TRYWAIT P1, [R3+URZ], R0 ;  /* 0x00000000030075a7 */ /* 0x0044e4000802017f */
[----:B---3--:R-:W-:Y:S05]  /*2ebc0*/  @!P1 NANOSLEEP.SYNCS 0x989680 ;  /* 0x009896800000995d */ /* 0x008fea0003900000 */
[----:B------:R-:W3:Y:S02]  /*2ebd0*/  @!P1 SYNCS.PHASECHK.TRANS64 P1, [R3+URZ], R0 ;  /* 0x00000000030095a7 */ /* 0x000ee4000802007f */
[----:B---3--:R-:W-:Y:S05]  /*2ebe0*/  @!P1 BRA `(.L_x_23) ;  /* 0xfffffffc00f09947 */ /* 0x008fea000383ffff */
[----:B------:R-:W-:Y:S05]  /*2ebf0*/  BRA `(.L_x_22) ;  /* 0xfffffd2c00347947 */ /* 0x000fea000383ffff */
.L_x_28:
[----:B--2---:R-:W-:-:S04]  /*2ec00*/  MOV R4, UR7 ;  /* 0x0000000700047c02 */ /* 0x004fc80008000f00 */
[----:B------:R2:W3:Y:S03]  /*2ec10*/  SYNCS.PHASECHK.TRANS64.TRYWAIT P1, [R4+URZ], R3 ;  /* 0x00000003040075a7 */ /* 0x0004e6000802017f */
[----:B---3--:R-:W-:Y:S05]  /*2ec20*/  @!P1 NANOSLEEP.SYNCS 0x989680 ;  /* 0x009896800000995d */ /* 0x008fea0003900000 */
[----:B------:R-:W3:Y:S02]  /*2ec30*/  @!P1 SYNCS.PHASECHK.TRANS64 P1, [R4+URZ], R3 ;  /* 0x00000003040095a7 */ /* 0x000ee4000802007f */
[----:B---3--:R-:W-:Y:S05]  /*2ec40*/  @!P1 BRA `(.L_x_28) ;  /* 0xfffffffc00ec9947 */ /* 0x008fea000383ffff */
[----:B------:R-:W-:Y:S05]  /*2ec50*/  BRA `(.L_x_27) ;  /* 0xfffffd6000a47947 */ /* 0x000fea000383ffff */
.L_x_49:
[----:B-12---:R-:W-:-:S04]  /*2ec60*/  MOV R3, UR46 ;  /* 0x0000002e00037c02 */ /* 0x006fc80008000f00 */
[----:B------:R1:W2:Y:S03]  /*2ec70*/  SYNCS.PHASECHK.TRANS64.TRYWAIT P2, [R3+URZ+0x30], R0 ;  /* 0x00003000030075a7 */ /* 0x0002a6000804017f */
[----:B--2---:R-:W-:Y:S05]  /*2ec80*/  @!P2 NANOSLEEP.SYNCS 0x989680 ;  /* 0x009896800000a95d */ /* 0x004fea0003900000 */
[----:B------:R-:W2:Y:S02]  /*2ec90*/  @!P2 SYNCS.PHASECHK.TRANS64 P2, [R3+URZ+0x30], R0 ;  /* 0x000030000300a5a7 */ /* 0x000ea4000804007f */
[----:B--2---:R-:W-:Y:S05]  /*2eca0*/  @!P2 BRA `(.L_x_49) ;  /* 0xfffffffc00eca947 */ /* 0x004fea000383ffff */
[----:B------:R-:W-:Y:S05]  /*2ecb0*/  BRA `(.L_x_354) ;  /* 0xfffffdac00487947 */ /* 0x000fea000383ffff */
.L_x_60:
[----:B-1----:R1:W2:Y:S02]  /*2ecc0*/  SYNCS.PHASECHK.TRANS64.TRYWAIT P3, [R2+URZ+0x30], R12 ;  /* 0x0000300c020075a7 */ /* 0x0022a4000806017f */
[----:B--2---:R-:W-:Y:S05]  /*2ecd0*/  @!P3 NANOSLEEP.SYNCS 0x989680 ;  /* 0x009896800000b95d */ /* 0x004fea0003900000 */
[----:B------:R-:W2:Y:S02]  /*2ece0*/  @!P3 SYNCS.PHASECHK.TRANS64 P3, [R2+URZ+0x30], R12 ;  /* 0x0000300c0200b5a7 */ /* 0x000ea4000806007f */
[----:B--2---:R-:W-:Y:S05]  /*2ecf0*/  @!P3 BRA `(.L_x_60) ;  /* 0xfffffffc00f0b947 */ /* 0x004fea000383ffff */
[----:B------:R-:W-:Y:S05]  /*2ed00*/  BRA `(.L_x_355) ;  /* 0xfffffdd000107947 */ /* 0x000fea000383ffff */
.L_x_70:
[----:B-1----:R1:W2:Y:S02]  /*2ed10*/  SYNCS.PHASECHK.TRANS64.TRYWAIT P3, [R2+URZ+0x30], R12 ;  /* 0x0000300c020075a7 */ /* 0x0022a4000806017f */
[----:B--2---:R-:W-:Y:S05]  /*2ed20*/  @!P3 NANOSLEEP.SYNCS 0x989680 ;  /* 0x009896800000b95d */ /* 0x004fea0003900000 */
[----:B------:R-:W2:Y:S02]  /*2ed30*/  @!P3 SYNCS.PHASECHK.TRANS64 P3, [R2+URZ+0x30], R12 ;  /* 0x0000300c0200b5a7 */ /* 0x000ea4000806007f */
[----:B--2---:R-:W-:Y:S05]  /*2ed40*/  @!P3 BRA `(.L_x_70) ;  /* 0xfffffffc00f0b947 */ /* 0x004fea000383ffff */
[----:B------:R-:W-:Y:S05]  /*2ed50*/  BRA `(.L_x_356) ;  /* 0xfffffdf000087947 */ /* 0x000fea000383ffff */
.L_x_80:
[----:B-1----:R1:W2:Y:S02]  /*2ed60*/  SYNCS.PHASECHK.TRANS64.TRYWAIT P3, [R12+URZ+0x30], R13 ;  /* 0x0000300d0c0075a7 */ /* 0x0022a4000806017f */
[----:B--2---:R-:W-:Y:S05]  /*2ed70*/  @!P3 NANOSLEEP.SYNCS 0x989680 ;  /* 0x009896800000b95d */ /* 0x004fea0003900000 */
[----:B------:R-:W2:Y:S02]  /*2ed80*/  @!P3 SYNCS.PHASECHK.TRANS64 P3, [R12+URZ+0x30], R13 ;  /* 0x0000300d0c00b5a7 */ /* 0x000ea4000806007f */
[----:B--2---:R-:W-:Y:S05]  /*2ed90*/  @!P3 BRA `(.L_x_80) ;  /* 0xfffffffc00f0b947 */ /* 0x004fea000383ffff */
[----:B------:R-:W-:Y:S05]  /*2eda0*/  BRA `(.L_x_357) ;  /* 0xfffffe1000487947 */ /* 0x000fea000383ffff */
.L_x_90:
[----:B-1----:R1:W2:Y:S02]  /*2edb0*/  SYNCS.PHASECHK.TRANS64.TRYWAIT P3, [R12+URZ+0x30], R13 ;  /* 0x0000300d0c0075a7 */ /* 0x0022a4000806017f */
[----:B--2---:R-:W-:Y:S05]  /*2edc0*/  @!P3 NANOSLEEP.SYNCS 0x989680 ;  /* 0x009896800000b95d */ /* 0x004fea0003900000 */
[----:B------:R-:W2:Y:S02]  /*2edd0*/  @!P3 SYNCS.PHASECHK.TRANS64 P3, [R12+URZ+0x30], R13 ;  /* 0x0000300d0c00b5a7 */ /* 0x000ea4000806007f */
[----:B--2---:R-:W-:Y:S05]  /*2ede0*/  @!P3 BRA `(.L_x_90) ;  /* 0xfffffffc00f0b947 */ /* 0x004fea000383ffff */
[----:B------:R-:W-:Y:S05]  /*2edf0*/  BRA `(.L_x_358) ;  /* 0xfffffe30004c7947 */ /* 0x000fea000383ffff */
.L_x_100:
[----:B-1----:R1:W2:Y:S02]  /*2ee00*/  SYNCS.PHASECHK.TRANS64.TRYWAIT P3, [R12+URZ+0x30], R13 ;  /* 0x0000300d0c0075a7 */ /* 0x0022a4000806017f */
[----:B--2---:R-:W-:Y:S05]  /*2ee10*/  @!P3 NANOSLEEP.SYNCS 0x989680 ;  /* 0x009896800000b95d */ /* 0x004fea0003900000 */
[----:B------:R-:W2:Y:S02]  /*2ee20*/  @!P3 SYNCS.PHASECHK.TRANS64 P3, [R12+URZ+0x30], R13 ;  /* 0x0000300d0c00b5a7 */ /* 0x000ea4000806007f */
[----:B--2---:R-:W-:Y:S05]  /*2ee30*/  @!P3 BRA `(.L_x_100) ;  /* 0xfffffffc00f0b947 */ /* 0x004fea000383ffff */
[----:B------:R-:W-:Y:S05]  /*2ee40*/  BRA `(.L_x_359) ;  /* 0xfffffe5000907947 */ /* 0x000fea000383ffff */
.L_x_110:
[----:B-1----:R1:W2:Y:S02]  /*2ee50*/  SYNCS.PHASECHK.TRANS64.TRYWAIT P3, [R12+URZ+0x30], R13 ;  /* 0x0000300d0c0075a7 */ /* 0x0022a4000806017f */
[----:B--2---:R-:W-:Y:S05]  /*2ee60*/  @!P3 NANOSLEEP.SYNCS 0x989680 ;  /* 0x009896800000b95d */ /* 0x004fea0003900000 */
[----:B------:R-:W2:Y:S02]  /*2ee70*/  @!P3 SYNCS.PHASECHK.TRANS64 P3, [R12+URZ+0x30], R13 ;  /* 0x0000300d0c00b5a7 */ /* 0x000ea4000806007f */
[----:B--2---:R-:W-:Y:S05]  /*2ee80*/  @!P3 BRA `(.L_x_110) ;  /* 0xfffffffc00f0b947 */ /* 0x004fea000383ffff */
[----:B------:R-:W-:Y:S05]  /*2ee90*/  BRA `(.L_x_360) ;  /* 0xfffffe70008c7947 */ /* 0x000fea000383ffff */
.L_x_120:
[----:B-1----:R1:W2:Y:S02]  /*2eea0*/  SYNCS.PHASECHK.TRANS64.TRYWAIT P3, [R12+URZ+0x30], R13 ;  /* 0x0000300d0c0075a7 */ /* 0x0022a4000806017f */
[----:B--2---:R-:W-:Y:S05]  /*2eeb0*/  @!P3 NANOSLEEP.SYNCS 0x989680 ;  /* 0x009896800000b95d */ /* 0x004fea0003900000 */
[----:B------:R-:W2:Y:S02]  /*2eec0*/  @!P3 SYNCS.PHASECHK.TRANS64 P3, [R12+URZ+0x30], R13 ;  /* 0x0000300d0c00b5a7 */ /* 0x000ea4000806007f */
[----:B--2---:R-:W-:Y:S05]  /*2eed0*/  @!P3 BRA `(.L_x_120) ;  /* 0xfffffffc00f0b947 */ /* 0x004fea000383ffff */
[----:B------:R-:W-:Y:S05]  /*2eee0*/  BRA `(.L_x_361) ;  /* 0xfffffe9000c87947 */ /* 0x000fea000383ffff */
.L_x_130:
[----:B-1----:R1:W2:Y:S02]  /*2eef0*/  SYNCS.PHASECHK.TRANS64.TRYWAIT P3, [R12+URZ+0x30], R13 ;  /* 0x0000300d0c0075a7 */ /* 0x0022a4000806017f */
[----:B--2---:R-:W-:Y:S05]  /*2ef00*/  @!P3 NANOSLEEP.SYNCS 0x989680 ;  /* 0x009896800000b95d */ /* 0x004fea0003900000 */
[----:B------:R-:W2:Y:S02]  /*2ef10*/  @!P3 SYNCS.PHASECHK.TRANS64 P3, [R12+URZ+0x30], R13 ;  /* 0x0000300d0c00b5a7 */ /* 0x000ea4000806007f */
[----:B--2---:R-:W-:Y:S05]  /*2ef20*/  @!P3 BRA `(.L_x_130) ;  /* 0xfffffffc00f0b947 */ /* 0x004fea000383ffff */
[----:B------:R-:W-:Y:S05]  /*2ef30*/  BRA `(.L_x_362) ;  /* 0xfffffeb000c47947 */ /* 0x000fea000383ffff */
.L_x_140:
[----:B-1----:R1:W2:Y:S02]  /*2ef40*/  SYNCS.PHASECHK.TRANS64.TRYWAIT P3, [R12+URZ+0x30], R13 ;  /* 0x0000300d0c0075a7 */ /* 0x0022a4000806017f */
[----:B--2---:R-:W-:Y:S05]  /*2ef50*/  @!P3 NANOSLEEP.SYNCS 0x989680 ;  /* 0x009896800000b95d */ /* 0x004fea0003900000 */
[----:B------:R-:W2:Y:S02]  /*2ef60*/  @!P3 SYNCS.PHASECHK.TRANS64 P3, [R12+URZ+0x30], R13 ;  /* 0x0000300d0c00b5a7 */ /* 0x000ea4000806007f */
[----:B--2---:R-:W-:Y:S05]  /*2ef70*/  @!P3 BRA `(.L_x_140) ;  /* 0xfffffffc00f0b947 */ /* 0x004fea000383ffff */
[----:B------:R-:W-:Y:S05]  /*2ef80*/  BRA `(.L_x_363) ;  /* 0xfffffed400007947 */ /* 0x000fea000383ffff */
.L_x_150:
[----:B-1----:R1:W2:Y:S02]  /*2ef90*/  SYNCS.PHASECHK.TRANS64.TRYWAIT P3, [R12+URZ+0x30], R13 ;  /* 0x0000300d0c0075a7 */ /* 0x0022a4000806017f */
[----:B--2---:R-:W-:Y:S05]  /*2efa0*/  @!P3 NANOSLEEP.SYNCS 0x989680 ;  /* 0x009896800000b95d */ /* 0x004fea0003900000 */
[----:B------:R-:W2:Y:S02]  /*2efb0*/  @!P3 SYNCS.PHASECHK.TRANS64 P3, [R12+URZ+0x30], R13 ;  /* 0x0000300d0c00b5a7 */ /* 0x000ea4000806007f */
[----:B--2---:R-:W-:Y:S05]  /*2efc0*/  @!P3 BRA `(.L_x_150) ;  /* 0xfffffffc00f0b947 */ /* 0x004fea000383ffff */
[----:B------:R-:W-:Y:S05]  /*2efd0*/  BRA `(.L_x_364) ;  /* 0xfffffef000fc7947 */ /* 0x000fea000383ffff */
.L_x_160:
[----:B-1----:R1:W2:Y:S02]  /*2efe0*/  SYNCS.PHASECHK.TRANS64.TRYWAIT P3, [R12+URZ+0x30], R13 ;  /* 0x0000300d0c0075a7 */ /* 0x0022a4000806017f */
[----:B--2---:R-:W-:Y:S05]  /*2eff0*/  @!P3 NANOSLEEP.SYNCS 0x989680 ;  /* 0x009896800000b95d */ /* 0x004fea0003900000 */
[----:B------:R-:W2:Y:S02]  /*2f000*/  @!P3 SYNCS.PHASECHK.TRANS64 P3, [R12+URZ+0x30], R13 ;  /* 0x0000300d0c00b5a7 */ /* 0x000ea4000806007f */
[----:B--2---:R-:W-:Y:S05]  /*2f010*/  @!P3 BRA `(.L_x_160) ;  /* 0xfffffffc00f0b947 */ /* 0x004fea000383ffff */
[----:B------:R-:W-:Y:S05]  /*2f020*/  BRA `(.L_x_365) ;  /* 0xffffff1400387947 */ /* 0x000fea000383ffff */
.L_x_170:
[----:B-1----:R1:W2:Y:S02]  /*2f030*/  SYNCS.PHASECHK.TRANS64.TRYWAIT P3, [R12+URZ+0x30], R13 ;  /* 0x0000300d0c0075a7 */ /* 0x0022a4000806017f */
[----:B--2---:R-:W-:Y:S05]  /*2f040*/  @!P3 NANOSLEEP.SYNCS 0x989680 ;  /* 0x009896800000b95d */ /* 0x004fea0003900000 */
[----:B------:R-:W2:Y:S02]  /*2f050*/  @!P3 SYNCS.PHASECHK.TRANS64 P3, [R12+URZ+0x30], R13 ;  /* 0x0000300d0c00b5a7 */ /* 0x000ea4000806007f */
[----:B--2---:R-:W-:Y:S05]  /*2f060*/  @!P3 BRA `(.L_x_170) ;  /* 0xfffffffc00f0b947 */ /* 0x004fea000383ffff */
[----:B------:R-:W-:Y:S05]  /*2f070*/  BRA `(.L_x_366) ;  /* 0xffffff3400347947 */ /* 0x000fea000383ffff */
.L_x_180:
[----:B-1----:R1:W2:Y:S02]  /*2f080*/  SYNCS.PHASECHK.TRANS64.TRYWAIT P3, [R12+URZ+0x30], R13 ;  /* 0x0000300d0c0075a7 */ /* 0x0022a4000806017f */
[----:B--2---:R-:W-:Y:S05]  /*2f090*/  @!P3 NANOSLEEP.SYNCS 0x989680 ;  /* 0x009896800000b95d */ /* 0x004fea0003900000 */
[----:B------:R-:W2:Y:S02]  /*2f0a0*/  @!P3 SYNCS.PHASECHK.TRANS64 P3, [R12+URZ+0x30], R13 ;  /* 0x0000300d0c00b5a7 */ /* 0x000ea4000806007f */
[----:B--2---:R-:W-:Y:S05]  /*2f0b0*/  @!P3 BRA `(.L_x_180) ;  /* 0xfffffffc00f0b947 */ /* 0x004fea000383ffff */
[----:B------:R-:W-:Y:S05]  /*2f0c0*/  BRA `(.L_x_367) ;  /* 0xffffff5400707947 */ /* 0x000fea000383ffff */
.L_x_190:
[----:B--2---:R2:W3:Y:S02]  /*2f0d0*/  SYNCS.PHASECHK.TRANS64.TRYWAIT P3, [R12+URZ+0x30], R13 ;  /* 0x0000300d0c0075a7 */ /* 0x0044e4000806017f */
[----:B---3--:R-:W-:Y:S05]  /*2f0e0*/  @!P3 NANOSLEEP.SYNCS 0x989680 ;  /* 0x009896800000b95d */ /* 0x008fea0003900000 */
[----:B------:R-:W3:Y:S02]  /*2f0f0*/  @!P3 SYNCS.PHASECHK.TRANS64 P3, [R12+URZ+0x30], R13 ;  /* 0x0000300d0c00b5a7 */ /* 0x000ee4000806007f */
[----:B---3--:R-:W-:Y:S05]  /*2f100*/  @!P3 BRA `(.L_x_190) ;  /* 0xfffffffc00f0b947 */ /* 0x008fea000383ffff */
[----:B------:R-:W-:Y:S05]  /*2f110*/  BRA `(.L_x_368) ;  /* 0xffffff74006c7947 */ /* 0x000fea000383ffff */
.L_x_200:
[----:B-1----:R1:W2:Y:S02]  /*2f120*/  SYNCS.PHASECHK.TRANS64.TRYWAIT P3, [R13+URZ+0x30], R2 ;  /* 0x000030020d0075a7 */ /* 0x0022a4000806017f */
[----:B--2---:R-:W-:Y:S05]  /*2f130*/  @!P3 NANOSLEEP.SYNCS 0x989680 ;  /* 0x009896800000b95d */ /* 0x004fea0003900000 */
[----:B------:R-:W2:Y:S02]  /*2f140*/  @!P3 SYNCS.PHASECHK.TRANS64 P3, [R13+URZ+0x30], R2 ;  /* 0x000030020d00b5a7 */ /* 0x000ea4000806007f */
[----:B--2---:R-:W-:Y:S05]  /*2f150*/  @!P3 BRA `(.L_x_200) ;  /* 0xfffffffc00f0b947 */ /* 0x004fea000383ffff */
[----:B------:R-:W-:Y:S05]  /*2f160*/  BRA `(.L_x_369) ;  /* 0xffffff9400a87947 */ /* 0x000fea000383ffff */
.L_x_220:
[----:B-1----:R-:W-:-:S04]  /*2f170*/  MOV R5, UR4 ;  /* 0x0000000400057c02 */ /* 0x002fc80008000f00 */
[----:B------:R1:W2:Y:S03]  /*2f180*/  SYNCS.PHASECHK.TRANS64.TRYWAIT P0, [R5+URZ+0x78], R0 ;  /* 0x00007800050075a7 */ /* 0x0002a6000800017f */
[----:B--2---:R-:W-:Y:S05]  /*2f190*/  @!P0 NANOSLEEP.SYNCS 0x989680 ;  /* 0x009896800000895d */ /* 0x004fea0003900000 */
[----:B------:R-:W2:Y:S02]  /*2f1a0*/  @!P0 SYNCS.PHASECHK.TRANS64 P0, [R5+URZ+0x78], R0 ;  /* 0x00007800050085a7 */ /* 0x000ea4000800007f */
[----:B--2---:R-:W-:Y:S05]  /*2f1b0*/  @!P0 BRA `(.L_x_220) ;  /* 0xfffffffc00ec8947 */ /* 0x004fea000383ffff */
[----:B------:R-:W-:Y:S05]  /*2f1c0*/  BRA `(.L_x_219) ;  /* 0xffffffc400987947 */ /* 0x000fea000383ffff */
.L_x_229:
[----:B-1----:R-:W-:-:S04]  /*2f1d0*/  MOV R3, UR4 ;  /* 0x0000000400037c02 */ /* 0x002fc80008000f00 */
[----:B------:R1:W2:Y:S03]  /*2f1e0*/  SYNCS.PHASECHK.TRANS64.TRYWAIT P2, [R3+URZ+0x50], R2 ;  /* 0x00005002030075a7 */ /* 0x0002a6000804017f */
[----:B--2---:R-:W-:Y:S05]  /*2f1f0*/  @!P2 NANOSLEEP.SYNCS 0x989680 ;  /* 0x009896800000a95d */ /* 0x004fea0003900000 */
[----:B------:R-:W2:Y:S02]  /*2f200*/  @!P2 SYNCS.PHASECHK.TRANS64 P2, [R3+URZ+0x50], R2 ;  /* 0x000050020300a5a7 */ /* 0x000ea4000804007f */
[----:B--2---:R-:W-:Y:S05]  /*2f210*/  @!P2 BRA `(.L_x_229) ;  /* 0xfffffffc00eca947 */ /* 0x004fea000383ffff */
[----:B------:R-:W-:Y:S05]  /*2f220*/  BRA `(.L_x_370) ;  /* 0xffffffc800907947 */ /* 0x000fea000383ffff */
.L_x_235:
[----:B-12---:R-:W-:-:S04]  /*2f230*/  MOV R3, UR4 ;  /* 0x0000000400037c02 */ /* 0x006fc80008000f00 */
[----:B------:R1:W2:Y:S03]  /*2f240*/  SYNCS.PHASECHK.TRANS64.TRYWAIT P2, [R3+URZ+0x58], R2 ;  /* 0x00005802030075a7 */ /* 0x0002a6000804017f */
[----:B--2---:R-:W-:Y:S05]  /*2f250*/  @!P2 NANOSLEEP.SYNCS 0x989680 ;  /* 0x009896800000a95d */ /* 0x004fea0003900000 */
[----:B------:R-:W2:Y:S02]  /*2f260*/  @!P2 SYNCS.PHASECHK.TRANS64 P2, [R3+URZ+0x58], R2 ;  /* 0x000058020300a5a7 */ /* 0x000ea4000804007f */
[----:B--2---:R-:W-:Y:S05]  /*2f270*/  @!P2 BRA `(.L_x_235) ;  /* 0xfffffffc00eca947 */ /* 0x004fea000383ffff */
[----:B------:R-:W-:Y:S05]  /*2f280*/  BRA `(.L_x_371) ;  /* 0xffffffc800d87947 */ /* 0x000fea000383ffff */
.L_x_241:
[----:B-123--:R-:W-:-:S04]  /*2f290*/  MOV R3, UR4 ;  /* 0x0000000400037c02 */ /* 0x00efc80008000f00 */
[----:B------:R1:W2:Y:S03]  /*2f2a0*/  SYNCS.PHASECHK.TRANS64.TRYWAIT P2, [R3+URZ+0x60], R2 ;  /* 0x00006002030075a7 */ /* 0x0002a6000804017f */
[----:B--2---:R-:W-:Y:S05]  /*2f2b0*/  @!P2 NANOSLEEP.SYNCS 0x989680 ;  /* 0x009896800000a95d */ /* 0x004fea0003900000 */
[----:B------:R-:W2:Y:S02]  /*2f2c0*/  @!P2 SYNCS.PHASECHK.TRANS64 P2, [R3+URZ+0x60], R2 ;  /* 0x000060020300a5a7 */ /* 0x000ea4000804007f */
[----:B--2---:R-:W-:Y:S05]  /*2f2d0*/  @!P2 BRA `(.L_x_241) ;  /* 0xfffffffc00eca947 */ /* 0x004fea000383ffff */
[----:B------:R-:W-:Y:S05]  /*2f2e0*/  BRA `(.L_x_372) ;  /* 0xffffffcc002c7947 */ /* 0x000fea000383ffff */
.L_x_247:
[----:B-1234-:R-:W-:-:S04]  /*2f2f0*/  MOV R3, UR4 ;  /* 0x0000000400037c02 */ /* 0x01efc80008000f00 */
[----:B------:R1:W2:Y:S03]  /*2f300*/  SYNCS.PHASECHK.TRANS64.TRYWAIT P2, [R3+URZ+0x68], R2 ;  /* 0x00006802030075a7 */ /* 0x0002a6000804017f */
[----:B--2---:R-:W-:Y:S05]  /*2f310*/  @!P2 NANOSLEEP.SYNCS 0x989680 ;  /* 0x009896800000a95d */ /* 0x004fea0003900000 */
[----:B------:R-:W2:Y:S02]  /*2f320*/  @!P2 SYNCS.PHASECHK.TRANS64 P2, [R3+URZ+0x68], R2 ;  /* 0x000068020300a5a7 */ /* 0x000ea4000804007f */
[----:B--2---:R-:W-:Y:S05]  /*2f330*/  @!P2 BRA `(.L_x_247) ;  /* 0xfffffffc00eca947 */ /* 0x004fea000383ffff */
[----:B------:R-:W-:Y:S05]  /*2f340*/  BRA `(.L_x_373) ;  /* 0xffffffcc00787947 */ /* 0x000fea000383ffff */
.L_x_253:
[----:B-1----:R-:W-:-:S04]  /*2f350*/  MOV R4, UR4 ;  /* 0x0000000400047c02 */ /* 0x002fc80008000f00 */
[----:B------:R1:W2:Y:S03]  /*2f360*/  SYNCS.PHASECHK.TRANS64.TRYWAIT P2, [R4+URZ+0x50], R3 ;  /* 0x00005003040075a7 */ /* 0x0002a6000804017f */
[----:B--2---:R-:W-:Y:S05]  /*2f370*/  @!P2 NANOSLEEP.SYNCS 0x989680 ;  /* 0x009896800000a95d */ /* 0x004fea0003900000 */
[----:B------:R-:W2:Y:S02]  /*2f380*/  @!P2 SYNCS.PHASECHK.TRANS64 P2, [R4+URZ+0x50], R3 ;  /* 0x000050030400a5a7 */ /* 0x000ea4000804007f */
[----:B--2---:R-:W-:Y:S05]  /*2f390*/  @!P2 BRA `(.L_x_253) ;  /* 0xfffffffc00eca947 */ /* 0x004fea000383ffff */
[----:B------:R-:W-:Y:S05]  /*2f3a0*/  BRA `(.L_x_374) ;  /* 0xffffffcc00cc7947 */ /* 0x000fea000383ffff */
.L_x_259:
[----:B-12---:R-:W-:-:S04]  /*2f3b0*/  IMAD.U32 R4, RZ, RZ, UR4 ;  /* 0x00000004ff047e24 */ /* 0x006fc8000f8e00ff */
[----:B------:R1:W2:Y:S03]  /*2f3c0*/  SYNCS.PHASECHK.TRANS64.TRYWAIT P2, [R4+URZ+0x58], R3 ;  /* 0x00005803040075a7 */ /* 0x0002a6000804017f */
[----:B--2---:R-:W-:Y:S05]  /*2f3d0*/  @!P2 NANOSLEEP.SYNCS 0x989680 ;  /* 0x009896800000a95d */ /* 0x004fea0003900000 */
[----:B------:R-:W2:Y:S02]  /*2f3e0*/  @!P2 SYNCS.PHASECHK.TRANS64 P2, [R4+URZ+0x58], R3 ;  /* 0x000058030400a5a7 */ /* 0x000ea4000804007f */
[----:B--2---:R-:W-:Y:S05]  /*2f3f0*/  @!P2 BRA `(.L_x_259) ;  /* 0xfffffffc00eca947 */ /* 0x004fea000383ffff */
[----:B------:R-:W-:Y:S05]  /*2f400*/  BRA `(.L_x_375) ;  /* 0xffffffd0000c7947 */ /* 0x000fea000383ffff */
.L_x_265:
[----:B-123--:R-:W-:-:S04]  /*2f410*/  MOV R4, UR4 ;  /* 0x0000000400047c02 */ /* 0x00efc80008000f00 */
[----:B------:R1:W2:Y:S03]  /*2f420*/  SYNCS.PHASECHK.TRANS64.TRYWAIT P2, [R4+URZ+0x60], R3 ;  /* 0x00006003040075a7 */ /* 0x0002a6000804017f */
[----:B--2---:R-:W-:Y:S05]  /*2f430*/  @!P2 NANOSLEEP.SYNCS 0x989680 ;  /* 0x009896800000a95d */ /* 0x004fea0003900000 */
[----:B------:R-:W2:Y:S02]  /*2f440*/  @!P2 SYNCS.PHASECHK.TRANS64 P2, [R4+URZ+0x60], R3 ;  /* 0x000060030400a5a7 */ /* 0x000ea4000804007f */
[----:B--2---:R-:W-:Y:S05]  /*2f450*/  @!P2 BRA `(.L_x_265) ;  /* 0xfffffffc00eca947 */ /* 0x004fea000383ffff */
[----:B------:R-:W-:Y:S05]  /*2f460*/  BRA `(.L_x_376) ;  /* 0xffffffd000547947 */ /* 0x000fea000383ffff */
.L_x_271:
[----:B-1234-:R-:W-:-:S04]  /*2f470*/  MOV R4, UR4 ;  /* 0x0000000400047c02 */ /* 0x01efc80008000f00 */
[----:B------:R1:W2:Y:S03]  /*2f480*/  SYNCS.PHASECHK.TRANS64.TRYWAIT P2, [R4+URZ+0x68], R3 ;  /* 0x00006803040075a7 */ /* 0x0002a6000804017f */
[----:B--2---:R-:W-:Y:S05]  /*2f490*/  @!P2 NANOSLEEP.SYNCS 0x989680 ;  /* 0x009896800000a95d */ /* 0x004fea0003900000 */
[----:B------:R-:W2:Y:S02]  /*2f4a0*/  @!P2 SYNCS.PHASECHK.TRANS64 P2, [R4+URZ+0x68], R3 ;  /* 0x000068030400a5a7 */ /* 0x000ea4000804007f */
[----:B--2---:R-:W-:Y:S05]  /*2f4b0*/  @!P2 BRA `(.L_x_271) ;  /* 0xfffffffc00eca947 */ /* 0x004fea000383ffff */
[----:B------:R-:W-:Y:S05]  /*2f4c0*/  BRA `(.L_x_377) ;  /* 0xffffffd000947947 */ /* 0x000fea000383ffff */
.L_x_277:
[----:B------:R-:W-:-:S04]  /*2f4d0*/  MOV R5, UR4 ;  /* 0x0000000400057c02 */ /* 0x000fc80008000f00 */
[----:B------:R1:W1:Y:S03]  /*2f4e0*/  SYNCS.PHASECHK.TRANS64.TRYWAIT P2, [R5+URZ+0x50], R2 ;  /* 0x00005002050075a7 */ /* 0x000266000804017f */
[----:B-1----:R-:W-:Y:S05]  /*2f4f0*/  @!P2 NANOSLEEP.SYNCS 0x989680 ;  /* 0x009896800000a95d */ /* 0x002fea0003900000 */
[----:B------:R-:W1:Y:S02]  /*2f500*/  @!P2 SYNCS.PHASECHK.TRANS64 P2, [R5+URZ+0x50], R2 ;  /* 0x000050020500a5a7 */ /* 0x000e64000804007f */
[----:B-1----:R-:W-:Y:S05]  /*2f510*/  @!P2 BRA `(.L_x_277) ;  /* 0xfffffffc00eca947 */ /* 0x002fea000383ffff */
[----:B------:R-:W-:Y:S05]  /*2f520*/  BRA `(.L_x_378) ;  /* 0xffffffd000dc7947 */ /* 0x000fea000383ffff */
.L_x_283:
[----:B------:R-:W-:-:S04]  /*2f530*/  MOV R5, UR4 ;  /* 0x0000000400057c02 */ /* 0x000fc80008000f00 */
[----:B------:R1:W1:Y:S03]  /*2f540*/  SYNCS.PHASECHK.TRANS64.TRYWAIT P2, [R5+URZ+0x58], R2 ;  /* 0x00005802050075a7 */ /* 0x000266000804017f */
[----:B-1----:R-:W-:Y:S05]  /*2f550*/  @!P2 NANOSLEEP.SYNCS 0x989680 ;  /* 0x009896800000a95d */ /* 0x002fea0003900000 */
[----:B------:R-:W1:Y:S02]  /*2f560*/  @!P2 SYNCS.PHASECHK.TRANS64 P2, [R5+URZ+0x58], R2 ;  /* 0x000058020500a5a7 */ /* 0x000e64000804007f */
[----:B-1----:R-:W-:Y:S05]  /*2f570*/  @!P2 BRA `(.L_x_283) ;  /* 0xfffffffc00eca947 */ /* 0x002fea000383ffff */
[----:B------:R-:W-:Y:S05]  /*2f580*/  BRA `(.L_x_379) ;  /* 0xffffffd400207947 */ /* 0x000fea000383ffff */
.L_x_289:
[----:B------:R-:W-:-:S04]  /*2f590*/  MOV R5, UR4 ;  /* 0x0000000400057c02 */ /* 0x000fc80008000f00 */
[----:B------:R1:W1:Y:S03]  /*2f5a0*/  SYNCS.PHASECHK.TRANS64.TRYWAIT P2, [R5+URZ+0x60], R2 ;  /* 0x00006002050075a7 */ /* 0x000266000804017f */
[----:B-1----:R-:W-:Y:S05]  /*2f5b0*/  @!P2 NANOSLEEP.SYNCS 0x989680 ;  /* 0x009896800000a95d */ /* 0x002fea0003900000 */
[----:B------:R-:W1:Y:S02]  /*2f5c0*/  @!P2 SYNCS.PHASECHK.TRANS64 P2, [R5+URZ+0x60], R2 ;  /* 0x000060020500a5a7 */ /* 0x000e64000804007f */
[----:B-1----:R-:W-:Y:S05]  /*2f5d0*/  @!P2 BRA `(.L_x_289) ;  /* 0xfffffffc00eca947 */ /* 0x002fea000383ffff */
[----:B------:R-:W-:Y:S05]  /*2f5e0*/  BRA `(.L_x_380) ;  /* 0xffffffd400687947 */ /* 0x000fea000383ffff */
.L_x_295:
[----:B------:R-:W-:-:S04]  /*2f5f0*/  MOV R5, UR4 ;  /* 0x0000000400057c02 */ /* 0x000fc80008000f00 */
[----:B------:R1:W1:Y:S03]  /*2f600*/  SYNCS.PHASECHK.TRANS64.TRYWAIT P2, [R5+URZ+0x68], R2 ;  /* 0x00006802050075a7 */ /* 0x000266000804017f */
[----:B-1----:R-:W-:Y:S05]  /*2f610*/  @!P2 NANOSLEEP.SYNCS 0x989680 ;  /* 0x009896800000a95d */ /* 0x002fea0003900000 */
[----:B------:R-:W1:Y:S02]  /*2f620*/  @!P2 SYNCS.PHASECHK.TRANS64 P2, [R5+URZ+0x68], R2 ;  /* 0x000068020500a5a7 */ /* 0x000e64000804007f */
[----:B-1----:R-:W-:Y:S05]  /*2f630*/  @!P2 BRA `(.L_x_295) ;  /* 0xfffffffc00eca947 */ /* 0x002fea000383ffff */
[----:B------:R-:W-:Y:S05]  /*2f640*/  BRA `(.L_x_381) ;  /* 0xffffffd400ac7947 */ /* 0x000fea000383ffff */
.L_x_301:
[----:B-1----:R-:W-:-:S04]  /*2f650*/  MOV R2, UR4 ;  /* 0x0000000400027c02 */ /* 0x002fc80008000f00 */
[----:B------:R1:W1:Y:S03]  /*2f660*/  SYNCS.PHASECHK.TRANS64.TRYWAIT P2, [R2+URZ+0x50], R3 ;  /* 0x00005003020075a7 */ /* 0x000266000804017f */
[----:B-1----:R-:W-:Y:S05]  /*2f670*/  @!P2 NANOSLEEP.SYNCS 0x989680 ;  /* 0x009896800000a95d */ /* 0x002fea0003900000 */
[----:B------:R-:W1:Y:S02]  /*2f680*/  @!P2 SYNCS.PHASECHK.TRANS64 P2, [R2+URZ+0x50], R3 ;  /* 0x000050030200a5a7 */ /* 0x000e64000804007f */
[----:B-1----:R-:W-:Y:S05]  /*2f690*/  @!P2 BRA `(.L_x_301) ;  /* 0xfffffffc00eca947 */ /* 0x002fea000383ffff */
[----:B------:R-:W-:Y:S05]  /*2f6a0*/  BRA `(.L_x_382) ;  /* 0xffffffd400f47947 */ /* 0x000fea000383ffff */
.L_x_307:
[----:B-1----:R-:W-:-:S04]  /*2f6b0*/  MOV R2, UR4 ;  /* 0x0000000400027c02 */ /* 0x002fc80008000f00 */
[----:B------:R1:W1:Y:S03]  /*2f6c0*/  SYNCS.PHASECHK.TRANS64.TRYWAIT P2, [R2+URZ+0x58], R3 ;  /* 0x00005803020075a7 */ /* 0x000266000804017f */
[----:B-1----:R-:W-:Y:S05]  /*2f6d0*/  @!P2 NANOSLEEP.SYNCS 0x989680 ;  /* 0x009896800000a95d */ /* 0x002fea0003900000 */
[----:B------:R-:W1:Y:S02]  /*2f6e0*/  @!P2 SYNCS.PHASECHK.TRANS64 P2, [R2+URZ+0x58], R3 ;  /* 0x000058030200a5a7 */ /* 0x000e64000804007f */
[----:B-1----:R-:W-:Y:S05]  /*2f6f0*/  @!P2 BRA `(.L_x_307) ;  /* 0xfffffffc00eca947 */ /* 0x002fea000383ffff */
[----:B------:R-:W-:Y:S05]  /*2f700*/  BRA `(.L_x_383) ;  /* 0xffffffd800387947 */ /* 0x000fea000383ffff */
.L_x_313:
[----:B-1----:R-:W-:-:S04]  /*2f710*/  MOV R2, UR4 ;  /* 0x0000000400027c02 */ /* 0x002fc80008000f00 */
[----:B------:R1:W1:Y:S03]  /*2f720*/  SYNCS.PHASECHK.TRANS64.TRYWAIT P2, [R2+URZ+0x60], R3 ;  /* 0x00006003020075a7 */ /* 0x000266000804017f */
[----:B-1----:R-:W-:Y:S05]  /*2f730*/  @!P2 NANOSLEEP.SYNCS 0x989680 ;  /* 0x009896800000a95d */ /* 0x002fea0003900000 */
[----:B------:R-:W1:Y:S02]  /*2f740*/  @!P2 SYNCS.PHASECHK.TRANS64 P2, [R2+URZ+0x60], R3 ;  /* 0x000060030200a5a7 */ /* 0x000e64000804007f */
[----:B-1----:R-:W-:Y:S05]  /*2f750*/  @!P2 BRA `(.L_x_313) ;  /* 0xfffffffc00eca947 */ /* 0x002fea000383ffff */
[----:B------:R-:W-:Y:S05]  /*2f760*/  BRA `(.L_x_384) ;  /* 0xffffffd800807947 */ /* 0x000fea000383ffff */
.L_x_319:
[----:B-1----:R-:W-:-:S04]  /*2f770*/  MOV R2, UR4 ;  /* 0x0000000400027c02 */ /* 0x002fc80008000f00 */
[----:B------:R1:W1:Y:S03]  /*2f780*/  SYNCS.PHASECHK.TRANS64.TRYWAIT P2, [R2+URZ+0x68], R3 ;  /* 0x00006803020075a7 */ /* 0x000266000804017f */
[----:B-1----:R-:W-:Y:S05]  /*2f790*/  @!P2 NANOSLEEP.SYNCS 0x989680 ;  /* 0x009896800000a95d */ /* 0x002fea0003900000 */
[----:B------:R-:W1:Y:S02]  /*2f7a0*/  @!P2 SYNCS.PHASECHK.TRANS64 P2, [R2+URZ+0x68], R3 ;  /* 0x000068030200a5a7 */ /* 0x000e64000804007f */
[----:B-1----:R-:W-:Y:S05]  /*2f7b0*/  @!P2 BRA `(.L_x_319) ;  /* 0xfffffffc00eca947 */ /* 0x002fea000383ffff */
[----:B------:R-:W-:Y:S05]  /*2f7c0*/  BRA `(.L_x_385) ;  /* 0xffffffd800c47947 */ /* 0x000fea000383ffff */
.L_x_329:
[----:B---3--:R3:W4:Y:S02]  /*2f7d0*/  SYNCS.PHASECHK.TRANS64.TRYWAIT P0, [R0+URZ+0x50], R3 ;  /* 0x00005003000075a7 */ /* 0x008724000800017f */
[----:B----4-:R-:W-:Y:S05]  /*2f7e0*/  @!P0 NANOSLEEP.SYNCS 0x989680 ;  /* 0x009896800000895d */ /* 0x010fea0003900000 */
[----:B------:R-:W4:Y:S02]  /*2f7f0*/  @!P0 SYNCS.PHASECHK.TRANS64 P0, [R0+URZ+0x50], R3 ;  /* 0x00005003000085a7 */ /* 0x000f24000800007f */
[----:B----4-:R-:W-:Y:S05]  /*2f800*/  @!P0 BRA `(.L_x_329) ;  /* 0xfffffffc00f08947 */ /* 0x010fea000383ffff */
[----:B------:R-:W-:Y:S05]  /*2f810*/  BRA `(.L_x_386) ;  /* 0xffffffe000c87947 */ /* 0x000fea000383ffff */
.L_x_331:
[----:B----4-:R4:W1:Y:S02]  /*2f820*/  SYNCS.PHASECHK.TRANS64.TRYWAIT P0, [R0+URZ+0x58], R3 ;  /* 0x00005803000075a7 */ /* 0x010864000800017f */
[----:B-1----:R-:W-:Y:S05]  /*2f830*/  @!P0 NANOSLEEP.SYNCS 0x989680 ;  /* 0x009896800000895d */ /* 0x002fea0003900000 */
[----:B------:R-:W1:Y:S02]  /*2f840*/  @!P0 SYNCS.PHASECHK.TRANS64 P0, [R0+URZ+0x58], R3 ;  /* 0x00005803000085a7 */ /* 0x000e64000800007f */
[----:B-1----:R-:W-:Y:S05]  /*2f850*/  @!P0 BRA `(.L_x_331) ;  /* 0xfffffffc00f08947 */ /* 0x002fea000383ffff */
[----:B------:R-:W-:Y:S05]  /*2f860*/  BRA `(.L_x_387) ;  /* 0xffffffe000c47947 */ /* 0x000fea000383ffff */
.L_x_333:
[----:B------:R1:W1:Y:S02]  /*2f870*/  SYNCS.PHASECHK.TRANS64.TRYWAIT P0, [R0+URZ+0x60], R3 ;  /* 0x00006003000075a7 */ /* 0x000264000800017f */
[----:B-1----:R-:W-:Y:S05]  /*2f880*/  @!P0 NANOSLEEP.SYNCS 0x989680 ;  /* 0x009896800000895d */ /* 0x002fea0003900000 */
[----:B------:R-:W1:Y:S02]  /*2f890*/  @!P0 SYNCS.PHASECHK.TRANS64 P0, [R0+URZ+0x60], R3 ;  /* 0x00006003000085a7 */ /* 0x000e64000800007f */
[----:B-1----:R-:W-:Y:S05]  /*2f8a0*/  @!P0 BRA `(.L_x_333) ;  /* 0xfffffffc00f08947 */ /* 0x002fea000383ffff */
[----:B------:R-:W-:Y:S05]  /*2f8b0*/  BRA `(.L_x_388) ;  /* 0xffffffe000c07947 */ /* 0x000fea000383ffff */
.L_x_337:
[----:B------:R-:W-:Y:S01]  /*2f8c0*/  BSSY B1, `(.L_x_389) ;  /* 0x0000006000017945 */ /* 0x000fe20003800000 */
[----:B------:R-:W-:-:S07]  /*2f8d0*/  MOV R15, 0xffffffff ;  /* 0xffffffff000f7802 */ /* 0x000fce0000000f00 */
[----:B------:R-:W-:Y:S05]  /*2f8e0*/  WARPSYNC.COLLECTIVE R15, `(.L_x_390) ;  /* 0x000000000f0c7348 */ /* 0x000fea0003c00000 */
[----:B------:R-:W-:Y:S02]  /*2f8f0*/  ELECT P6, UR62, PT ;  /* 0x00000000003e782f */ /* 0x000fe400038c0000 */
[----:B------:R-:W-:Y:S01]  /*2f900*/  MOV R14, UR62 ;  /* 0x0000003e000e7c02 */ /* 0x000fe20008000f00 */
[----:B------:R-:W-:Y:S10]  /*2f910*/  ENDCOLLECTIVE ;  /* 0x000000000000791b */ /* 0x000ff40003800000 */
.L_x_390:
[----:B------:R-:W-:Y:S05]  /*2f920*/  BSYNC B1 ;  /* 0x0000000000017941 */ /* 0x000fea0003800000 */
.L_x_389:
[----:B------:R-:W-:Y:S05]  /*2f930*/  BRA `(.L_x_391) ;  /* 0xffffffe400407947 */ /* 0x000fea000383ffff */
.L_x_340:
[----:B--2---:R2:W3:Y:S02]  /*2f940*/  SYNCS.PHASECHK.TRANS64.TRYWAIT P1, [R14+URZ+0x18], R11 ;  /* 0x0000180b0e0075a7 */ /* 0x0044e4000802017f */
[----:B---3--:R-:W-:Y:S05]  /*2f950*/  @!P1 NANOSLEEP.SYNCS 0x989680 ;  /* 0x009896800000995d */ /* 0x008fea0003900000 */
[----:B------:R-:W3:Y:S02]  /*2f960*/  @!P1 SYNCS.PHASECHK.TRANS64 P1, [R14+URZ+0x18], R11 ;  /* 0x0000180b0e0095a7 */ /* 0x000ee4000802007f */
[----:B---3--:R-:W-:Y:S05]  /*2f970*/  @!P1 BRA `(.L_x_340) ;  /* 0xfffffffc00f09947 */ /* 0x008fea000383ffff */
[----:B------:R-:W-:Y:S05]  /*2f980*/  BRA `(.L_x_392) ;  /* 0xffffffe400747947 */ /* 0x000fea000383ffff */
.L_x_349:
[----:B------:R-:W-:Y:S01]  /*2f990*/  BSSY B0, `(.L_x_393) ;  /* 0x0000006000007945 */ /* 0x000fe20003800000 */
[----:B------:R-:W-:-:S07]  /*2f9a0*/  MOV R15, 0xffffffff ;  /* 0xffffffff000f7802 */ /* 0x000fce0000000f00 */
[----:B------:R-:W-:Y:S05]  /*2f9b0*/  WARPSYNC.COLLECTIVE R15, `(.L_x_394) ;  /* 0x000000000f0c7348 */ /* 0x000fea0003c00000 */
[----:B------:R-:W-:Y:S02]  /*2f9c0*/  ELECT P6, UR62, PT ;  /* 0x00000000003e782f */ /* 0x000fe400038c0000 */
[----:B------:R-:W-:Y:S01]  /*2f9d0*/  MOV R14, UR62 ;  /* 0x0000003e000e7c02 */ /* 0x000fe20008000f00 */
[----:B------:R-:W-:Y:S10]  /*2f9e0*/  ENDCOLLECTIVE ;  /* 0x000000000000791b */ /* 0x000ff40003800000 */
.L_x_394:
[----:B------:R-:W-:Y:S05]  /*2f9f0*/  BSYNC B0 ;  /* 0x0000000000007941 */ /* 0x000fea0003800000 */
.L_x_393:
[----:B------:R-:W-:Y:S05]  /*2fa00*/  BRA `(.L_x_395) ;  /* 0xffffffec00d87947 */ /* 0x000fea000383ffff */
.L_x_351:
[----:B-1----:R1:W2:Y:S02]  /*2fa10*/  SYNCS.PHASECHK.TRANS64.TRYWAIT P0, [R4+URZ], R3 ;  /* 0x00000003040075a7 */ /* 0x0022a4000800017f */
[----:B--2---:R-:W-:Y:S05]  /*2fa20*/  @!P0 NANOSLEEP.SYNCS 0x989680 ;  /* 0x009896800000895d */ /* 0x004fea0003900000 */
[----:B------:R-:W2:Y:S02]  /*2fa30*/  @!P0 SYNCS.PHASECHK.TRANS64 P0, [R4+URZ], R3 ;  /* 0x00000003040085a7 */ /* 0x000ea4000800007f */
[----:B--2---:R-:W-:Y:S05]  /*2fa40*/  @!P0 BRA `(.L_x_351) ;  /* 0xfffffffc00f08947 */ /* 0x004fea000383ffff */
[----:B------:R-:W-:Y:S05]  /*2fa50*/  BRA `(.L_x_396) ;  /* 0xffffffec00fc7947 */ /* 0x000fea000383ffff */
.L_x_352:
[----:B-1----:R1:W2:Y:S02]  /*2fa60*/  SYNCS.PHASECHK.TRANS64.TRYWAIT P0, [R3+URZ], R0 ;  /* 0x00000000030075a7 */ /* 0x0022a4000800017f */
[----:B--2---:R-:W-:Y:S05]  /*2fa70*/  @!P0 NANOSLEEP.SYNCS 0x989680 ;  /* 0x009896800000895d */ /* 0x004fea0003900000 */
[----:B------:R-:W2:Y:S02]  /*2fa80*/  @!P0 SYNCS.PHASECHK.TRANS64 P0, [R3+URZ], R0 ;  /* 0x00000000030085a7 */ /* 0x000ea4000800007f */
[----:B--2---:R-:W-:Y:S05]  /*2fa90*/  @!P0 BRA `(.L_x_352) ;  /* 0xfffffffc00f08947 */ /* 0x004fea000383ffff */
[----:B------:R-:W-:Y:S05]  /*2faa0*/  BRA `(.L_x_397) ;  /* 0xfffffff0000c7947 */ /* 0x000fea000383ffff */
.L_x_398:
[----:B------:R-:W-:-:S00]  /*2fab0*/  BRA `(.L_x_398) ;  /* 0xfffffffc00fc7947 */ /* 0x000fc0000383ffff */
[----:B------:R-:W-:-:S00]  /*2fac0*/  NOP ;  /* 0x0000000000007918 */ /* 0x000fc00000000000 */
        /* <DEDUP_REMOVED lines=11> */
.L_x_399:


//--------------------- .nv.global.init           --------------------------
	.section	.nv.global.init,"aw",@progbits
.nv.global.init:
	.type		$str$22,@object
	.size		$str$22,($str$26 - $str$22)
$str$22:
        /*0000*/ 	.byte	0x6b, 0x5f, 0x74, 0x69, 0x6c, 0x65, 0x5f, 0x63, 0x6f, 0x75, 0x6e, 0x74, 0x20, 0x3e, 0x3d, 0x20
        /*0010*/ 	.byte	0x31, 0x00
	.type		$str$26,@object
	.size		$str$26,($str$27 - $str$26)
$str$26:
        /*0012*/ 	.byte	0x28, 0x61, 0x64, 0x64, 0x72, 0x65, 0x73, 0x73, 0x20, 0x26, 0x20, 0x6d, 0x61, 0x73, 0x6b, 0x29
        /*0022*/ 	.byte	0x20, 0x3d, 0x3d, 0x20, 0x30, 0x00
	.type		$str$27,@object
	.size		$str$27,($str$23 - $str$27)
$str$27:
        /*0028*/ 	.byte	0x2f, 0x74, 0x6d, 0x70, 0x2f, 0x63, 0x75, 0x74, 0x6c, 0x61, 0x73, 0x73, 0x5f, 0x73, 0x77, 0x65
        /*0038*/ 	.byte	0x65, 0x70, 0x5f, 0x73, 0x72, 0x63, 0x2f, 0x69, 0x6e, 0x63, 0x6c, 0x75, 0x64, 0x65, 0x2f, 0x63
        /*0048*/ 	.byte	0x75, 0x74, 0x65, 0x2f, 0x70, 0x6f, 0x69, 0x6e, 0x74, 0x65, 0x72, 0x5f, 0x66, 0x6c, 0x61, 0x67
        /*0058*/ 	.byte	0x67, 0x65, 0x64, 0x2e, 0x68, 0x70, 0x70, 0x00
	.type		$str$23,@object
	.size		$str$23,(__unnamed_2 - $str$23)
$str$23:
        /*0060*/ 	.byte	0x2f, 0x74, 0x6d, 0x70, 0x2f, 0x63, 0x75, 0x74, 0x6c, 0x61, 0x73, 0x73, 0x5f, 0x73, 0x77, 0x65
        /*0070*/ 	.byte	0x65, 0x70, 0x5f, 0x73, 0x72, 0x63, 0x2f, 0x69, 0x6e, 0x63, 0x6c, 0x75, 0x64, 0x65, 0x2f, 0x63
        /*0080*/ 	.byte	0x75, 0x74, 0x6c, 0x61, 0x73, 0x73, 0x2f, 0x67, 0x65, 0x6d, 0x6d, 0x2f, 0x63, 0x6f, 0x6c, 0x6c
        /*0090*/ 	.byte	0x65, 0x63, 0x74, 0x69, 0x76, 0x65, 0x2f, 0x73, 0x6d, 0x39, 0x30, 0x5f, 0x6d, 0x6d, 0x61, 0x5f
        /*00a0*/ 	.byte	0x74, 0x6d, 0x61, 0x5f, 0x67, 0x6d, 0x6d, 0x61, 0x5f, 0x73, 0x73, 0x5f, 0x77, 0x61, 0x72, 0x70
        /*00b0*/ 	.byte	0x73, 0x70, 0x65, 0x63, 0x69, 0x61, 0x6c, 0x69, 0x7a, 0x65, 0x64, 0x2e, 0x68, 0x70, 0x70, 0x00
	.type		__unnamed_2,@object
	.size		__unnamed_2,(__unnamed_1 - __unnamed_2)
__unnamed_2:
        /* <DEDUP_REMOVED lines=28> */
        /*0280*/ 	.byte	0x36, 0x3e, 0x3e, 0x3e, 0x3e, 0x3e, 0x5d, 0x00
	.type		__unnamed_1,@object
	.size		__unnamed_1,(.L_0 - __unnamed_1)
__unnamed_1:
        /* <DEDUP_REMOVED lines=180> */
        /*0dc8*/ 	.byte	0x74, 0x65, 0x3a, 0x3a, 0x69, 0x64, 0x65, 0x6e, 0x74, 0x69, 0x74, 0x79, 0x5d, 0x00
.L_0:


//--------------------- .nv.shared._ZN7cutlass13device_kernelINS_4gemm6kernel13GemmUniversalIN4cute5tupleIJiiiiEEENS1_10collective13CollectiveMmaINS1_34MainloopSm90TmaGmmaWarpSpecializedILi3ENS5_IJNS4_1CILi1EEESB_SB_EEENS1_35KernelTmaWarpSpecializedCooperativeEEENS5_IJNSA_ILi256EEESF_NSA_ILi64EEEEEENS_6half_tENS5_IJlSB_lEEESI_SJ_NS4_8TiledMMAINS4_8MMA_AtomIJNS4_4SM904GMMA26MMA_64x256x16_F32F16F16_SSILNSN_5MajorE0ELSP_0ELNSN_7ScaleInE1ELSQ_1EEEEEENS4_6LayoutINS5_IJNSA_ILi2EEESB_SB_EEENS5_IJSB_NSA_ILi0EEESW_EEEEENS5_IJNS4_10UnderscoreESZ_SZ_EEEEENS4_13SM90_TMA_LOADENS4_14ComposedLayoutINS4_7SwizzleILi3ELi4ELi3EEENS4_18smem_ptr_flag_bitsILi16EEENST_INS5_IJNSA_ILi8EEESG_EEENS5_IJSG_SB_EEEEEEEvNS4_8identityES12_S1C_vS1D_EENS_8epilogue10collective18CollectiveEpilogueINS1F_22Sm90TmaWarpSpecializedILi4ELi2ELi16ELb1ELb0EEEJSH_NS5_IJNSA_ILi128EEENSA_ILi32EEEEEESI_SJ_SI_SJ_NS1F_6fusion15FusionCallbacksIS1J_NS1N_13LinCombEltActINS1F_6thread4GELUESI_fSI_fLNS_15FloatRoundStyleE2EEESH_S1M_JEEES12_NS13_INS14_ILi2ELi4ELi3EEES17_NST_INS5_IJS18_S1L_EEENS5_IJS1L_SB_EEEEEEENS4_17SM75_U32x4_LDSM_NENS4_14SM90_TMA_STOREES1Z_NS4_17SM90_U32x4_STSM_NENS4_9Copy_AtomIJS22_SI_EEEvEEEvvEEEEvNT_6ParamsE --------------------------
	.section	.nv.shared._ZN7cutlass13device_kernelINS_4gemm6kernel13GemmUniversalIN4cute5tupleIJiiiiEEENS1_10collective13CollectiveMmaINS1_34MainloopSm90TmaGmmaWarpSpecializedILi3ENS5_IJNS4_1CILi1EEESB_SB_EEENS1_35KernelTmaWarpSpecializedCooperativeEEENS5_IJNSA_ILi256EEESF_NSA_ILi64EEEEEENS_6half_tENS5_IJlSB_lEEESI_SJ_NS4_8TiledMMAINS4_8MMA_AtomIJNS4_4SM904GMMA26MMA_64x256x16_F32F16F16_SSILNSN_5MajorE0ELSP_0ELNSN_7ScaleInE1ELSQ_1EEEEEENS4_6LayoutINS5_IJNSA_ILi2EEESB_SB_EEENS5_IJSB_NSA_ILi0EEESW_EEEEENS5_IJNS4_10UnderscoreESZ_SZ_EEEEENS4_13SM90_TMA_LOADENS4_14ComposedLayoutINS4_7SwizzleILi3ELi4ELi3EEENS4_18smem_ptr_flag_bitsILi16EEENST_INS5_IJNSA_ILi8EEESG_EEENS5_IJSG_SB_EEEEEEEvNS4_8identityES12_S1C_vS1D_EENS_8epilogue10collective18CollectiveEpilogueINS1F_22Sm90TmaWarpSpecializedILi4ELi2ELi16ELb1ELb0EEEJSH_NS5_IJNSA_ILi128EEENSA_ILi32EEEEEESI_SJ_SI_SJ_NS1F_6fusion15FusionCallbacksIS1J_NS1N_13LinCombEltActINS1F_6thread4GELUESI_fSI_fLNS_15FloatRoundStyleE2EEESH_S1M_JEEES12_NS13_INS14_ILi2ELi4ELi3EEES17_NST_INS5_IJS18_S1L_EEENS5_IJS1L_SB_EEEEEEENS4_17SM75_U32x4_LDSM_NENS4_14SM90_TMA_STOREES1Z_NS4_17SM90_U32x4_STSM_NENS4_9Copy_AtomIJS22_SI_EEEvEEEvvEEEEvNT_6ParamsE,"aw",@nobits
	.sectionflags	@""
	.align	16
	.zero		1024


//--------------------- .nv.shared.reserved.0     --------------------------
	.section	.nv.shared.reserved.0,"aw",@nobits
	.weak		__nv_reservedSMEM_offset_0_alias
	.size		__nv_reservedSMEM_offset_0_alias, 0, 0
	.other		__nv_reservedSMEM_offset_0_alias,@"STO_CUDA_RESERVED_SHARED STV_DEFAULT"
__nv_reservedSMEM_offset_0_alias:
	.zero		0


//--------------------- .nv.global                --------------------------
	.section	.nv.global,"aw",@nobits
.nv.global:
	.type		_ZN39_INTERNAL_c3b17333_4_k_cu_c9a0add3_28154cute1_E,@object
	.size		_ZN39_INTERNAL_c3b17333_4_k_cu_c9a0add3_28154cute1_E,(_ZN39_INTERNAL_c3b17333_4_k_cu_c9a0add3_28154cuda3std3__45__cpo6cbeginE - _ZN39_INTERNAL_c3b17333_4_k_cu_c9a0add3_28154cute1_E)
_ZN39_INTERNAL_c3b17333_4_k_cu_c9a0add3_28154cute1_E:
	.zero		1
	.type		_ZN39_INTERNAL_c3b17333_4_k_cu_c9a0add3_28154cuda3std3__45__cpo6cbeginE,@object
	.size		_ZN39_INTERNAL_c3b17333_4_k_cu_c9a0add3_28154cuda3std3__45__cpo6cbeginE,(_ZN39_INTERNAL_c3b17333_4_k_cu_c9a0add3_28154cuda3std3__48in_placeE - _ZN39_INTERNAL_c3b17333_4_k_cu_c9a0add3_28154cuda3std3__45__cpo6cbeginE)
_ZN39_INTERNAL_c3b17333_4_k_cu_c9a0add3_28154cuda3std3__45__cpo6cbeginE:
	.zero		1
	.type		_ZN39_INTERNAL_c3b17333_4_k_cu_c9a0add3_28154cuda3std3__48in_placeE,@object
	.size		_ZN39_INTERNAL_c3b17333_4_k_cu_c9a0add3_28154cuda3std3__48in_placeE,(_ZN39_INTERNAL_c3b17333_4_k_cu_c9a0add3_28154cuda3std6ranges3__45__cpo9iter_moveE - _ZN39_INTERNAL_c3b17333_4_k_cu_c9a0add3_28154cuda3std3__48in_placeE)
_ZN39_INTERNAL_c3b17333_4_k_cu_c9a0add3_28154cuda3std3__48in_placeE:
	.zero		1
	.type		_ZN39_INTERNAL_c3b17333_4_k_cu_c9a0add3_28154cuda3std6ranges3__45__cpo9iter_moveE,@object
	.size		_ZN39_INTERNAL_c3b17333_4_k_cu_c9a0add3_28154cuda3std6ranges3__45__cpo9iter_moveE,(_ZN39_INTERNAL_c3b17333_4_k_cu_c9a0add3_28154cuda3std3__45__cpo5beginE - _ZN39_INTERNAL_c3b17333_4_k_cu_c9a0add3_28154cuda3std6ranges3__45__cpo9iter_moveE)
_ZN39_INTERNAL_c3b17333_4_k_cu_c9a0add3_28154cuda3std6ranges3__45__cpo9iter_moveE:
	.zero		1
	.type		_ZN39_INTERNAL_c3b17333_4_k_cu_c9a0add3_28154cuda3std3__45__cpo5beginE,@object
	.size		_ZN39_INTERNAL_c3b17333_4_k_cu_c9a0add3_28154cuda3std3__45__cpo5beginE,(_ZN39_INTERNAL_c3b17333_4_k_cu_c9a0add3_28154cuda3std3__441_GLOBAL__N__c3b17333_4_k_cu_c9a0add3_28156ignoreE - _ZN39_INTERNAL_c3b17333_4_k_cu_c9a0add3_28154cuda3std3__45__cpo5beginE)
_ZN39_INTERNAL_c3b17333_4_k_cu_c9a0add3_28154cuda3std3__45__cpo5beginE:
	.zero		1
	.type		_ZN39_INTERNAL_c3b17333_4_k_cu_c9a0add3_28154cuda3std3__441_GLOBAL__N__c3b17333_4_k_cu_c9a0add3_28156ignoreE,@object
	.size		_ZN39_INTERNAL_c3b17333_4_k_cu_c9a0add3_28154cuda3std3__441_GLOBAL__N__c3b17333_4_k_cu_c9a0add3_28156ignoreE,(_ZN39_INTERNAL_c3b17333_4_k_cu_c9a0add3_28154cute7productE - _ZN39_INTERNAL_c3b17333_4_k_cu_c9a0add3_28154cuda3std3__441_GLOBAL__N__c3b17333_4_k_cu_c9a0add3_28156ignoreE)
_ZN39_INTERNAL_c3b17333_4_k_cu_c9a0add3_28154cuda3std3__441_GLOBAL__N__c3b17333_4_k_cu_c9a0add3_28156ignoreE:
	.zero		1
	.type		_ZN39_INTERNAL_c3b17333_4_k_cu_c9a0add3_28154cute7productE,@object
	.size		_ZN39_INTERNAL_c3b17333_4_k_cu_c9a0add3_28154cute7productE,(_ZN39_INTERNAL_c3b17333_4_k_cu_c9a0add3_28154cuda3std3__45__cpo3endE - _ZN39_INTERNAL_c3b17333_4_k_cu_c9a0add3_28154cute7productE)
_ZN39_INTERNAL_c3b17333_4_k_cu_c9a0add3_28154cute7productE:
	.zero		1
	.type		_ZN39_INTERNAL_c3b17333_4_k_cu_c9a0add3_28154cuda3std3__45__cpo3endE,@object
	.size		_ZN39_INTERNAL_c3b17333_4_k_cu_c9a0add3_28154cuda3std3__45__cpo3endE,(_ZN39_INTERNAL_c3b17333_4_k_cu_c9a0add3_28154cuda3std3__419piecewise_constructE - _ZN39_INTERNAL_c3b17333_4_k_cu_c9a0add3_28154cuda3std3__45__cpo3endE)
_ZN39_INTERNAL_c3b17333_4_k_cu_c9a0add3_28154cuda3std3__45__cpo3endE:
	.zero		1
	.type		_ZN39_INTERNAL_c3b17333_4_k_cu_c9a0add3_28154cuda3std3__419piecewise_constructE,@object
	.size		_ZN39_INTERNAL_c3b17333_4_k_cu_c9a0add3_28154cuda3std3__419piecewise_constructE,(_ZN39_INTERNAL_c3b17333_4_k_cu_c9a0add3_28154cuda3std3__45__cpo4cendE - _ZN39_INTERNAL_c3b17333_4_k_cu_c9a0add3_28154cuda3std3__419piecewise_constructE)
_ZN39_INTERNAL_c3b17333_4_k_cu_c9a0add3_28154cuda3std3__419piecewise_constructE:
	.zero		1
	.type		_ZN39_INTERNAL_c3b17333_4_k_cu_c9a0add3_28154cuda3std3__45__cpo4cendE,@object
	.size		_ZN39_INTERNAL_c3b17333_4_k_cu_c9a0add3_28154cuda3std3__45__cpo4cendE,(_ZN39_INTERNAL_c3b17333_4_k_cu_c9a0add3_28154cuda3std6ranges3__45__cpo4swapE - _ZN39_INTERNAL_c3b17333_4_k_cu_c9a0add3_28154cuda3std3__45__cpo4cendE)
_ZN39_INTERNAL_c3b17333_4_k_cu_c9a0add3_28154cuda3std3__45__cpo4cendE:
	.zero		1
	.type		_ZN39_INTERNAL_c3b17333_4_k_cu_c9a0add3_28154cuda3std6ranges3__45__cpo4swapE,@object
	.size		_ZN39_INTERNAL_c3b17333_4_k_cu_c9a0add3_28154cuda3std6ranges3__45__cpo4swapE,(.L_9 - _ZN39_INTERNAL_c3b17333_4_k_cu_c9a0add3_28154cuda3std6ranges3__45__cpo4swapE)
_ZN39_INTERNAL_c3b17333_4_k_cu_c9a0add3_28154cuda3std6ranges3__45__cpo4swapE:
	.zero		1
.L_9:


//--------------------- .nv.constant0._ZN7cutlass13device_kernelINS_4gemm6kernel13GemmUniversalIN4cute5tupleIJiiiiEEENS1_10collective13CollectiveMmaINS1_34MainloopSm90TmaGmmaWarpSpecializedILi3ENS5_IJNS4_1CILi1EEESB_SB_EEENS1_35KernelTmaWarpSpecializedCooperativeEEENS5_IJNSA_ILi256EEESF_NSA_ILi64EEEEEENS_6half_tENS5_IJlSB_lEEESI_SJ_NS4_8TiledMMAINS4_8MMA_AtomIJNS4_4SM904GMMA26MMA_64x256x16_F32F16F16_SSILNSN_5MajorE0ELSP_0ELNSN_7ScaleInE1ELSQ_1EEEEEENS4_6LayoutINS5_IJNSA_ILi2EEESB_SB_EEENS5_IJSB_NSA_ILi0EEESW_EEEEENS5_IJNS4_10UnderscoreESZ_SZ_EEEEENS4_13SM90_TMA_LOADENS4_14ComposedLayoutINS4_7SwizzleILi3ELi4ELi3EEENS4_18smem_ptr_flag_bitsILi16EEENST_INS5_IJNSA_ILi8EEESG_EEENS5_IJSG_SB_EEEEEEEvNS4_8identityES12_S1C_vS1D_EENS_8epilogue10collective18CollectiveEpilogueINS1F_22Sm90TmaWarpSpecializedILi4ELi2ELi16ELb1ELb0EEEJSH_NS5_IJNSA_ILi128EEENSA_ILi32EEEEEESI_SJ_SI_SJ_NS1F_6fusion15FusionCallbacksIS1J_NS1N_13LinCombEltActINS1F_6thread4GELUESI_fSI_fLNS_15FloatRoundStyleE2EEESH_S1M_JEEES12_NS13_INS14_ILi2ELi4ELi3EEES17_NST_INS5_IJS18_S1L_EEENS5_IJS1L_SB_EEEEEEENS4_17SM75_U32x4_LDSM_NENS4_14SM90_TMA_STOREES1Z_NS4_17SM90_U32x4_STSM_NENS4_9Copy_AtomIJS22_SI_EEEvEEEvvEEEEvNT_6ParamsE --------------------------
	.section	.nv.constant0._ZN7cutlass13device_kernelINS_4gemm6kernel13GemmUniversalIN4cute5tupleIJiiiiEEENS1_10collective13CollectiveMmaINS1_34MainloopSm90TmaGmmaWarpSpecializedILi3ENS5_IJNS4_1CILi1EEESB_SB_EEENS1_35KernelTmaWarpSpecializedCooperativeEEENS5_IJNSA_ILi256EEESF_NSA_ILi64EEEEEENS_6half_tENS5_IJlSB_lEEESI_SJ_NS4_8TiledMMAINS4_8MMA_AtomIJNS4_4SM904GMMA26MMA_64x256x16_F32F16F16_SSILNSN_5MajorE0ELSP_0ELNSN_7ScaleInE1ELSQ_1EEEEEENS4_6LayoutINS5_IJNSA_ILi2EEESB_SB_EEENS5_IJSB_NSA_ILi0EEESW_EEEEENS5_IJNS4_10UnderscoreESZ_SZ_EEEEENS4_13SM90_TMA_LOADENS4_14ComposedLayoutINS4_7SwizzleILi3ELi4ELi3EEENS4_18smem_ptr_flag_bitsILi16EEENST_INS5_IJNSA_ILi8EEESG_EEENS5_IJSG_SB_EEEEEEEvNS4_8identityES12_S1C_vS1D_EENS_8epilogue10collective18CollectiveEpilogueINS1F_22Sm90TmaWarpSpecializedILi4ELi2ELi16ELb1ELb0EEEJSH_NS5_IJNSA_ILi128EEENSA_ILi32EEEEEESI_SJ_SI_SJ_NS1F_6fusion15FusionCallbacksIS1J_NS1N_13LinCombEltActINS1F_6thread4GELUESI_fSI_fLNS_15FloatRoundStyleE2EEESH_S1M_JEEES12_NS13_INS14_ILi2ELi4ELi3EEES17_NST_INS5_IJS18_S1L_EEENS5_IJS1L_SB_EEEEEEENS4_17SM75_U32x4_LDSM_NENS4_14SM90_TMA_STOREES1Z_NS4_17SM90_U32x4_STSM_NENS4_9Copy_AtomIJS22_SI_EEEvEEEvvEEEEvNT_6ParamsE,"a",@progbits
	.sectionflags	@""
	.align	4
.nv.constant0._ZN7cutlass13device_kernelINS_4gemm6kernel13GemmUniversalIN4cute5tupleIJiiiiEEENS1_10collective13CollectiveMmaINS1_34MainloopSm90TmaGmmaWarpSpecializedILi3ENS5_IJNS4_1CILi1EEESB_SB_EEENS1_35KernelTmaWarpSpecializedCooperativeEEENS5_IJNSA_ILi256EEESF_NSA_ILi64EEEEEENS_6half_tENS5_IJlSB_lEEESI_SJ_NS4_8TiledMMAINS4_8MMA_AtomIJNS4_4SM904GMMA26MMA_64x256x16_F32F16F16_SSILNSN_5MajorE0ELSP_0ELNSN_7ScaleInE1ELSQ_1EEEEEENS4_6LayoutINS5_IJNSA_ILi2EEESB_SB_EEENS5_IJSB_NSA_ILi0EEESW_EEEEENS5_IJNS4_10UnderscoreESZ_SZ_EEEEENS4_13SM90_TMA_LOADENS4_14ComposedLayoutINS4_7SwizzleILi3ELi4ELi3EEENS4_18smem_ptr_flag_bitsILi16EEENST_INS5_IJNSA_ILi8EEESG_EEENS5_IJSG_SB_EEEEEEEvNS4_8identityES12_S1C_vS1D_EENS_8epilogue10collective18CollectiveEpilogueINS1F_22Sm90TmaWarpSpecializedILi4ELi2ELi16ELb1ELb0EEEJSH_NS5_IJNSA_ILi128EEENSA_ILi32EEEEEESI_SJ_SI_SJ_NS1F_6fusion15FusionCallbacksIS1J_NS1N_13LinCombEltActINS1F_6thread4GELUESI_fSI_fLNS_15FloatRoundStyleE2EEESH_S1M_JEEES12_NS13_INS14_ILi2ELi4ELi3EEES17_NST_INS5_IJS18_S1L_EEENS5_IJS1L_SB_EEEEEEENS4_17SM75_U32x4_LDSM_NENS4_14SM90_TMA_STOREES1Z_NS4_17SM90_U32x4_STSM_NENS4_9Copy_AtomIJS22_SI_EEEvEEEvvEEEEvNT_6ParamsE:
	.zero		2432


//--------------------- SYMBOLS --------------------------

	.type		.nv.reservedSmem.offset0,@object
	.size		.nv.reservedSmem.offset0,0x4
	.type		__assertfail,@function
